	.target	sm_80

	.elftype	@"ET_EXEC"


//--------------------- .note.nv.tkinfo           --------------------------
	.section	.note.nv.tkinfo,"",@"SHT_NOTE"
	.sectionflags	@"SHF_NOTE_NV_TKINFO"
	.tkinfo
        /*0018*/ 	.word	0x00000002
        /*0030*/ 	.string	""
        /*0030*/ 	.string	"ptxas"
        /*0030*/ 	.string	"Cuda compilation tools, release 13.0, V13.0.88"
        /*0030*/ 	.string	"Build cuda_13.0.r13.0/compiler.36424714_0"
        /*0030*/ 	.string	"-v  -suppress-debug-info  -lineinfo  -arch sm_80 "



//--------------------- .note.nv.cuinfo           --------------------------
	.section	.note.nv.cuinfo,"",@"SHT_NOTE"
	.sectionflags	@"SHF_NOTE_NV_CUINFO"
        /*0018*/ 	.short	0x0002
        /*001a*/ 	.short	0x0050
        /*001c*/ 	.short	0x0082
	.zero		2


//--------------------- .nv.info                  --------------------------
	.section	.nv.info,"",@"SHT_CUDA_INFO"
	.align	4


	//----- nvinfo : EIATTR_REGCOUNT
	.align		4
        /*0000*/ 	.byte	0x04, 0x2f
        /*0002*/ 	.short	(.L_1 - .L_0)
	.align		4
.L_0:
        /*0004*/ 	.word	index@(matmul_kernel)
        /*0008*/ 	.word	0x00000020


	//----- nvinfo : EIATTR_FRAME_SIZE
	.align		4
.L_1:
        /*000c*/ 	.byte	0x04, 0x11
        /*000e*/ 	.short	(.L_3 - .L_2)
	.align		4
.L_2:
        /*0010*/ 	.word	index@(matmul_kernel)
        /*0014*/ 	.word	0x00002978


	//----- nvinfo : EIATTR_MIN_STACK_SIZE
	.align		4
.L_3:
        /*0018*/ 	.byte	0x04, 0x12
        /*001a*/ 	.short	(.L_5 - .L_4)
	.align		4
.L_4:
        /*001c*/ 	.word	index@(matmul_kernel)
        /*0020*/ 	.word	0x00002978
.L_5:


//--------------------- .nv.info.matmul_kernel    --------------------------
	.section	.nv.info.matmul_kernel,"",@"SHT_CUDA_INFO"
	.sectionflags	@""
	.align	4


	//----- nvinfo : EIATTR_CUDA_API_VERSION
	.align		4
        /*0000*/ 	.byte	0x04, 0x37
        /*0002*/ 	.short	(.L_7 - .L_6)
.L_6:
        /*0004*/ 	.word	0x00000082


	//----- nvinfo : EIATTR_SW2861232_WAR
	.align		4
.L_7:
        /*0008*/ 	.byte	0x01, 0x35
	.zero		2


	//----- nvinfo : EIATTR_PARAM_CBANK
	.align		4
        /*000c*/ 	.byte	0x04, 0x0a
        /*000e*/ 	.short	(.L_9 - .L_8)
	.align		4
.L_8:
        /*0010*/ 	.word	index@(.nv.constant0.matmul_kernel)
        /*0014*/ 	.short	0x0160
        /*0016*/ 	.short	0x0050


	//----- nvinfo : EIATTR_CBANK_PARAM_SIZE
	.align		4
.L_9:
        /*0018*/ 	.byte	0x03, 0x19
        /*001a*/ 	.short	0x0050


	//----- nvinfo : EIATTR_KPARAM_INFO
	.align		4
        /*001c*/ 	.byte	0x04, 0x17
        /*001e*/ 	.short	(.L_11 - .L_10)
.L_10:
        /*0020*/ 	.word	0x00000000
        /*0024*/ 	.short	0x000d
        /*0026*/ 	.short	0x0048
        /*0028*/ 	.byte	0x00, 0xf4, 0x21, 0x00


	//----- nvinfo : EIATTR_KPARAM_INFO
	.align		4
.L_11:
        /*002c*/ 	.byte	0x04, 0x17
        /*002e*/ 	.short	(.L_13 - .L_12)
.L_12:
        /*0030*/ 	.word	0x00000000
        /*0034*/ 	.short	0x000c
        /*0036*/ 	.short	0x0040
        /*0038*/ 	.byte	0x00, 0xf4, 0x21, 0x00


	//----- nvinfo : EIATTR_KPARAM_INFO
	.align		4
.L_13:
        /*003c*/ 	.byte	0x04, 0x17
        /*003e*/ 	.short	(.L_15 - .L_14)
.L_14:
        /*0040*/ 	.word	0x00000000
        /*0044*/ 	.short	0x000b
        /*0046*/ 	.short	0x0038
        /*0048*/ 	.byte	0x00, 0xf0, 0x11, 0x00


	//----- nvinfo : EIATTR_KPARAM_INFO
	.align		4
.L_15:
        /*004c*/ 	.byte	0x04, 0x17
        /*004e*/ 	.short	(.L_17 - .L_16)
.L_16:
        /*0050*/ 	.word	0x00000000
        /*0054*/ 	.short	0x000a
        /*0056*/ 	.short	0x0034
        /*0058*/ 	.byte	0x00, 0xf0, 0x11, 0x00


	//----- nvinfo : EIATTR_KPARAM_INFO
	.align		4
.L_17:
        /*005c*/ 	.byte	0x04, 0x17
        /*005e*/ 	.short	(.L_19 - .L_18)
.L_18:
        /*0060*/ 	.word	0x00000000
        /*0064*/ 	.short	0x0009
        /*0066*/ 	.short	0x0030
        /*0068*/ 	.byte	0x00, 0xf0, 0x11, 0x00


	//----- nvinfo : EIATTR_KPARAM_INFO
	.align		4
.L_19:
        /*006c*/ 	.byte	0x04, 0x17
        /*006e*/ 	.short	(.L_21 - .L_20)
.L_20:
        /*0070*/ 	.word	0x00000000
        /*0074*/ 	.short	0x0008
        /*0076*/ 	.short	0x002c
        /*0078*/ 	.byte	0x00, 0xf0, 0x11, 0x00


	//----- nvinfo : EIATTR_KPARAM_INFO
	.align		4
.L_21:
        /*007c*/ 	.byte	0x04, 0x17
        /*007e*/ 	.short	(.L_23 - .L_22)
.L_22:
        /*0080*/ 	.word	0x00000000
        /*0084*/ 	.short	0x0007
        /*0086*/ 	.short	0x0028
        /*0088*/ 	.byte	0x00, 0xf0, 0x11, 0x00


	//----- nvinfo : EIATTR_KPARAM_INFO
	.align		4
.L_23:
        /*008c*/ 	.byte	0x04, 0x17
        /*008e*/ 	.short	(.L_25 - .L_24)
.L_24:
        /*0090*/ 	.word	0x00000000
        /*0094*/ 	.short	0x0006
        /*0096*/ 	.short	0x0024
        /*0098*/ 	.byte	0x00, 0xf0, 0x11, 0x00


	//----- nvinfo : EIATTR_KPARAM_INFO
	.align		4
.L_25:
        /*009c*/ 	.byte	0x04, 0x17
        /*009e*/ 	.short	(.L_27 - .L_26)
.L_26:
        /*00a0*/ 	.word	0x00000000
        /*00a4*/ 	.short	0x0005
        /*00a6*/ 	.short	0x0020
        /*00a8*/ 	.byte	0x00, 0xf0, 0x11, 0x00


	//----- nvinfo : EIATTR_KPARAM_INFO
	.align		4
.L_27:
        /*00ac*/ 	.byte	0x04, 0x17
        /*00ae*/ 	.short	(.L_29 - .L_28)
.L_28:
        /*00b0*/ 	.word	0x00000000
        /*00b4*/ 	.short	0x0004
        /*00b6*/ 	.short	0x001c
        /*00b8*/ 	.byte	0x00, 0xf0, 0x11, 0x00


	//----- nvinfo : EIATTR_KPARAM_INFO
	.align		4
.L_29:
        /*00bc*/ 	.byte	0x04, 0x17
        /*00be*/ 	.short	(.L_31 - .L_30)
.L_30:
        /*00c0*/ 	.word	0x00000000
        /*00c4*/ 	.short	0x0003
        /*00c6*/ 	.short	0x0018
        /*00c8*/ 	.byte	0x00, 0xf0, 0x11, 0x00


	//----- nvinfo : EIATTR_KPARAM_INFO
	.align		4
.L_31:
        /*00cc*/ 	.byte	0x04, 0x17
        /*00ce*/ 	.short	(.L_33 - .L_32)
.L_32:
        /*00d0*/ 	.word	0x00000000
        /*00d4*/ 	.short	0x0002
        /*00d6*/ 	.short	0x0010
        /*00d8*/ 	.byte	0x00, 0xf4, 0x21, 0x00


	//----- nvinfo : EIATTR_KPARAM_INFO
	.align		4
.L_33:
        /*00dc*/ 	.byte	0x04, 0x17
        /*00de*/ 	.short	(.L_35 - .L_34)
.L_34:
        /*00e0*/ 	.word	0x00000000
        /*00e4*/ 	.short	0x0001
        /*00e6*/ 	.short	0x0008
        /*00e8*/ 	.byte	0x00, 0xf4, 0x21, 0x00


	//----- nvinfo : EIATTR_KPARAM_INFO
	.align		4
.L_35:
        /*00ec*/ 	.byte	0x04, 0x17
        /*00ee*/ 	.short	(.L_37 - .L_36)
.L_36:
        /*00f0*/ 	.word	0x00000000
        /*00f4*/ 	.short	0x0000
        /*00f6*/ 	.short	0x0000
        /*00f8*/ 	.byte	0x00, 0xf4, 0x21, 0x00


	//----- nvinfo : EIATTR_MAXREG_COUNT
	.align		4
.L_37:
        /*00fc*/ 	.byte	0x03, 0x1b
        /*00fe*/ 	.short	0x00ff


	//----- nvinfo : EIATTR_NUM_BARRIERS
	.align		4
        /*0100*/ 	.byte	0x02, 0x4c
        /*0102*/ 	.byte	0x01
	.zero		1


	//----- nvinfo : EIATTR_ANNOTATIONS
	.align		4
        /*0104*/ 	.byte	0x04, 0x55
        /*0106*/ 	.short	(.L_39 - .L_38)


	//   ....[0]....
.L_38:
        /*0108*/ 	.word	0x00000001
        /*010c*/ 	.byte	0x10, 0x05, 0x00, 0x00, 0x01, 0x00, 0x00, 0x00, 0x40, 0x05, 0x00, 0x00, 0x01, 0x00, 0x00, 0x00
        /* <DEDUP_REMOVED lines=751> */
        /*300c*/ 	.byte	0x20, 0xa1, 0x00, 0x00, 0x01, 0x00, 0x00, 0x00, 0x30, 0xa1, 0x00, 0x00


	//----- nvinfo : EIATTR_MERCURY_ISA_VERSION
	.align		4
.L_39:
        /*3018*/ 	.byte	0x03, 0x5f
        /*301a*/ 	.short	0x0000


	//----- nvinfo : EIATTR_EXIT_INSTR_OFFSETS
	.align		4
        /*301c*/ 	.byte	0x04, 0x1c
        /*301e*/ 	.short	(.L_41 - .L_40)


	//   ....[0]....
.L_40:
        /*3020*/ 	.word	0x00040bf0


	//   ....[1]....
        /*3024*/ 	.word	0x00040c20


	//----- nvinfo : EIATTR_REQNTID
	.align		4
.L_41:
        /*3028*/ 	.byte	0x04, 0x10
        /*302a*/ 	.short	(.L_43 - .L_42)
.L_42:
        /*302c*/ 	.word	0x00000040
        /*3030*/ 	.word	0x00000001
        /*3034*/ 	.word	0x00000001
.L_43:


//--------------------- .nv.callgraph             --------------------------
	.section	.nv.callgraph,"",@"SHT_CUDA_CALLGRAPH"
	.align	4
	.sectionentsize	8
	.align		4
        /*0000*/ 	.word	0x00000000
	.align		4
        /*0004*/ 	.word	0xffffffff
	.align		4
        /*0008*/ 	.word	0x00000000
	.align		4
        /*000c*/ 	.word	0xfffffffe
	.align		4
        /*0010*/ 	.word	0x00000000
	.align		4
        /*0014*/ 	.word	0xfffffffd
	.align		4
        /*0018*/ 	.word	0x00000000
	.align		4
        /*001c*/ 	.word	0xfffffffc


//--------------------- .nv.rel.action            --------------------------
	.section	.nv.rel.action,"",@"SHT_CUDA_RELOCINFO"
	.align	8
	.sectionentsize	8
        /*0000*/ 	.byte	0x73, 0x00, 0x00, 0x00, 0x00, 0x00, 0x00, 0x00, 0x00, 0x00, 0x00, 0x11, 0x25, 0x00, 0x05, 0x36


//--------------------- .nv.constant0.matmul_kernel --------------------------
	.section	.nv.constant0.matmul_kernel,"a",@progbits
	.sectionflags	@""
	.align	4
.nv.constant0.matmul_kernel:
	.zero		432


//--------------------- .text.matmul_kernel       --------------------------
	.section	.text.matmul_kernel,"ax",@progbits
	.sectioninfo	@"SHI_REGISTERS=32"
	.align	128
        .global         matmul_kernel
        .type           matmul_kernel,@function
        .size           matmul_kernel,(.L_x_5 - matmul_kernel)
        .other          matmul_kernel,@"STO_CUDA_ENTRY STV_DEFAULT"
matmul_kernel:
.text.matmul_kernel:
[----:B------:R-:W-:Y:S02]  /*0000*/  IMAD.MOV.U32 R1, RZ, RZ, c[0x0][0x28] ;  /* 0x00000a00ff017624 */ /* 0x000fe400078e00ff */
[----:B------:R-:W-:Y:S01]  /*0010*/  IMAD.MOV.U32 R0, RZ, RZ, c[0x0][0x17c] ;  /* 0x00005f00ff007624 */ /* 0x000fe200078e00ff */
[----:B------:R-:W0:Y:S01]  /*0020*/  S2R R12, SR_TID.X ;  /* 0x00000000000c7919 */ /* 0x000e220000002100 */
[----:B------:R-:W-:Y:S01]  /*0030*/  IMAD.MOV.U32 R14, RZ, RZ, 0x1f ;  /* 0x0000001fff0e7424 */ /* 0x000fe200078e00ff */
[----:B------:R-:W-:Y:S01]  /*0040*/  IADD3 R1, R1, -0x2978, RZ ;  /* 0xffffd68801017810 */ /* 0x000fe20007ffe0ff */
[----:B------:R-:W-:Y:S01]  /*0050*/  ULDC.64 UR6, c[0x0][0x118] ;  /* 0x0000460000067ab9 */ /* 0x000fe20000000a00 */
[----:B------:R-:W-:-:S04]  /*0060*/  IADD3 R0, R0, 0x3f, RZ ;  /* 0x0000003f00007810 */ /* 0x000fc80007ffe0ff */
[----:B------:R-:W-:-:S04]  /*0070*/  SHF.R.S32.HI R3, RZ, 0x1f, R0 ;  /* 0x0000001fff037819 */ /* 0x000fc80000011400 */
[----:B------:R-:W-:-:S04]  /*0080*/  LEA.HI R3, R3, R0, RZ, 0x6 ;  /* 0x0000000003037211 */ /* 0x000fc800078f30ff */
[----:B------:R-:W-:Y:S02]  /*0090*/  SHF.R.S32.HI R0, RZ, 0x6, R3 ;  /* 0x00000006ff007819 */ /* 0x000fe40000011403 */
[----:B------:R-:W1:Y:S03]  /*00a0*/  S2R R3, SR_CTAID.X ;  /* 0x0000000000037919 */ /* 0x000e660000002500 */
[----:B------:R-:W-:Y:S01]  /*00b0*/  IMAD.SHL.U32 R0, R0, 0x8, RZ ;  /* 0x0000000800007824 */ /* 0x000fe200078e00ff */
[----:B0-----:R-:W-:-:S04]  /*00c0*/  LOP3.LUT R13, R12, 0x3f, RZ, 0xc0, !PT ;  /* 0x0000003f0c0d7812 */ /* 0x001fc800078ec0ff */
[-C--:B------:R-:W-:Y:S02]  /*00d0*/  IABS R7, R0.reuse ;  /* 0x0000000000077213 */ /* 0x080fe40000000000 */
[----:B------:R-:W-:Y:S02]  /*00e0*/  IABS R10, R0 ;  /* 0x00000000000a7213 */ /* 0x000fe40000000000 */
[----:B------:R-:W0:Y:S01]  /*00f0*/  I2F.RP R2, R7 ;  /* 0x0000000700027306 */ /* 0x000e220000209400 */
[----:B-1----:R-:W-:-:S07]  /*0100*/  IABS R8, R3 ;  /* 0x0000000300087213 */ /* 0x002fce0000000000 */
[----:B0-----:R-:W0:Y:S02]  /*0110*/  MUFU.RCP R2, R2 ;  /* 0x0000000200027308 */ /* 0x001e240000001000 */
[----:B0-----:R-:W-:Y:S01]  /*0120*/  IADD3 R4, R2, 0xffffffe, RZ ;  /* 0x0ffffffe02047810 */ /* 0x001fe20007ffe0ff */
[----:B------:R-:W-:-:S05]  /*0130*/  IMAD.MOV R2, RZ, RZ, -R10 ;  /* 0x000000ffff027224 */ /* 0x000fca00078e0a0a */
[----:B------:R0:W1:Y:S02]  /*0140*/  F2I.FTZ.U32.TRUNC.NTZ R5, R4 ;  /* 0x0000000400057305 */ /* 0x000064000021f000 */
[----:B0-----:R-:W-:Y:S02]  /*0150*/  IMAD.MOV.U32 R4, RZ, RZ, RZ ;  /* 0x000000ffff047224 */ /* 0x001fe400078e00ff */
[----:B-1----:R-:W-:-:S04]  /*0160*/  IMAD.MOV R6, RZ, RZ, -R5 ;  /* 0x000000ffff067224 */ /* 0x002fc800078e0a05 */
[----:B------:R-:W-:Y:S02]  /*0170*/  IMAD R9, R6, R7, RZ ;  /* 0x0000000706097224 */ /* 0x000fe400078e02ff */
[----:B------:R-:W-:Y:S02]  /*0180*/  IMAD.MOV.U32 R6, RZ, RZ, R8 ;  /* 0x000000ffff067224 */ /* 0x000fe400078e0008 */
[----:B------:R-:W-:-:S06]  /*0190*/  IMAD.HI.U32 R5, R5, R9, R4 ;  /* 0x0000000905057227 */ /* 0x000fcc00078e0004 */
[----:B------:R-:W-:-:S04]  /*01a0*/  IMAD.HI.U32 R5, R5, R6, RZ ;  /* 0x0000000605057227 */ /* 0x000fc800078e00ff */
[----:B------:R-:W-:-:S05]  /*01b0*/  IMAD R2, R5, R2, R6 ;  /* 0x0000000205027224 */ /* 0x000fca00078e0206 */
[----:B------:R-:W-:-:S13]  /*01c0*/  ISETP.GT.U32.AND P1, PT, R7, R2, PT ;  /* 0x000000020700720c */ /* 0x000fda0003f24070 */
[----:B------:R-:W-:Y:S01]  /*01d0*/  @!P1 IMAD.IADD R2, R2, 0x1, -R7 ;  /* 0x0000000102029824 */ /* 0x000fe200078e0a07 */
[----:B------:R-:W-:Y:S02]  /*01e0*/  @!P1 IADD3 R5, R5, 0x1, RZ ;  /* 0x0000000105059810 */ /* 0x000fe40007ffe0ff */
[----:B------:R-:W-:Y:S02]  /*01f0*/  ISETP.NE.AND P1, PT, R0, RZ, PT ;  /* 0x000000ff0000720c */ /* 0x000fe40003f25270 */
[----:B------:R-:W-:Y:S02]  /*0200*/  ISETP.GE.U32.AND P0, PT, R2, R7, PT ;  /* 0x000000070200720c */ /* 0x000fe40003f06070 */
[----:B------:R-:W-:-:S04]  /*0210*/  LOP3.LUT R2, R3, R0, RZ, 0x3c, !PT ;  /* 0x0000000003027212 */ /* 0x000fc800078e3cff */
[----:B------:R-:W-:Y:S01]  /*0220*/  ISETP.GE.AND P2, PT, R2, RZ, PT ;  /* 0x000000ff0200720c */ /* 0x000fe20003f46270 */
[----:B------:R-:W-:-:S05]  /*0230*/  IMAD.MOV.U32 R2, RZ, RZ, c[0x0][0x178] ;  /* 0x00005e00ff027624 */ /* 0x000fca00078e00ff */
[----:B------:R-:W-:Y:S02]  /*0240*/  IADD3 R2, R2, 0x1ff, RZ ;  /* 0x000001ff02027810 */ /* 0x000fe40007ffe0ff */
[----:B------:R-:W-:-:S05]  /*0250*/  @P0 IADD3 R5, R5, 0x1, RZ ;  /* 0x0000000105050810 */ /* 0x000fca0007ffe0ff */
[----:B------:R-:W-:Y:S01]  /*0260*/  IMAD.MOV.U32 R4, RZ, RZ, R5 ;  /* 0x000000ffff047224 */ /* 0x000fe200078e0005 */
[----:B------:R-:W-:-:S03]  /*0270*/  SHF.R.S32.HI R5, RZ, 0x1f, R2 ;  /* 0x0000001fff057819 */ /* 0x000fc60000011402 */
[----:B------:R-:W-:Y:S01]  /*0280*/  @!P2 IMAD.MOV R4, RZ, RZ, -R4 ;  /* 0x000000ffff04a224 */ /* 0x000fe200078e0a04 */
[----:B------:R-:W-:Y:S02]  /*0290*/  @!P1 LOP3.LUT R4, RZ, R0, RZ, 0x33, !PT ;  /* 0x00000000ff049212 */ /* 0x000fe400078e33ff */
[----:B------:R-:W-:-:S03]  /*02a0*/  LEA.HI R5, R5, R2, RZ, 0x9 ;  /* 0x0000000205057211 */ /* 0x000fc600078f48ff */
[----:B------:R-:W-:Y:S02]  /*02b0*/  IMAD.SHL.U32 R2, R4, 0x8, RZ ;  /* 0x0000000804027824 */ /* 0x000fe400078e00ff */
[----:B------:R-:W-:-:S03]  /*02c0*/  IMAD.MOV R4, RZ, RZ, -R4 ;  /* 0x000000ffff047224 */ /* 0x000fc600078e0a04 */
[----:B------:R-:W-:Y:S01]  /*02d0*/  LEA.HI.SX32 R5, R5, -R2, 0x17 ;  /* 0x8000000205057211 */ /* 0x000fe200078fbaff */
[----:B------:R-:W-:Y:S02]  /*02e0*/  IMAD R11, R0, R4, R3 ;  /* 0x00000004000b7224 */ /* 0x000fe400078e0203 */
[----:B------:R-:W-:Y:S01]  /*02f0*/  IMAD.MOV.U32 R4, RZ, RZ, RZ ;  /* 0x000000ffff047224 */ /* 0x000fe200078e00ff */
[----:B------:R-:W-:-:S04]  /*0300*/  IMNMX R8, R5, 0x8, PT ;  /* 0x0000000805087817 */ /* 0x000fc80003800200 */
[----:B------:R-:W-:-:S04]  /*0310*/  IABS R7, R8 ;  /* 0x0000000800077213 */ /* 0x000fc80000000000 */
[----:B------:R-:W0:Y:S08]  /*0320*/  I2F.RP R6, R7 ;  /* 0x0000000700067306 */ /* 0x000e300000209400 */
[----:B0-----:R-:W0:Y:S02]  /*0330*/  MUFU.RCP R6, R6 ;  /* 0x0000000600067308 */ /* 0x001e240000001000 */
[----:B0-----:R-:W-:-:S06]  /*0340*/  IADD3 R5, R6, 0xffffffe, RZ ;  /* 0x0ffffffe06057810 */ /* 0x001fcc0007ffe0ff */
[----:B------:R-:W0:Y:S02]  /*0350*/  F2I.FTZ.U32.TRUNC.NTZ R5, R5 ;  /* 0x0000000500057305 */ /* 0x000e24000021f000 */
[----:B0-----:R-:W-:-:S04]  /*0360*/  IMAD.MOV R9, RZ, RZ, -R5 ;  /* 0x000000ffff097224 */ /* 0x001fc800078e0a05 */
[----:B------:R-:W-:Y:S01]  /*0370*/  IMAD.MOV.U32 R0, RZ, RZ, R9 ;  /* 0x000000ffff007224 */ /* 0x000fe200078e0009 */
[----:B------:R-:W-:-:S03]  /*0380*/  IABS R9, R11 ;  /* 0x0000000b00097213 */ /* 0x000fc60000000000 */
[----:B------:R-:W-:Y:S01]  /*0390*/  IMAD R3, R0, R7, RZ ;  /* 0x0000000700037224 */ /* 0x000fe200078e02ff */
[----:B------:R-:W-:-:S03]  /*03a0*/  IABS R0, R8 ;  /* 0x0000000800007213 */ /* 0x000fc60000000000 */
[----:B------:R-:W-:-:S04]  /*03b0*/  IMAD.HI.U32 R4, R5, R3, R4 ;  /* 0x0000000305047227 */ /* 0x000fc800078e0004 */
[----:B------:R-:W-:Y:S02]  /*03c0*/  IMAD.MOV R0, RZ, RZ, -R0 ;  /* 0x000000ffff007224 */ /* 0x000fe400078e0a00 */
        /* <DEDUP_REMOVED lines=8> */
[----:B------:R-:W-:Y:S02]  /*0450*/  ISETP.GE.AND P2, PT, R0, RZ, PT ;  /* 0x000000ff0000720c */ /* 0x000fe40003f46270 */
[----:B------:R-:W-:-:S05]  /*0460*/  IADD3 R0, R14, c[0x0][0x180], RZ ;  /* 0x000060000e007a10 */ /* 0x000fca0007ffe0ff */
[----:B------:R-:W-:Y:S02]  /*0470*/  @P0 IADD3 R4, R4, 0x1, RZ ;  /* 0x0000000104040810 */ /* 0x000fe40007ffe0ff */
[----:B------:R-:W-:-:S04]  /*0480*/  ISETP.GT.AND P0, PT, R0, 0x1f, PT ;  /* 0x0000001f0000780c */ /* 0x000fc80003f04270 */
[----:B------:R-:W-:Y:S01]  /*0490*/  @!P2 IMAD.MOV R4, RZ, RZ, -R4 ;  /* 0x000000ffff04a224 */ /* 0x000fe200078e0a04 */
[----:B------:R-:W-:-:S05]  /*04a0*/  @!P1 LOP3.LUT R4, RZ, R8, RZ, 0x33, !PT ;  /* 0x00000008ff049212 */ /* 0x000fca00078e33ff */
[----:B------:R-:W-:Y:S02]  /*04b0*/  IMAD.MOV R3, RZ, RZ, -R4 ;  /* 0x000000ffff037224 */ /* 0x000fe400078e0a04 */
[----:B------:R-:W-:Y:S02]  /*04c0*/  IMAD.SHL.U32 R0, R4, 0x40, RZ ;  /* 0x0000004004007824 */ /* 0x000fe400078e00ff */
[----:B------:R-:W-:-:S04]  /*04d0*/  IMAD R3, R8, R3, R11 ;  /* 0x0000000308037224 */ /* 0x000fc800078e020b */
[----:B------:R-:W-:-:S04]  /*04e0*/  IMAD.IADD R3, R2, 0x1, R3 ;  /* 0x0000000102037824 */ /* 0x000fc800078e0203 */
[----:B------:R-:W-:-:S05]  /*04f0*/  IMAD R28, R3, 0x200, R13 ;  /* 0x00000200031c7824 */ /* 0x000fca00078e020d */
[C---:B------:R-:W-:Y:S01]  /*0500*/  IADD3 R3, R28.reuse, 0x80, RZ ;  /* 0x000000801c037810 */ /* 0x040fe20007ffe0ff */
[----:B------:R-:W-:Y:S01]  /*0510*/  STL [R1+0xbec], R28 ;  /* 0x000bec1c01007387 */ /* 0x000fe20000100800 */
[C---:B------:R-:W-:Y:S02]  /*0520*/  IADD3 R29, R28.reuse, 0x40, RZ ;  /* 0x000000401c1d7810 */ /* 0x040fe40007ffe0ff */
[C---:B------:R-:W-:Y:S01]  /*0530*/  IADD3 R4, R28.reuse, 0x100, RZ ;  /* 0x000001001c047810 */ /* 0x040fe20007ffe0ff */
[----:B------:R-:W-:Y:S01]  /*0540*/  STL [R1+0x14b8], R0 ;  /* 0x0014b80001007387 */ /* 0x000fe20000100800 */
[C---:B------:R-:W-:Y:S02]  /*0550*/  IADD3 R2, R28.reuse, 0xc0, RZ ;  /* 0x000000c01c027810 */ /* 0x040fe40007ffe0ff */
[C---:B------:R-:W-:Y:S01]  /*0560*/  IADD3 R5, R28.reuse, 0x180, RZ ;  /* 0x000001801c057810 */ /* 0x040fe20007ffe0ff */
[----:B------:R-:W-:Y:S04]  /*0570*/  STL [R1+0x14c0], R3 ;  /* 0x0014c00301007387 */ /* 0x000fe80000100800 */
[----:B------:R-:W-:Y:S04]  /*0580*/  STL [R1+0x14bc], R29 ;  /* 0x0014bc1d01007387 */ /* 0x000fe80000100800 */
[----:B------:R0:W-:Y:S04]  /*0590*/  STL [R1+0x14c8], R4 ;  /* 0x0014c80401007387 */ /* 0x0001e80000100800 */
[----:B------:R-:W-:Y:S01]  /*05a0*/  STL [R1+0x14c4], R2 ;  /* 0x0014c40201007387 */ /* 0x000fe20000100800 */
[----:B0-----:R-:W-:-:S05]  /*05b0*/  IADD3 R4, R28, 0x140, RZ ;  /* 0x000001401c047810 */ /* 0x001fca0007ffe0ff */
[----:B------:R0:W-:Y:S04]  /*05c0*/  STL [R1+0x14cc], R4 ;  /* 0x0014cc0401007387 */ /* 0x0001e80000100800 */
[----:B------:R1:W-:Y:S01]  /*05d0*/  STL [R1+0x14d0], R5 ;  /* 0x0014d00501007387 */ /* 0x0003e20000100800 */
[----:B0-----:R-:W-:-:S05]  /*05e0*/  IADD3 R4, R28, 0x1c0, RZ ;  /* 0x000001c01c047810 */ /* 0x001fca0007ffe0ff */
[----:B------:R1:W-:Y:S01]  /*05f0*/  STL [R1+0x14d4], R4 ;  /* 0x0014d40401007387 */ /* 0x0003e20000100800 */
[----:B------:R-:W-:Y:S05]  /*0600*/  @P0 BRA `(.L_x_0) ;  /* 0x00000f7000000947 */ /* 0x000fea0003800000 */
[----:B------:R-:W-:Y:S01]  /*0610*/  IMAD.SHL.U32 R0, R12, 0x200, RZ ;  /* 0x000002000c007824 */ /* 0x000fe200078e00ff */
[----:B------:R-:W-:Y:S01]  /*0620*/  CS2R R24, SRZ ;  /* 0x0000000000187805 */ /* 0x000fe2000001ff00 */
[----:B------:R-:W-:Y:S01]  /*0630*/  CS2R R26, SRZ ;  /* 0x00000000001a7805 */ /* 0x000fe2000001ff00 */
[----:B------:R-:W-:Y:S01]  /*0640*/  CS2R R20, SRZ ;  /* 0x0000000000147805 */ /* 0x000fe2000001ff00 */
[----:B------:R-:W-:Y:S01]  /*0650*/  CS2R R22, SRZ ;  /* 0x0000000000167805 */ /* 0x000fe2000001ff00 */
[----:B------:R0:W-:Y:S01]  /*0660*/  STL [R1+0x14f8], R0 ;  /* 0x0014f80001007387 */ /* 0x0001e20000100800 */
[----:B------:R-:W-:Y:S01]  /*0670*/  CS2R R16, SRZ ;  /* 0x0000000000107805 */ /* 0x000fe2000001ff00 */
[----:B------:R-:W-:Y:S01]  /*0680*/  CS2R R18, SRZ ;  /* 0x0000000000127805 */ /* 0x000fe2000001ff00 */
[----:B------:R-:W-:Y:S01]  /*0690*/  CS2R R12, SRZ ;  /* 0x00000000000c7805 */ /* 0x000fe2000001ff00 */
[----:B------:R0:W-:Y:S01]  /*06a0*/  STL [R1], RZ ;  /* 0x000000ff01007387 */ /* 0x0001e20000100800 */
[----:B------:R-:W-:Y:S01]  /*06b0*/  CS2R R14, SRZ ;  /* 0x00000000000e7805 */ /* 0x000fe2000001ff00 */
[----:B------:R-:W-:Y:S01]  /*06c0*/  CS2R R8, SRZ ;  /* 0x0000000000087805 */ /* 0x000fe2000001ff00 */
[----:B------:R-:W-:Y:S01]  /*06d0*/  CS2R R10, SRZ ;  /* 0x00000000000a7805 */ /* 0x000fe2000001ff00 */
[----:B------:R0:W-:Y:S01]  /*06e0*/  STL [R1+0x4], RZ ;  /* 0x000004ff01007387 */ /* 0x0001e20000100800 */
[----:B-1----:R-:W-:Y:S01]  /*06f0*/  CS2R R4, SRZ ;  /* 0x0000000000047805 */ /* 0x002fe2000001ff00 */
[----:B------:R-:W-:-:S02]  /*0700*/  CS2R R6, SRZ ;  /* 0x0000000000067805 */ /* 0x000fc4000001ff00 */
[----:B------:R0:W-:Y:S04]  /*0710*/  STL [R1+0x8], RZ ;  /* 0x000008ff01007387 */ /* 0x0001e80000100800 */
        /* <DEDUP_REMOVED lines=228> */
[----:B------:R0:W-:Y:S01]  /*1560*/  STL [R1+0x91c], RZ ;  /* 0x00091cff01007387 */ /* 0x0001e20000100800 */
[----:B------:R-:W-:Y:S05]  /*1570*/  BRA `(.L_x_1) ;  /* 0x0002ff0000007947 */ /* 0x000fea0003800000 */
.L_x_0:
[----:B------:R-:W2:Y:S04]  /*1580*/  LDL R17, [R1+0x14c8] ;  /* 0x0014c80001117983 */ /* 0x000ea80000100800 */
[----:B------:R-:W3:Y:S04]  /*1590*/  LDL R27, [R1+0x14d4] ;  /* 0x0014d400011b7983 */ /* 0x000ee80000100800 */
[----:B------:R-:W4:Y:S04]  /*15a0*/  LDL R20, [R1+0x14d0] ;  /* 0x0014d00001147983 */ /* 0x000f280000100800 */
[----:B------:R-:W5:Y:S01]  /*15b0*/  LDL R23, [R1+0x14cc] ;  /* 0x0014cc0001177983 */ /* 0x000f620000100800 */
[----:B------:R-:W-:Y:S01]  /*15c0*/  IABS R6, c[0x0][0x178] ;  /* 0x00005e0000067a13 */ /* 0x000fe20000000000 */
[----:B------:R-:W-:Y:S01]  /*15d0*/  IMAD.MOV.U32 R15, RZ, RZ, R0 ;  /* 0x000000ffff0f7224 */ /* 0x000fe200078e0000 */
[----:B------:R-:W-:-:S02]  /*15e0*/  IABS R0, c[0x0][0x17c] ;  /* 0x00005f0000007a13 */ /* 0x000fc40000000000 */
[----:B------:R-:W0:Y:S08]  /*15f0*/  I2F.RP R8, R6 ;  /* 0x0000000600087306 */ /* 0x000e300000209400 */
[----:B------:R-:W1:Y:S08]  /*1600*/  I2F.RP R7, R0 ;  /* 0x0000000000077306 */ /* 0x000e700000209400 */
[----:B0-----:R-:W0:Y:S08]  /*1610*/  MUFU.RCP R8, R8 ;  /* 0x0000000800087308 */ /* 0x001e300000001000 */
[----:B-1----:R-:W1:Y:S01]  /*1620*/  MUFU.RCP R7, R7 ;  /* 0x0000000700077308 */ /* 0x002e620000001000 */
[----:B------:R-:W-:-:S02]  /*1630*/  IMAD.MOV.U32 R18, RZ, RZ, R2 ;  /* 0x000000ffff127224 */ /* 0x000fc400078e0002 */
[----:B------:R-:W-:Y:S01]  /*1640*/  IMAD.MOV.U32 R19, RZ, RZ, R3 ;  /* 0x000000ffff137224 */ /* 0x000fe200078e0003 */
[----:B0-----:R-:W-:-:S04]  /*1650*/  IADD3 R2, R8, 0xffffffe, RZ ;  /* 0x0ffffffe08027810 */ /* 0x001fc80007ffe0ff */
[----:B------:R0:W0:Y:S01]  /*1660*/  F2I.FTZ.U32.TRUNC.NTZ R3, R2 ;  /* 0x0000000200037305 */ /* 0x000022000021f000 */
[----:B-1----:R-:W-:-:S07]  /*1670*/  IADD3 R4, R7, 0xffffffe, RZ ;  /* 0x0ffffffe07047810 */ /* 0x002fce0007ffe0ff */
[----:B------:R-:W1:Y:S01]  /*1680*/  F2I.FTZ.U32.TRUNC.NTZ R5, R4 ;  /* 0x0000000400057305 */ /* 0x000e62000021f000 */
[----:B0-----:R-:W-:Y:S02]  /*1690*/  IMAD.MOV.U32 R2, RZ, RZ, RZ ;  /* 0x000000ffff027224 */ /* 0x001fe400078e00ff */
[----:B------:R-:W-:Y:S01]  /*16a0*/  IMAD.MOV R11, RZ, RZ, -R3 ;  /* 0x000000ffff0b7224 */ /* 0x000fe200078e0a03 */
[----:B------:R-:W0:Y:S03]  /*16b0*/  S2R R10, SR_TID.X ;  /* 0x00000000000a7919 */ /* 0x000e260000002100 */
[----:B------:R-:W-:Y:S02]  /*16c0*/  IMAD R11, R11, R6, RZ ;  /* 0x000000060b0b7224 */ /* 0x000fe400078e02ff */
[----:B-1----:R-:W-:Y:S02]  /*16d0*/  IMAD.MOV R9, RZ, RZ, -R5 ;  /* 0x000000ffff097224 */ /* 0x002fe400078e0a05 */
[----:B------:R-:W-:-:S04]  /*16e0*/  IMAD.HI.U32 R11, R3, R11, R2 ;  /* 0x0000000b030b7227 */ /* 0x000fc800078e0002 */
[----:B------:R-:W-:Y:S02]  /*16f0*/  IMAD R9, R9, R0, RZ ;  /* 0x0000000009097224 */ /* 0x000fe400078e02ff */
[----:B------:R-:W-:-:S04]  /*1700*/  IMAD.MOV.U32 R4, RZ, RZ, RZ ;  /* 0x000000ffff047224 */ /* 0x000fc800078e00ff */
[----:B------:R-:W-:Y:S01]  /*1710*/  IMAD.HI.U32 R2, R5, R9, R4 ;  /* 0x0000000905027227 */ /* 0x000fe200078e0004 */
[----:B------:R-:W-:Y:S02]  /*1720*/  IABS R14, R18 ;  /* 0x00000012000e7213 */ /* 0x000fe40000000000 */
[----:B------:R-:W-:Y:S02]  /*1730*/  IABS R22, R28 ;  /* 0x0000001c00167213 */ /* 0x000fe40000000000 */
[----:B0-----:R-:W-:Y:S02]  /*1740*/  LOP3.LUT R10, R10, 0x20, RZ, 0xc0, !PT ;  /* 0x000000200a0a7812 */ /* 0x001fe400078ec0ff */
[----:B------:R-:W-:Y:S02]  /*1750*/  IABS R8, R29 ;  /* 0x0000001d00087213 */ /* 0x000fe40000000000 */
[----:B------:R-:W-:Y:S02]  /*1760*/  IABS R9, R19 ;  /* 0x0000001300097213 */ /* 0x000fe40000000000 */
[----:B--2---:R-:W-:-:S02]  /*1770*/  IABS R12, R17 ;  /* 0x00000011000c7213 */ /* 0x004fc40000000000 */
[----:B---3--:R-:W-:-:S03]  /*1780*/  IABS R21, R27 ;  /* 0x0000001b00157213 */ /* 0x008fc60000000000 */
[----:B------:R-:W-:Y:S01]  /*1790*/  IMAD.HI.U32 R5, R11, R12, RZ ;  /* 0x0000000c0b057227 */ /* 0x000fe200078e00ff */
[----:B----4-:R-:W-:-:S03]  /*17a0*/  IABS R16, R20 ;  /* 0x0000001400107213 */ /* 0x010fc60000000000 */
[----:B------:R-:W-:Y:S01]  /*17b0*/  IMAD.HI.U32 R7, R11, R21, RZ ;  /* 0x000000150b077227 */ /* 0x000fe200078e00ff */
[----:B-----5:R-:W-:-:S03]  /*17c0*/  IABS R13, R23 ;  /* 0x00000017000d7213 */ /* 0x020fc60000000000 */
[----:B------:R-:W-:-:S04]  /*17d0*/  IMAD.HI.U32 R3, R11, R16, RZ ;  /* 0x000000100b037227 */ /* 0x000fc800078e00ff */
[----:B------:R-:W-:Y:S02]  /*17e0*/  IMAD.MOV R5, RZ, RZ, -R5 ;  /* 0x000000ffff057224 */ /* 0x000fe400078e0a05 */
[----:B------:R-:W-:Y:S02]  /*17f0*/  IMAD.MOV R7, RZ, RZ, -R7 ;  /* 0x000000ffff077224 */ /* 0x000fe400078e0a07 */
[----:B------:R-:W-:-:S04]  /*1800*/  IMAD.HI.U32 R4, R11, R13, RZ ;  /* 0x0000000d0b047227 */ /* 0x000fc800078e00ff */
[----:B------:R-:W-:Y:S02]  /*1810*/  IMAD.MOV R3, RZ, RZ, -R3 ;  /* 0x000000ffff037224 */ /* 0x000fe400078e0a03 */
[----:B------:R-:W-:Y:S02]  /*1820*/  IMAD R12, R6, R5, R12 ;  /* 0x00000005060c7224 */ /* 0x000fe400078e020c */
[----:B------:R-:W-:-:S04]  /*1830*/  IMAD.HI.U32 R5, R11, R14, RZ ;  /* 0x0000000e0b057227 */ /* 0x000fc800078e00ff */
[C---:B------:R-:W-:Y:S02]  /*1840*/  IMAD R21, R6.reuse, R7, R21 ;  /* 0x0000000706157224 */ /* 0x040fe400078e0215 */
[----:B------:R-:W-:Y:S02]  /*1850*/  IMAD.MOV R4, RZ, RZ, -R4 ;  /* 0x000000ffff047224 */ /* 0x000fe400078e0a04 */
[C---:B------:R-:W-:Y:S02]  /*1860*/  IMAD R16, R6.reuse, R3, R16 ;  /* 0x0000000306107224 */ /* 0x040fe400078e0210 */
[----:B------:R-:W-:Y:S01]  /*1870*/  IMAD.MOV R5, RZ, RZ, -R5 ;  /* 0x000000ffff057224 */ /* 0x000fe200078e0a05 */
[C---:B------:R-:W-:Y:S01]  /*1880*/  ISETP.GT.U32.AND P1, PT, R6.reuse, R21, PT ;  /* 0x000000150600720c */ /* 0x040fe20003f24070 */
[C---:B------:R-:W-:Y:S01]  /*1890*/  IMAD R13, R6.reuse, R4, R13 ;  /* 0x00000004060d7224 */ /* 0x040fe200078e020d */
[C---:B------:R-:W-:Y:S01]  /*18a0*/  ISETP.GT.U32.AND P3, PT, R6.reuse, R16, PT ;  /* 0x000000100600720c */ /* 0x040fe20003f64070 */
[----:B------:R-:W-:-:S02]  /*18b0*/  IMAD R14, R6, R5, R14 ;  /* 0x00000005060e7224 */ /* 0x000fc400078e020e */
[C---:B------:R-:W-:Y:S01]  /*18c0*/  IMAD.HI.U32 R5, R11.reuse, R22, RZ ;  /* 0x000000160b057227 */ /* 0x040fe200078e00ff */
[----:B------:R-:W-:Y:S02]  /*18d0*/  LEA.HI R3, R10, R15, RZ, 0x1b ;  /* 0x0000000f0a037211 */ /* 0x000fe400078fd8ff */
[----:B------:R-:W-:Y:S01]  /*18e0*/  ISETP.GT.U32.AND P6, PT, R6, R13, PT ;  /* 0x0000000d0600720c */ /* 0x000fe20003fc4070 */
[----:B------:R-:W-:-:S04]  /*18f0*/  IMAD.HI.U32 R10, R11, R8, RZ ;  /* 0x000000080b0a7227 */ /* 0x000fc800078e00ff */
[----:B------:R-:W-:Y:S02]  /*1900*/  IMAD.MOV R5, RZ, RZ, -R5 ;  /* 0x000000ffff057224 */ /* 0x000fe400078e0a05 */
[----:B------:R-:W-:Y:S02]  /*1910*/  IMAD.MOV R10, RZ, RZ, -R10 ;  /* 0x000000ffff0a7224 */ /* 0x000fe400078e0a0a */
[C---:B------:R-:W-:Y:S01]  /*1920*/  IMAD R22, R6.reuse, R5, R22 ;  /* 0x0000000506167224 */ /* 0x040fe200078e0216 */
[C---:B------:R-:W-:Y:S01]  /*1930*/  ISETP.GT.U32.AND P4, PT, R6.reuse, R12, PT ;  /* 0x0000000c0600720c */ /* 0x040fe20003f84070 */
[C---:B------:R-:W-:Y:S01]  /*1940*/  IMAD R8, R6.reuse, R10, R8 ;  /* 0x0000000a06087224 */ /* 0x040fe200078e0208 */
[----:B------:R-:W-:Y:S01]  /*1950*/  ISETP.GT.U32.AND P0, PT, R6, R14, PT ;  /* 0x0000000e0600720c */ /* 0x000fe20003f04070 */
[--C-:B------:R-:W-:Y:S02]  /*1960*/  @!P1 IMAD.IADD R21, R21, 0x1, -R6.reuse ;  /* 0x0000000115159824 */ /* 0x100fe400078e0a06 */
[----:B------:R-:W-:Y:S01]  /*1970*/  @!P3 IMAD.IADD R16, R16, 0x1, -R6 ;  /* 0x000000011010b824 */ /* 0x000fe200078e0a06 */
[C---:B------:R-:W-:Y:S01]  /*1980*/  ISETP.GT.U32.AND P3, PT, R6.reuse, R22, PT ;  /* 0x000000160600720c */ /* 0x040fe20003f64070 */
[----:B------:R-:W-:Y:S01]  /*1990*/  IMAD.HI.U32 R15, R11, R9, RZ ;  /* 0x000000090b0f7227 */ /* 0x000fe200078e00ff */
[----:B------:R-:W-:-:S03]  /*19a0*/  ISETP.GT.U32.AND P1, PT, R6, R8, PT ;  /* 0x000000080600720c */ /* 0x000fc60003f24070 */
[----:B------:R-:W-:Y:S01]  /*19b0*/  @!P6 IMAD.IADD R13, R13, 0x1, -R6 ;  /* 0x000000010d0de824 */ /* 0x000fe200078e0a06 */
[----:B------:R-:W-:Y:S01]  /*19c0*/  ISETP.GT.U32.AND P6, PT, R6, R21, PT ;  /* 0x000000150600720c */ /* 0x000fe20003fc4070 */
[----:B------:R-:W-:-:S04]  /*19d0*/  IMAD.MOV R11, RZ, RZ, -R15 ;  /* 0x000000ffff0b7224 */ /* 0x000fc800078e0a0f */
[----:B------:R-:W-:Y:S02]  /*19e0*/  IMAD R9, R6, R11, R9 ;  /* 0x0000000b06097224 */ /* 0x000fe400078e0209 */
[--C-:B------:R-:W-:Y:S01]  /*19f0*/  @!P4 IMAD.IADD R12, R12, 0x1, -R6.reuse ;  /* 0x000000010c0cc824 */ /* 0x100fe200078e0a06 */
[----:B------:R-:W-:Y:S01]  /*1a00*/  ISETP.GT.U32.AND P4, PT, R6, R16, PT ;  /* 0x000000100600720c */ /* 0x000fe20003f84070 */
[--C-:B------:R-:W-:Y:S02]  /*1a10*/  @!P0 IMAD.IADD R14, R14, 0x1, -R6.reuse ;  /* 0x000000010e0e8824 */ /* 0x100fe400078e0a06 */
[--C-:B------:R-:W-:Y:S01]  /*1a20*/  @!P3 IMAD.IADD R22, R22, 0x1, -R6.reuse ;  /* 0x000000011616b824 */ /* 0x100fe200078e0a06 */
[----:B------:R-:W-:Y:S01]  /*1a30*/  ISETP.GT.U32.AND P2, PT, R6, R9, PT ;  /* 0x000000090600720c */ /* 0x000fe20003f44070 */
[--C-:B------:R-:W-:Y:S01]  /*1a40*/  @!P1 IMAD.IADD R8, R8, 0x1, -R6.reuse ;  /* 0x0000000108089824 */ /* 0x100fe200078e0a06 */
[C---:B------:R-:W-:Y:S01]  /*1a50*/  ISETP.GT.U32.AND P1, PT, R6.reuse, R14, PT ;  /* 0x0000000e0600720c */ /* 0x040fe20003f24070 */
[----:B------:R-:W-:Y:S01]  /*1a60*/  @!P6 IMAD.IADD R21, R21, 0x1, -R6 ;  /* 0x000000011515e824 */ /* 0x000fe200078e0a06 */
[----:B------:R-:W-:-:S02]  /*1a70*/  ISETP.GT.U32.AND P6, PT, R6, R22, PT ;  /* 0x000000160600720c */ /* 0x000fc40003fc4070 */
[----:B------:R-:W-:-:S03]  /*1a80*/  ISETP.GT.U32.AND P0, PT, R6, R13, PT ;  /* 0x0000000d0600720c */ /* 0x000fc60003f04070 */
[----:B------:R-:W-:Y:S01]  /*1a90*/  @!P4 IMAD.IADD R16, R16, 0x1, -R6 ;  /* 0x000000011010c824 */ /* 0x000fe200078e0a06 */
[----:B------:R-:W-:-:S03]  /*1aa0*/  ISETP.GT.U32.AND P4, PT, R6, R8, PT ;  /* 0x000000080600720c */ /* 0x000fc60003f84070 */
[--C-:B------:R-:W-:Y:S01]  /*1ab0*/  @!P2 IMAD.IADD R9, R9, 0x1, -R6.reuse ;  /* 0x000000010909a824 */ /* 0x100fe200078e0a06 */
[----:B------:R-:W-:Y:S01]  /*1ac0*/  IADD3 R7, R3, 0x3e, RZ ;  /* 0x0000003e03077810 */ /* 0x000fe20007ffe0ff */
[--C-:B------:R-:W-:Y:S01]  /*1ad0*/  @!P1 IMAD.IADD R14, R14, 0x1, -R6.reuse ;  /* 0x000000010e0e9824 */ /* 0x100fe200078e0a06 */
[----:B------:R-:W-:Y:S01]  /*1ae0*/  ISETP.GE.AND P1, PT, R27, RZ, PT ;  /* 0x000000ff1b00720c */ /* 0x000fe20003f26270 */
[----:B------:R-:W-:Y:S01]  /*1af0*/  @!P6 IMAD.IADD R22, R22, 0x1, -R6 ;  /* 0x000000011616e824 */ /* 0x000fe200078e0a06 */
[----:B------:R-:W-:Y:S02]  /*1b00*/  ISETP.GE.AND P6, PT, R20, RZ, PT ;  /* 0x000000ff1400720c */ /* 0x000fe40003fc6270 */
[C---:B------:R-:W-:Y:S02]  /*1b10*/  ISETP.GT.U32.AND P2, PT, R6.reuse, R12, PT ;  /* 0x0000000c0600720c */ /* 0x040fe40003f44070 */
[----:B------:R-:W-:Y:S02]  /*1b20*/  ISETP.GT.U32.AND P3, PT, R6, R9, PT ;  /* 0x000000090600720c */ /* 0x000fe40003f64070 */
[----:B------:R-:W-:-:S02]  /*1b30*/  ISETP.GE.AND P5, PT, R7, RZ, PT ;  /* 0x000000ff0700720c */ /* 0x000fc40003fa6270 */
[----:B------:R-:W-:Y:S02]  /*1b40*/  IABS R7, R7 ;  /* 0x0000000700077213 */ /* 0x000fe40000000000 */
[----:B------:R-:W-:Y:S01]  /*1b50*/  IADD3 R5, R3, 0x3c, RZ ;  /* 0x0000003c03057810 */ /* 0x000fe20007ffe0ff */
[--C-:B------:R-:W-:Y:S02]  /*1b60*/  @!P0 IMAD.IADD R13, R13, 0x1, -R6.reuse ;  /* 0x000000010d0d8824 */ /* 0x100fe400078e0a06 */
[----:B------:R-:W-:Y:S01]  /*1b70*/  @!P4 IMAD.IADD R8, R8, 0x1, -R6 ;  /* 0x000000010808c824 */ /* 0x000fe200078e0a06 */
[----:B------:R-:W-:Y:S01]  /*1b80*/  ISETP.GE.AND P0, PT, R5, RZ, PT ;  /* 0x000000ff0500720c */ /* 0x000fe20003f06270 */
[----:B------:R-:W-:Y:S01]  /*1b90*/  IMAD.HI.U32 R4, R2, R7, RZ ;  /* 0x0000000702047227 */ /* 0x000fe200078e00ff */
[----:B------:R-:W-:Y:S02]  /*1ba0*/  IABS R5, R5 ;  /* 0x0000000500057213 */ /* 0x000fe40000000000 */
[----:B------:R-:W-:Y:S01]  /*1bb0*/  ISETP.GE.AND P4, PT, R17, RZ, PT ;  /* 0x000000ff1100720c */ /* 0x000fe20003f86270 */
[----:B------:R-:W-:Y:S01]  /*1bc0*/  @!P1 IMAD.MOV R21, RZ, RZ, -R21 ;  /* 0x000000ffff159224 */ /* 0x000fe200078e0a15 */
[----:B------:R-:W-:Y:S01]  /*1bd0*/  ISETP.GE.AND P1, PT, R18, RZ, PT ;  /* 0x000000ff1200720c */ /* 0x000fe20003f26270 */
[----:B------:R-:W-:Y:S01]  /*1be0*/  @!P6 IMAD.MOV R16, RZ, RZ, -R16 ;  /* 0x000000ffff10e224 */ /* 0x000fe200078e0a10 */
[----:B------:R-:W-:Y:S01]  /*1bf0*/  ISETP.GE.AND P6, PT, R19, RZ, PT ;  /* 0x000000ff1300720c */ /* 0x000fe20003fc6270 */
[----:B------:R-:W-:-:S02]  /*1c00*/  IMAD.MOV R4, RZ, RZ, -R4 ;  /* 0x000000ffff047224 */ /* 0x000fc400078e0a04 */
[--C-:B------:R-:W-:Y:S02]  /*1c10*/  @!P2 IMAD.IADD R12, R12, 0x1, -R6.reuse ;  /* 0x000000010c0ca824 */ /* 0x100fe400078e0a06 */
[----:B------:R-:W-:Y:S02]  /*1c20*/  @!P3 IMAD.IADD R9, R9, 0x1, -R6 ;  /* 0x000000010909b824 */ /* 0x000fe400078e0a06 */
[----:B------:R-:W-:-:S04]  /*1c30*/  IMAD.HI.U32 R6, R2, R5, RZ ;  /* 0x0000000502067227 */ /* 0x000fc800078e00ff */
[----:B------:R-:W-:Y:S01]  /*1c40*/  IMAD R7, R0, R4, R7 ;  /* 0x0000000400077224 */ /* 0x000fe200078e0207 */
[----:B------:R-:W-:Y:S01]  /*1c50*/  IADD3 R4, R3, 0x3a, RZ ;  /* 0x0000003a03047810 */ /* 0x000fe20007ffe0ff */
[----:B------:R-:W-:Y:S02]  /*1c60*/  IMAD.MOV R6, RZ, RZ, -R6 ;  /* 0x000000ffff067224 */ /* 0x000fe400078e0a06 */
[----:B------:R-:W-:Y:S01]  /*1c70*/  @!P4 IMAD.MOV R12, RZ, RZ, -R12 ;  /* 0x000000ffff0cc224 */ /* 0x000fe200078e0a0c */
[----:B------:R-:W-:Y:S01]  /*1c80*/  ISETP.GE.AND P2, PT, R4, RZ, PT ;  /* 0x000000ff0400720c */ /* 0x000fe20003f46270 */
[C---:B------:R-:W-:Y:S01]  /*1c90*/  IMAD R6, R0.reuse, R6, R5 ;  /* 0x0000000600067224 */ /* 0x040fe200078e0205 */
[----:B------:R-:W-:Y:S02]  /*1ca0*/  IABS R4, R4 ;  /* 0x0000000400047213 */ /* 0x000fe40000000000 */
[----:B------:R-:W-:Y:S02]  /*1cb0*/  ISETP.GT.U32.AND P4, PT, R0, R7, PT ;  /* 0x000000070000720c */ /* 0x000fe40003f84070 */
[----:B------:R-:W-:Y:S01]  /*1cc0*/  ISETP.GE.AND P3, PT, R23, RZ, PT ;  /* 0x000000ff1700720c */ /* 0x000fe20003f66270 */
[----:B------:R-:W-:Y:S01]  /*1cd0*/  @!P1 IMAD.MOV R14, RZ, RZ, -R14 ;  /* 0x000000ffff0e9224 */ /* 0x000fe200078e0a0e */
[----:B------:R-:W-:Y:S01]  /*1ce0*/  ISETP.GE.AND P1, PT, R28, RZ, PT ;  /* 0x000000ff1c00720c */ /* 0x000fe20003f26270 */
[----:B------:R-:W-:Y:S01]  /*1cf0*/  @!P6 IMAD.MOV R9, RZ, RZ, -R9 ;  /* 0x000000ffff09e224 */ /* 0x000fe200078e0a09 */
[----:B------:R-:W-:Y:S01]  /*1d00*/  ISETP.GT.U32.AND P6, PT, R0, R6, PT ;  /* 0x000000060000720c */ /* 0x000fe20003fc4070 */
[----:B------:R-:W-:-:S04]  /*1d10*/  IMAD.HI.U32 R10, R2, R4, RZ ;  /* 0x00000004020a7227 */ /* 0x000fc800078e00ff */
[----:B------:R-:W-:Y:S02]  /*1d20*/  IMAD.MOV R10, RZ, RZ, -R10 ;  /* 0x000000ffff0a7224 */ /* 0x000fe400078e0a0a */
[----:B------:R-:W-:Y:S02]  /*1d30*/  @!P4 IMAD.IADD R7, R7, 0x1, -R0 ;  /* 0x000000010707c824 */ /* 0x000fe400078e0a00 */
[----:B------:R-:W-:Y:S01]  /*1d40*/  IMAD R4, R0, R10, R4 ;  /* 0x0000000a00047224 */ /* 0x000fe200078e0204 */
[----:B------:R-:W-:Y:S01]  /*1d50*/  IADD3 R10, R3, 0x38, RZ ;  /* 0x00000038030a7810 */ /* 0x000fe20007ffe0ff */
[----:B------:R-:W-:Y:S01]  /*1d60*/  @!P3 IMAD.MOV R13, RZ, RZ, -R13 ;  /* 0x000000ffff0db224 */ /* 0x000fe200078e0a0d */
[----:B------:R-:W-:Y:S01]  /*1d70*/  ISETP.GE.AND P3, PT, R29, RZ, PT ;  /* 0x000000ff1d00720c */ /* 0x000fe20003f66270 */
[----:B------:R-:W-:Y:S01]  /*1d80*/  @!P6 IMAD.IADD R6, R6, 0x1, -R0 ;  /* 0x000000010606e824 */ /* 0x000fe200078e0a00 */
[----:B------:R-:W-:Y:S01]  /*1d90*/  IADD3 R18, R3, 0x36, RZ ;  /* 0x0000003603127810 */ /* 0x000fe20007ffe0ff */
[----:B------:R-:W-:Y:S01]  /*1da0*/  @!P1 IMAD.MOV R22, RZ, RZ, -R22 ;  /* 0x000000ffff169224 */ /* 0x000fe200078e0a16 */
[----:B------:R-:W-:-:S02]  /*1db0*/  IABS R17, R10 ;  /* 0x0000000a00117213 */ /* 0x000fc40000000000 */
[----:B------:R-:W-:Y:S02]  /*1dc0*/  ISETP.GT.U32.AND P1, PT, R0, R7, PT ;  /* 0x000000070000720c */ /* 0x000fe40003f24070 */
[----:B------:R-:W-:Y:S02]  /*1dd0*/  ISETP.NE.AND P4, PT, RZ, c[0x0][0x178], PT ;  /* 0x00005e00ff007a0c */ /* 0x000fe40003f85270 */
[----:B------:R-:W-:Y:S01]  /*1de0*/  LOP3.LUT R23, RZ, c[0x0][0x178], RZ, 0x33, !PT ;  /* 0x00005e00ff177a12 */ /* 0x000fe200078e33ff */
[----:B------:R-:W-:Y:S01]  /*1df0*/  IMAD.HI.U32 R20, R2, R17, RZ ;  /* 0x0000001102147227 */ /* 0x000fe200078e00ff */
[----:B------:R-:W-:Y:S02]  /*1e00*/  IABS R11, R18 ;  /* 0x00000012000b7213 */ /* 0x000fe40000000000 */
[----:B------:R-:W-:Y:S02]  /*1e10*/  ISETP.GT.U32.AND P6, PT, R0, R6, PT ;  /* 0x000000060000720c */ /* 0x000fe40003fc4070 */
[----:B------:R-:W-:-:S02]  /*1e20*/  SEL R25, R23, R21, !P4 ;  /* 0x0000001517197207 */ /* 0x000fc40006000000 */
[C---:B------:R-:W-:Y:S01]  /*1e30*/  SEL R24, R23.reuse, R16, !P4 ;  /* 0x0000001017187207 */ /* 0x040fe20006000000 */
[----:B------:R-:W-:Y:S01]  /*1e40*/  IMAD.HI.U32 R19, R2, R11, RZ ;  /* 0x0000000b02137227 */ /* 0x000fe200078e00ff */
[C---:B------:R-:W-:Y:S02]  /*1e50*/  SEL R21, R23.reuse, R13, !P4 ;  /* 0x0000000d17157207 */ /* 0x040fe40006000000 */
[C---:B------:R-:W-:Y:S01]  /*1e60*/  SEL R16, R23.reuse, R12, !P4 ;  /* 0x0000000c17107207 */ /* 0x040fe20006000000 */
[----:B------:R-:W-:Y:S01]  /*1e70*/  IMAD.MOV R20, RZ, RZ, -R20 ;  /* 0x000000ffff147224 */ /* 0x000fe200078e0a14 */
[C---:B------:R-:W-:Y:S01]  /*1e80*/  SEL R13, R23.reuse, R14, !P4 ;  /* 0x0000000e170d7207 */ /* 0x040fe20006000000 */
[----:B------:R-:W-:Y:S01]  /*1e90*/  @!P3 IMAD.MOV R8, RZ, RZ, -R8 ;  /* 0x000000ffff08b224 */ /* 0x000fe200078e0a08 */
[----:B------:R-:W-:Y:S01]  /*1ea0*/  STL [R1+0x40], R25 ;  /* 0x0000401901007387 */ /* 0x000fe20000100800 */
[----:B------:R-:W-:Y:S01]  /*1eb0*/  SEL R12, R23, R9, !P4 ;  /* 0x00000009170c7207 */ /* 0x000fe20006000000 */
[----:B------:R-:W-:Y:S01]  /*1ec0*/  IMAD.MOV R19, RZ, RZ, -R19 ;  /* 0x000000ffff137224 */ /* 0x000fe200078e0a13 */
[----:B------:R-:W-:Y:S01]  /*1ed0*/  ISETP.GT.U32.AND P3, PT, R0, R4, PT ;  /* 0x000000040000720c */ /* 0x000fe20003f64070 */
[----:B------:R-:W-:Y:S01]  /*1ee0*/  STL [R1+0x3c], R24 ;  /* 0x00003c1801007387 */ /* 0x000fe20000100800 */
[----:B------:R-:W-:-:S02]  /*1ef0*/  @!P1 IMAD.IADD R7, R7, 0x1, -R0 ;  /* 0x0000000107079824 */ /* 0x000fc400078e0a00 */
[----:B------:R-:W-:Y:S01]  /*1f00*/  IMAD R17, R0, R20, R17 ;  /* 0x0000001400117224 */ /* 0x000fe200078e0211 */
[----:B------:R-:W-:Y:S01]  /*1f10*/  STL [R1+0x38], R21 ;  /* 0x0000381501007387 */ /* 0x000fe20000100800 */
[----:B------:R-:W-:-:S03]  /*1f20*/  SEL R8, R23, R8, !P4 ;  /* 0x0000000817087207 */ /* 0x000fc60006000000 */
[----:B------:R-:W-:Y:S01]  /*1f30*/  STL [R1+0x44], R16 ;  /* 0x0000441001007387 */ /* 0x000fe20000100800 */
[----:B------:R-:W-:Y:S01]  /*1f40*/  SEL R9, R23, R22, !P4 ;  /* 0x0000001617097207 */ /* 0x000fe20006000000 */
[----:B------:R-:W-:Y:S02]  /*1f50*/  @!P6 IMAD.IADD R6, R6, 0x1, -R0 ;  /* 0x000000010606e824 */ /* 0x000fe400078e0a00 */
[----:B------:R0:W-:Y:S01]  /*1f60*/  STL [R1+0x48], R13 ;  /* 0x0000480d01007387 */ /* 0x0001e20000100800 */
[----:B------:R-:W-:-:S03]  /*1f70*/  ISETP.GT.U32.AND P6, PT, R0, R17, PT ;  /* 0x000000110000720c */ /* 0x000fc60003fc4070 */
[----:B------:R1:W-:Y:S01]  /*1f80*/  STL [R1+0x4c], R12 ;  /* 0x00004c0c01007387 */ /* 0x0003e20000100800 */
[----:B0-----:R-:W-:-:S03]  /*1f90*/  IMAD.MOV.U32 R13, RZ, RZ, R7 ;  /* 0x000000ffff0d7224 */ /* 0x001fc600078e0007 */
[----:B------:R-:W-:Y:S01]  /*1fa0*/  STL [R1+0x54], R8 ;  /* 0x0000540801007387 */ /* 0x000fe20000100800 */
[----:B-1----:R-:W-:-:S03]  /*1fb0*/  IMAD R12, R0, R19, R11 ;  /* 0x00000013000c7224 */ /* 0x002fc600078e020b */
[----:B------:R0:W-:Y:S01]  /*1fc0*/  STL [R1+0x50], R9 ;  /* 0x0000500901007387 */ /* 0x0001e20000100800 */
[----:B------:R-:W-:Y:S01]  /*1fd0*/  @!P5 IMAD.MOV R13, RZ, RZ, -R13 ;  /* 0x000000ffff0dd224 */ /* 0x000fe200078e0a0d */
[----:B------:R-:W-:Y:S01]  /*1fe0*/  ISETP.GT.U32.AND P5, PT, R0, R12, PT ;  /* 0x0000000c0000720c */ /* 0x000fe20003fa4070 */
[----:B------:R-:W-:Y:S01]  /*1ff0*/  @!P3 IMAD.IADD R4, R4, 0x1, -R0 ;  /* 0x000000010404b824 */ /* 0x000fe200078e0a00 */
[C---:B------:R-:W-:Y:S01]  /*2000*/  IADD3 R5, R3.reuse, 0x34, RZ ;  /* 0x0000003403057810 */ /* 0x040fe20007ffe0ff */
[----:B0-----:R-:W-:Y:S01]  /*2010*/  IMAD.MOV.U32 R9, RZ, RZ, R6 ;  /* 0x000000ffff097224 */ /* 0x001fe200078e0006 */
[----:B------:R-:W-:-:S03]  /*2020*/  IADD3 R6, R3, 0x32, RZ ;  /* 0x0000003203067810 */ /* 0x000fc60007ffe0ff */
[----:B------:R-:W-:Y:S01]  /*2030*/  @!P0 IMAD.MOV R9, RZ, RZ, -R9 ;  /* 0x000000ffff098224 */ /* 0x000fe200078e0a09 */
[----:B------:R-:W-:Y:S01]  /*2040*/  IABS R15, R5 ;  /* 0x00000005000f7213 */ /* 0x000fe20000000000 */
[----:B------:R-:W-:Y:S01]  /*2050*/  STL [R1+0xc], R13 ;  /* 0x00000c0d01007387 */ /* 0x000fe20000100800 */
[----:B------:R-:W-:Y:S01]  /*2060*/  ISETP.GT.U32.AND P3, PT, R0, R4, PT ;  /* 0x000000040000720c */ /* 0x000fe20003f64070 */
[----:B------:R-:W-:Y:S02]  /*2070*/  @!P6 IMAD.IADD R17, R17, 0x1, -R0 ;  /* 0x000000011111e824 */ /* 0x000fe400078e0a00 */
[----:B------:R0:W-:Y:S01]  /*2080*/  STL [R1+0x8], R9 ;  /* 0x0000080901007387 */ /* 0x0001e20000100800 */
[----:B------:R-:W-:Y:S01]  /*2090*/  IMAD.HI.U32 R8, R2, R15, RZ ;  /* 0x0000000f02087227 */ /* 0x000fe200078e00ff */
[----:B------:R-:W-:-:S03]  /*20a0*/  ISETP.GE.AND P6, PT, R6, RZ, PT ;  /* 0x000000ff0600720c */ /* 0x000fc60003fc6270 */
[----:B------:R-:W-:Y:S01]  /*20b0*/  @!P5 IMAD.IADD R12, R12, 0x1, -R0 ;  /* 0x000000010c0cd824 */ /* 0x000fe200078e0a00 */
[----:B------:R-:W-:Y:S02]  /*20c0*/  ISETP.GT.U32.AND P5, PT, R0, R17, PT ;  /* 0x000000110000720c */ /* 0x000fe40003fa4070 */
[----:B0-----:R-:W-:Y:S01]  /*20d0*/  IABS R9, R6 ;  /* 0x0000000600097213 */ /* 0x001fe20000000000 */
[----:B------:R-:W-:-:S04]  /*20e0*/  IMAD.MOV R8, RZ, RZ, -R8 ;  /* 0x000000ffff087224 */ /* 0x000fc800078e0a08 */
[----:B------:R-:W-:-:S04]  /*20f0*/  IMAD.HI.U32 R6, R2, R9, RZ ;  /* 0x0000000902067227 */ /* 0x000fc800078e00ff */
[----:B------:R-:W-:Y:S02]  /*2100*/  IMAD.MOV R6, RZ, RZ, -R6 ;  /* 0x000000ffff067224 */ /* 0x000fe400078e0a06 */
[----:B------:R-:W-:Y:S01]  /*2110*/  IMAD R8, R0, R8, R15 ;  /* 0x0000000800087224 */ /* 0x000fe200078e020f */
[----:B------:R-:W-:Y:S01]  /*2120*/  IADD3 R13, R3, 0x30, RZ ;  /* 0x00000030030d7810 */ /* 0x000fe20007ffe0ff */
[----:B------:R-:W-:Y:S02]  /*2130*/  @!P3 IMAD.IADD R4, R4, 0x1, -R0 ;  /* 0x000000010404b824 */ /* 0x000fe400078e0a00 */
[----:B------:R-:W-:Y:S01]  /*2140*/  IMAD R9, R0, R6, R9 ;  /* 0x0000000600097224 */ /* 0x000fe200078e0209 */
[----:B------:R-:W-:Y:S01]  /*2150*/  ISETP.GE.AND P4, PT, R10, RZ, PT ;  /* 0x000000ff0a00720c */ /* 0x000fe20003f86270 */
[----:B------:R-:W-:Y:S01]  /*2160*/  IMAD.MOV.U32 R11, RZ, RZ, R4 ;  /* 0x000000ffff0b7224 */ /* 0x000fe200078e0004 */
[----:B------:R-:W-:Y:S01]  /*2170*/  ISETP.GT.U32.AND P3, PT, R0, R8, PT ;  /* 0x000000080000720c */ /* 0x000fe20003f64070 */
[----:B------:R-:W-:Y:S01]  /*2180*/  @!P5 IMAD.IADD R17, R17, 0x1, -R0 ;  /* 0x000000011111d824 */ /* 0x000fe200078e0a00 */
[----:B------:R-:W-:-:S02]  /*2190*/  IABS R10, R13 ;  /* 0x0000000d000a7213 */ /* 0x000fc40000000000 */
[----:B------:R-:W-:Y:S01]  /*21a0*/  ISETP.GT.U32.AND P5, PT, R0, R9, PT ;  /* 0x000000090000720c */ /* 0x000fe20003fa4070 */
[----:B------:R-:W-:Y:S01]  /*21b0*/  @!P2 IMAD.MOV R11, RZ, RZ, -R11 ;  /* 0x000000ffff0ba224 */ /* 0x000fe200078e0a0b */
[----:B------:R-:W-:Y:S01]  /*21c0*/  ISETP.GE.AND P0, PT, R5, RZ, PT ;  /* 0x000000ff0500720c */ /* 0x000fe20003f06270 */
[----:B------:R-:W-:Y:S01]  /*21d0*/  IMAD.HI.U32 R5, R2, R10, RZ ;  /* 0x0000000a02057227 */ /* 0x000fe200078e00ff */
[----:B------:R-:W-:-:S03]  /*21e0*/  ISETP.GT.U32.AND P2, PT, R0, R12, PT ;  /* 0x0000000c0000720c */ /* 0x000fc60003f44070 */
[----:B------:R-:W-:Y:S02]  /*21f0*/  IMAD.MOV R5, RZ, RZ, -R5 ;  /* 0x000000ffff057224 */ /* 0x000fe400078e0a05 */
[----:B------:R-:W-:Y:S02]  /*2200*/  @!P3 IMAD.IADD R8, R8, 0x1, -R0 ;  /* 0x000000010808b824 */ /* 0x000fe400078e0a00 */
[C---:B------:R-:W-:Y:S01]  /*2210*/  IMAD R10, R0.reuse, R5, R10 ;  /* 0x00000005000a7224 */ /* 0x040fe200078e020a */
[C---:B------:R-:W-:Y:S01]  /*2220*/  IADD3 R7, R3.reuse, 0x2e, RZ ;  /* 0x0000002e03077810 */ /* 0x040fe20007ffe0ff */
[----:B------:R-:W-:Y:S01]  /*2230*/  IMAD.MOV.U32 R15, RZ, RZ, R17 ;  /* 0x000000ffff0f7224 */ /* 0x000fe200078e0011 */
[----:B------:R-:W-:Y:S01]  /*2240*/  IADD3 R4, R3, 0x2c, RZ ;  /* 0x0000002c03047810 */ /* 0x000fe20007ffe0ff */
[--C-:B------:R-:W-:Y:S01]  /*2250*/  @!P5 IMAD.IADD R9, R9, 0x1, -R0.reuse ;  /* 0x000000010909d824 */ /* 0x100fe200078e0a00 */
[----:B------:R-:W-:Y:S01]  /*2260*/  ISETP.GT.U32.AND P3, PT, R0, R8, PT ;  /* 0x000000080000720c */ /* 0x000fe20003f64070 */
[----:B------:R-:W-:Y:S01]  /*2270*/  @!P2 IMAD.IADD R12, R12, 0x1, -R0 ;  /* 0x000000010c0ca824 */ /* 0x000fe200078e0a00 */
[----:B------:R0:W-:Y:S01]  /*2280*/  STL [R1+0x4], R11 ;  /* 0x0000040b01007387 */ /* 0x0001e20000100800 */
[----:B------:R-:W-:Y:S01]  /*2290*/  ISETP.GT.U32.AND P2, PT, R0, R10, PT ;  /* 0x0000000a0000720c */ /* 0x000fe20003f44070 */
[----:B------:R-:W-:Y:S01]  /*22a0*/  @!P4 IMAD.MOV R15, RZ, RZ, -R15 ;  /* 0x000000ffff0fc224 */ /* 0x000fe200078e0a0f */
[----:B------:R-:W-:-:S02]  /*22b0*/  IABS R6, R4 ;  /* 0x0000000400067213 */ /* 0x000fc40000000000 */
[----:B------:R-:W-:Y:S02]  /*22c0*/  ISETP.GT.U32.AND P4, PT, R0, R9, PT ;  /* 0x000000090000720c */ /* 0x000fe40003f84070 */
[----:B0-----:R-:W-:Y:S01]  /*22d0*/  IABS R11, R7 ;  /* 0x00000007000b7213 */ /* 0x001fe20000000000 */
[----:B------:R0:W-:Y:S01]  /*22e0*/  STL [R1], R15 ;  /* 0x0000000f01007387 */ /* 0x0001e20000100800 */
[----:B------:R-:W-:-:S03]  /*22f0*/  ISETP.GE.AND P1, PT, R18, RZ, PT ;  /* 0x000000ff1200720c */ /* 0x000fc60003f26270 */
[----:B------:R-:W-:Y:S01]  /*2300*/  IMAD.HI.U32 R14, R2, R11, RZ ;  /* 0x0000000b020e7227 */ /* 0x000fe200078e00ff */
[----:B------:R-:W-:-:S03]  /*2310*/  IADD3 R5, R3, 0x2a, RZ ;  /* 0x0000002a03057810 */ /* 0x000fc60007ffe0ff */
[----:B0-----:R-:W-:Y:S01]  /*2320*/  IMAD.HI.U32 R15, R2, R6, RZ ;  /* 0x00000006020f7227 */ /* 0x001fe200078e00ff */
[----:B------:R-:W-:-:S03]  /*2330*/  ISETP.GE.AND P5, PT, R7, RZ, PT ;  /* 0x000000ff0700720c */ /* 0x000fc60003fa6270 */
[----:B------:R-:W-:Y:S02]  /*2340*/  IMAD.MOV R14, RZ, RZ, -R14 ;  /* 0x000000ffff0e7224 */ /* 0x000fe400078e0a0e */
[----:B------:R-:W-:Y:S02]  /*2350*/  IMAD.MOV R15, RZ, RZ, -R15 ;  /* 0x000000ffff0f7224 */ /* 0x000fe400078e0a0f */
[--C-:B------:R-:W-:Y:S01]  /*2360*/  @!P3 IMAD.IADD R8, R8, 0x1, -R0.reuse ;  /* 0x000000010808b824 */ /* 0x100fe200078e0a00 */
[----:B------:R-:W-:Y:S01]  /*2370*/  ISETP.GE.AND P3, PT, R13, RZ, PT ;  /* 0x000000ff0d00720c */ /* 0x000fe20003f66270 */
[----:B------:R-:W-:Y:S01]  /*2380*/  @!P2 IMAD.IADD R10, R10, 0x1, -R0 ;  /* 0x000000010a0aa824 */ /* 0x000fe200078e0a00 */
[----:B------:R-:W-:Y:S01]  /*2390*/  IABS R13, R5 ;  /* 0x00000005000d7213 */ /* 0x000fe20000000000 */
[----:B------:R-:W-:Y:S02]  /*23a0*/  IMAD.MOV.U32 R7, RZ, RZ, R12 ;  /* 0x000000ffff077224 */ /* 0x000fe400078e000c */
[----:B------:R-:W-:-:S02]  /*23b0*/  IMAD R11, R0, R14, R11 ;  /* 0x0000000e000b7224 */ /* 0x000fc400078e020b */
[----:B------:R-:W-:Y:S02]  /*23c0*/  @!P4 IMAD.IADD R9, R9, 0x1, -R0 ;  /* 0x000000010909c824 */ /* 0x000fe400078e0a00 */
[C---:B------:R-:W-:Y:S01]  /*23d0*/  IMAD R12, R0.reuse, R15, R6 ;  /* 0x0000000f000c7224 */ /* 0x040fe200078e0206 */
[C---:B------:R-:W-:Y:S01]  /*23e0*/  ISETP.GT.U32.AND P2, PT, R0.reuse, R10, PT ;  /* 0x0000000a0000720c */ /* 0x040fe20003f44070 */
[----:B------:R-:W-:Y:S01]  /*23f0*/  @!P1 IMAD.MOV R7, RZ, RZ, -R7 ;  /* 0x000000ffff079224 */ /* 0x000fe200078e0a07 */
[C---:B------:R-:W-:Y:S01]  /*2400*/  ISETP.GT.U32.AND P1, PT, R0.reuse, R11, PT ;  /* 0x0000000b0000720c */ /* 0x040fe20003f24070 */
[----:B------:R-:W-:Y:S01]  /*2410*/  @!P6 IMAD.MOV R9, RZ, RZ, -R9 ;  /* 0x000000ffff09e224 */ /* 0x000fe200078e0a09 */
[----:B------:R-:W-:Y:S01]  /*2420*/  ISETP.GT.U32.AND P6, PT, R0, R12, PT ;  /* 0x0000000c0000720c */ /* 0x000fe20003fc4070 */
[----:B------:R-:W-:-:S04]  /*2430*/  IMAD.HI.U32 R14, R2, R13, RZ ;  /* 0x0000000d020e7227 */ /* 0x000fc800078e00ff */
[----:B------:R-:W-:-:S04]  /*2440*/  IMAD.MOV R14, RZ, RZ, -R14 ;  /* 0x000000ffff0e7224 */ /* 0x000fc800078e0a0e */
[----:B------:R-:W-:Y:S01]  /*2450*/  IMAD R13, R0, R14, R13 ;  /* 0x0000000e000d7224 */ /* 0x000fe200078e020d */
[----:B------:R-:W-:Y:S01]  /*2460*/  IADD3 R14, R3, 0x28, RZ ;  /* 0x00000028030e7810 */ /* 0x000fe20007ffe0ff */
[--C-:B------:R-:W-:Y:S02]  /*2470*/  @!P2 IMAD.IADD R10, R10, 0x1, -R0.reuse ;  /* 0x000000010a0aa824 */ /* 0x100fe400078e0a00 */
[--C-:B------:R-:W-:Y:S01]  /*2480*/  @!P1 IMAD.IADD R11, R11, 0x1, -R0.reuse ;  /* 0x000000010b0b9824 */ /* 0x100fe200078e0a00 */
[----:B------:R-:W-:Y:S01]  /*2490*/  ISETP.GE.AND P2, PT, R14, RZ, PT ;  /* 0x000000ff0e00720c */ /* 0x000fe20003f46270 */
[----:B------:R-:W-:Y:S01]  /*24a0*/  @!P6 IMAD.IADD R12, R12, 0x1, -R0 ;  /* 0x000000010c0ce824 */ /* 0x000fe200078e0a00 */
[----:B------:R-:W-:Y:S01]  /*24b0*/  IABS R14, R14 ;  /* 0x0000000e000e7213 */ /* 0x000fe20000000000 */
[----:B------:R-:W-:Y:S01]  /*24c0*/  @!P0 IMAD.MOV R8, RZ, RZ, -R8 ;  /* 0x000000ffff088224 */ /* 0x000fe200078e0a08 */
[----:B------:R-:W-:Y:S02]  /*24d0*/  ISETP.GE.AND P0, PT, R4, RZ, PT ;  /* 0x000000ff0400720c */ /* 0x000fe40003f06270 */
[----:B------:R-:W-:Y:S01]  /*24e0*/  ISETP.GE.AND P4, PT, R5, RZ, PT ;  /* 0x000000ff0500720c */ /* 0x000fe20003f86270 */
[----:B------:R-:W-:Y:S01]  /*24f0*/  IMAD.HI.U32 R5, R2, R14, RZ ;  /* 0x0000000e02057227 */ /* 0x000fe200078e00ff */
[----:B------:R-:W-:-:S02]  /*2500*/  ISETP.GT.U32.AND P1, PT, R0, R11, PT ;  /* 0x0000000b0000720c */ /* 0x000fc40003f24070 */
[C---:B------:R-:W-:Y:S02]  /*2510*/  ISETP.GT.U32.AND P6, PT, R0.reuse, R12, PT ;  /* 0x0000000c0000720c */ /* 0x040fe40003fc4070 */
[C---:B------:R-:W-:Y:S01]  /*2520*/  IADD3 R4, R3.reuse, 0x24, RZ ;  /* 0x0000002403047810 */ /* 0x040fe20007ffe0ff */
[----:B------:R-:W-:Y:S01]  /*2530*/  IMAD.MOV R5, RZ, RZ, -R5 ;  /* 0x000000ffff057224 */ /* 0x000fe200078e0a05 */
[----:B------:R-:W-:Y:S02]  /*2540*/  IADD3 R22, R3, 0x22, RZ ;  /* 0x0000002203167810 */ /* 0x000fe40007ffe0ff */
[----:B------:R-:W-:Y:S01]  /*2550*/  IABS R16, R4 ;  /* 0x0000000400107213 */ /* 0x000fe20000000000 */
[----:B------:R-:W-:Y:S01]  /*2560*/  IMAD R14, R0, R5, R14 ;  /* 0x00000005000e7224 */ /* 0x000fe200078e020e */
[----:B------:R-:W-:-:S03]  /*2570*/  IABS R17, R22 ;  /* 0x0000001600117213 */ /* 0x000fc60000000000 */
[----:B------:R-:W-:Y:S01]  /*2580*/  IMAD.HI.U32 R6, R2, R16, RZ ;  /* 0x0000001002067227 */ /* 0x000fe200078e00ff */
[----:B------:R-:W-:-:S03]  /*2590*/  IADD3 R15, R3, 0x26, RZ ;  /* 0x00000026030f7810 */ /* 0x000fc60007ffe0ff */
[--C-:B------:R-:W-:Y:S01]  /*25a0*/  @!P1 IMAD.IADD R11, R11, 0x1, -R0.reuse ;  /* 0x000000010b0b9824 */ /* 0x100fe200078e0a00 */
[----:B------:R-:W-:Y:S01]  /*25b0*/  ISETP.GT.U32.AND P1, PT, R0, R13, PT ;  /* 0x0000000d0000720c */ /* 0x000fe20003f24070 */
[----:B------:R-:W-:Y:S01]  /*25c0*/  @!P6 IMAD.IADD R12, R12, 0x1, -R0 ;  /* 0x000000010c0ce824 */ /* 0x000fe200078e0a00 */
[----:B------:R-:W-:Y:S01]  /*25d0*/  ISETP.GT.U32.AND P6, PT, R0, R14, PT ;  /* 0x0000000e0000720c */ /* 0x000fe20003fc4070 */
[----:B------:R-:W-:Y:S02]  /*25e0*/  IMAD.MOV R6, RZ, RZ, -R6 ;  /* 0x000000ffff067224 */ /* 0x000fe400078e0a06 */
[----:B------:R-:W-:-:S04]  /*25f0*/  IMAD.HI.U32 R5, R2, R17, RZ ;  /* 0x0000001102057227 */ /* 0x000fc800078e00ff */
[----:B------:R-:W-:Y:S01]  /*2600*/  @!P3 IMAD.MOV R10, RZ, RZ, -R10 ;  /* 0x000000ffff0ab224 */ /* 0x000fe200078e0a0a */
[----:B------:R-:W-:Y:S01]  /*2610*/  ISETP.GE.AND P3, PT, R15, RZ, PT ;  /* 0x000000ff0f00720c */ /* 0x000fe20003f66270 */
[C---:B------:R-:W-:Y:S01]  /*2620*/  IMAD R16, R0.reuse, R6, R16 ;  /* 0x0000000600107224 */ /* 0x040fe200078e0210 */
[----:B------:R-:W-:Y:S01]  /*2630*/  IABS R15, R15 ;  /* 0x0000000f000f7213 */ /* 0x000fe20000000000 */
[----:B------:R-:W-:Y:S01]  /*2640*/  IMAD.MOV R6, RZ, RZ, -R5 ;  /* 0x000000ffff067224 */ /* 0x000fe200078e0a05 */
[----:B------:R-:W-:Y:S01]  /*2650*/  IADD3 R24, R3, 0x20, RZ ;  /* 0x0000002003187810 */ /* 0x000fe20007ffe0ff */
[----:B------:R-:W-:Y:S01]  /*2660*/  @!P0 IMAD.MOV R12, RZ, RZ, -R12 ;  /* 0x000000ffff0c8224 */ /* 0x000fe200078e0a0c */
[----:B------:R-:W-:Y:S01]  /*2670*/  ISETP.GT.U32.AND P0, PT, R0, R16, PT ;  /* 0x000000100000720c */ /* 0x000fe20003f04070 */
[----:B------:R-:W-:Y:S01]  /*2680*/  IMAD.HI.U32 R19, R2, R15, RZ ;  /* 0x0000000f02137227 */ /* 0x000fe200078e00ff */
[----:B------:R-:W-:-:S03]  /*2690*/  IABS R18, R24 ;  /* 0x0000001800127213 */ /* 0x000fc60000000000 */
[----:B------:R-:W-:Y:S02]  /*26a0*/  IMAD R17, R0, R6, R17 ;  /* 0x0000000600117224 */ /* 0x000fe400078e0211 */
[----:B------:R-:W-:Y:S02]  /*26b0*/  IMAD.MOV R19, RZ, RZ, -R19 ;  /* 0x000000ffff137224 */ /* 0x000fe400078e0a13 */
[--C-:B------:R-:W-:Y:S02]  /*26c0*/  @!P1 IMAD.IADD R13, R13, 0x1, -R0.reuse ;  /* 0x000000010d0d9824 */ /* 0x100fe400078e0a00 */
[----:B------:R-:W-:Y:S01]  /*26d0*/  @!P6 IMAD.IADD R14, R14, 0x1, -R0 ;  /* 0x000000010e0ee824 */ /* 0x000fe200078e0a00 */
[----:B------:R-:W-:Y:S01]  /*26e0*/  ISETP.GT.U32.AND P6, PT, R0, R17, PT ;  /* 0x000000110000720c */ /* 0x000fe20003fc4070 */
[----:B------:R-:W-:Y:S01]  /*26f0*/  IMAD.HI.U32 R5, R2, R18, RZ ;  /* 0x0000001202057227 */ /* 0x000fe200078e00ff */
[----:B------:R-:W-:-:S03]  /*2700*/  ISETP.GT.U32.AND P1, PT, R0, R13, PT ;  /* 0x0000000d0000720c */ /* 0x000fc60003f24070 */
[C---:B------:R-:W-:Y:S02]  /*2710*/  IMAD R15, R0.reuse, R19, R15 ;  /* 0x00000013000f7224 */ /* 0x040fe400078e020f */
[----:B------:R-:W-:Y:S01]  /*2720*/  IMAD.MOV R6, RZ, RZ, -R5 ;  /* 0x000000ffff067224 */ /* 0x000fe200078e0a05 */
[----:B------:R-:W-:Y:S01]  /*2730*/  IADD3 R5, R3, 0x1e, RZ ;  /* 0x0000001e03057810 */ /* 0x000fe20007ffe0ff */
[----:B------:R-:W-:Y:S01]  /*2740*/  @!P5 IMAD.MOV R11, RZ, RZ, -R11 ;  /* 0x000000ffff0bd224 */ /* 0x000fe200078e0a0b */
[----:B------:R-:W-:Y:S01]  /*2750*/  ISETP.GT.U32.AND P5, PT, R0, R15, PT ;  /* 0x0000000f0000720c */ /* 0x000fe20003fa4070 */
[--C-:B------:R-:W-:Y:S01]  /*2760*/  @!P0 IMAD.IADD R16, R16, 0x1, -R0.reuse ;  /* 0x0000000110108824 */ /* 0x100fe200078e0a00 */
[----:B------:R-:W-:Y:S01]  /*2770*/  IABS R19, R5 ;  /* 0x0000000500137213 */ /* 0x000fe20000000000 */
[----:B------:R-:W-:-:S03]  /*2780*/  @!P6 IMAD.IADD R17, R17, 0x1, -R0 ;  /* 0x000000011111e824 */ /* 0x000fc600078e0a00 */
[----:B------:R-:W-:Y:S01]  /*2790*/  ISETP.GT.U32.AND P6, PT, R0, R16, PT ;  /* 0x000000100000720c */ /* 0x000fe20003fc4070 */
[----:B------:R-:W-:-:S04]  /*27a0*/  IMAD.HI.U32 R23, R2, R19, RZ ;  /* 0x0000001302177227 */ /* 0x000fc800078e00ff */
[--C-:B------:R-:W-:Y:S02]  /*27b0*/  @!P1 IMAD.IADD R13, R13, 0x1, -R0.reuse ;  /* 0x000000010d0d9824 */ /* 0x100fe400078e0a00 */
[----:B------:R-:W-:Y:S02]  /*27c0*/  IMAD.MOV R23, RZ, RZ, -R23 ;  /* 0x000000ffff177224 */ /* 0x000fe400078e0a17 */
[----:B------:R-:W-:Y:S02]  /*27d0*/  @!P5 IMAD.IADD R15, R15, 0x1, -R0 ;  /* 0x000000010f0fd824 */ /* 0x000fe400078e0a00 */
[----:B------:R-:W-:Y:S01]  /*27e0*/  @!P4 IMAD.MOV R13, RZ, RZ, -R13 ;  /* 0x000000ffff0dc224 */ /* 0x000fe200078e0a0d */
[C---:B------:R-:W-:Y:S01]  /*27f0*/  ISETP.GT.U32.AND P4, PT, R0.reuse, R17, PT ;  /* 0x000000110000720c */ /* 0x040fe20003f84070 */
[C---:B------:R-:W-:Y:S01]  /*2800*/  IMAD R18, R0.reuse, R6, R18 ;  /* 0x0000000600127224 */ /* 0x040fe200078e0212 */
[----:B------:R-:W-:Y:S01]  /*2810*/  IADD3 R6, R3, 0x1c, RZ ;  /* 0x0000001c03067810 */ /* 0x000fe20007ffe0ff */
[C---:B------:R-:W-:Y:S01]  /*2820*/  IMAD R19, R0.reuse, R23, R19 ;  /* 0x0000001700137224 */ /* 0x040fe200078e0213 */
[----:B------:R-:W-:Y:S01]  /*2830*/  ISETP.GT.U32.AND P0, PT, R0, R15, PT ;  /* 0x0000000f0000720c */ /* 0x000fe20003f04070 */
[----:B------:R-:W-:Y:S01]  /*2840*/  @!P6 IMAD.IADD R16, R16, 0x1, -R0 ;  /* 0x000000011010e824 */ /* 0x000fe200078e0a00 */
[----:B------:R-:W-:-:S02]  /*2850*/  ISETP.GT.U32.AND P5, PT, R0, R14, PT ;  /* 0x0000000e0000720c */ /* 0x000fc40003fa4070 */
[----:B------:R-:W-:Y:S02]  /*2860*/  IABS R20, R6 ;  /* 0x0000000600147213 */ /* 0x000fe40000000000 */
[----:B------:R-:W-:-:S03]  /*2870*/  ISETP.GT.U32.AND P6, PT, R0, R19, PT ;  /* 0x000000130000720c */ /* 0x000fc60003fc4070 */
[----:B------:R-:W-:Y:S01]  /*2880*/  IMAD.HI.U32 R25, R2, R20, RZ ;  /* 0x0000001402197227 */ /* 0x000fe200078e00ff */
[----:B------:R-:W-:-:S03]  /*2890*/  IADD3 R21, R3, 0x1a, RZ ;  /* 0x0000001a03157810 */ /* 0x000fc60007ffe0ff */
[--C-:B------:R-:W-:Y:S01]  /*28a0*/  @!P4 IMAD.IADD R17, R17, 0x1, -R0.reuse ;  /* 0x000000011111c824 */ /* 0x100fe200078e0a00 */
[----:B------:R-:W-:Y:S01]  /*28b0*/  ISETP.GE.AND P4, PT, R24, RZ, PT ;  /* 0x000000ff1800720c */ /* 0x000fe20003f86270 */
[----:B------:R-:W-:Y:S02]  /*28c0*/  IMAD.MOV R24, RZ, RZ, -R25 ;  /* 0x000000ffff187224 */ /* 0x000fe400078e0a19 */
[--C-:B------:R-:W-:Y:S01]  /*28d0*/  @!P0 IMAD.IADD R15, R15, 0x1, -R0.reuse ;  /* 0x000000010f0f8824 */ /* 0x100fe200078e0a00 */
[----:B------:R-:W-:Y:S01]  /*28e0*/  ISETP.GE.AND P0, PT, R22, RZ, PT ;  /* 0x000000ff1600720c */ /* 0x000fe20003f06270 */
[----:B------:R-:W-:Y:S01]  /*28f0*/  @!P5 IMAD.IADD R14, R14, 0x1, -R0 ;  /* 0x000000010e0ed824 */ /* 0x000fe200078e0a00 */
[C---:B------:R-:W-:Y:S01]  /*2900*/  ISETP.GT.U32.AND P5, PT, R0.reuse, R18, PT ;  /* 0x000000120000720c */ /* 0x040fe20003fa4070 */
[----:B------:R-:W-:Y:S01]  /*2910*/  IMAD R20, R0, R24, R20 ;  /* 0x0000001800147224 */ /* 0x000fe200078e0214 */
[----:B------:R-:W-:Y:S01]  /*2920*/  IABS R23, R21 ;  /* 0x0000001500177213 */ /* 0x000fe20000000000 */
[----:B------:R-:W-:-:S02]  /*2930*/  @!P6 IMAD.IADD R19, R19, 0x1, -R0 ;  /* 0x000000011313e824 */ /* 0x000fc400078e0a00 */
[----:B------:R-:W-:Y:S01]  /*2940*/  @!P3 IMAD.MOV R15, RZ, RZ, -R15 ;  /* 0x000000ffff0fb224 */ /* 0x000fe200078e0a0f */
[----:B------:R-:W-:Y:S01]  /*2950*/  ISETP.GT.U32.AND P6, PT, R0, R20, PT ;  /* 0x000000140000720c */ /* 0x000fe20003fc4070 */
[----:B------:R-:W-:Y:S01]  /*2960*/  IMAD.HI.U32 R24, R2, R23, RZ ;  /* 0x0000001702187227 */ /* 0x000fe200078e00ff */
[----:B------:R-:W-:-:S03]  /*2970*/  ISETP.GT.U32.AND P3, PT, R0, R19, PT ;  /* 0x000000130000720c */ /* 0x000fc60003f64070 */
[----:B------:R-:W-:Y:S01]  /*2980*/  IMAD.MOV R24, RZ, RZ, -R24 ;  /* 0x000000ffff187224 */ /* 0x000fe200078e0a18 */
[----:B------:R-:W-:Y:S01]  /*2990*/  ISETP.GE.AND P1, PT, R4, RZ, PT ;  /* 0x000000ff0400720c */ /* 0x000fe20003f26270 */
[----:B------:R-:W-:Y:S01]  /*29a0*/  @!P0 IMAD.MOV R17, RZ, RZ, -R17 ;  /* 0x000000ffff118224 */ /* 0x000fe200078e0a11 */
[----:B------:R-:W-:Y:S01]  /*29b0*/  ISETP.GE.AND P0, PT, R21, RZ, PT ;  /* 0x000000ff1500720c */ /* 0x000fe20003f06270 */
[----:B------:R-:W-:Y:S02]  /*29c0*/  @!P5 IMAD.IADD R18, R18, 0x1, -R0 ;  /* 0x000000011212d824 */ /* 0x000fe400078e0a00 */
[C---:B------:R-:W-:Y:S02]  /*29d0*/  IMAD R21, R0.reuse, R24, R23 ;  /* 0x0000001800157224 */ /* 0x040fe400078e0217 */
[----:B------:R-:W-:Y:S01]  /*29e0*/  @!P2 IMAD.MOV R14, RZ, RZ, -R14 ;  /* 0x000000ffff0ea224 */ /* 0x000fe200078e0a0e */
[----:B------:R-:W-:Y:S01]  /*29f0*/  ISETP.GT.U32.AND P2, PT, R0, R18, PT ;  /* 0x000000120000720c */ /* 0x000fe20003f44070 */
[--C-:B------:R-:W-:Y:S01]  /*2a00*/  @!P3 IMAD.IADD R19, R19, 0x1, -R0.reuse ;  /* 0x000000011313b824 */ /* 0x100fe200078e0a00 */
[----:B------:R-:W-:Y:S01]  /*2a10*/  IADD3 R4, R3, 0x18, RZ ;  /* 0x0000001803047810 */ /* 0x000fe20007ffe0ff */
[----:B------:R-:W-:Y:S01]  /*2a20*/  @!P6 IMAD.IADD R20, R20, 0x1, -R0 ;  /* 0x000000011414e824 */ /* 0x000fe200078e0a00 */
[----:B------:R-:W-:-:S02]  /*2a30*/  ISETP.GT.U32.AND P3, PT, R0, R21, PT ;  /* 0x000000150000720c */ /* 0x000fc40003f64070 */
[----:B------:R-:W-:Y:S02]  /*2a40*/  IABS R22, R4 ;  /* 0x0000000400167213 */ /* 0x000fe40000000000 */
[----:B------:R-:W-:Y:S02]  /*2a50*/  ISETP.GE.AND P5, PT, R5, RZ, PT ;  /* 0x000000ff0500720c */ /* 0x000fe40003fa6270 */
[----:B------:R-:W-:Y:S01]  /*2a60*/  ISETP.GT.U32.AND P6, PT, R0, R20, PT ;  /* 0x000000140000720c */ /* 0x000fe20003fc4070 */
[----:B------:R-:W-:Y:S01]  /*2a70*/  @!P1 IMAD.MOV R16, RZ, RZ, -R16 ;  /* 0x000000ffff109224 */ /* 0x000fe200078e0a10 */
[----:B------:R-:W-:Y:S01]  /*2a80*/  ISETP.GE.AND P1, PT, R6, RZ, PT ;  /* 0x000000ff0600720c */ /* 0x000fe20003f26270 */
[----:B------:R-:W-:-:S04]  /*2a90*/  IMAD.HI.U32 R5, R2, R22, RZ ;  /* 0x0000001602057227 */ /* 0x000fc800078e00ff */
[--C-:B------:R-:W-:Y:S01]  /*2aa0*/  @!P2 IMAD.IADD R18, R18, 0x1, -R0.reuse ;  /* 0x000000011212a824 */ /* 0x100fe200078e0a00 */
[----:B------:R-:W-:Y:S01]  /*2ab0*/  ISETP.GE.AND P2, PT, R4, RZ, PT ;  /* 0x000000ff0400720c */ /* 0x000fe20003f46270 */
[----:B------:R-:W-:Y:S01]  /*2ac0*/  IMAD.MOV R5, RZ, RZ, -R5 ;  /* 0x000000ffff057224 */ /* 0x000fe200078e0a05 */
[----:B------:R-:W-:Y:S01]  /*2ad0*/  IADD3 R4, R3, 0x16, RZ ;  /* 0x0000001603047810 */ /* 0x000fe20007ffe0ff */
[----:B------:R-:W-:Y:S02]  /*2ae0*/  @!P3 IMAD.IADD R21, R21, 0x1, -R0 ;  /* 0x000000011515b824 */ /* 0x000fe400078e0a00 */
[C---:B------:R-:W-:Y:S01]  /*2af0*/  IMAD R22, R0.reuse, R5, R22 ;  /* 0x0000000500167224 */ /* 0x040fe200078e0216 */
[----:B------:R-:W-:Y:S01]  /*2b00*/  IABS R23, R4 ;  /* 0x0000000400177213 */ /* 0x000fe20000000000 */
[----:B------:R-:W-:Y:S01]  /*2b10*/  @!P5 IMAD.MOV R19, RZ, RZ, -R19 ;  /* 0x000000ffff13d224 */ /* 0x000fe200078e0a13 */
[----:B------:R-:W-:Y:S01]  /*2b20*/  ISETP.GT.U32.AND P5, PT, R0, R21, PT ;  /* 0x000000150000720c */ /* 0x000fe20003fa4070 */
[----:B------:R-:W-:-:S02]  /*2b30*/  @!P6 IMAD.IADD R20, R20, 0x1, -R0 ;  /* 0x000000011414e824 */ /* 0x000fc400078e0a00 */
[----:B------:R-:W-:Y:S01]  /*2b40*/  @!P4 IMAD.MOV R18, RZ, RZ, -R18 ;  /* 0x000000ffff12c224 */ /* 0x000fe200078e0a12 */
[----:B------:R-:W-:Y:S01]  /*2b50*/  ISETP.GE.AND P4, PT, R4, RZ, PT ;  /* 0x000000ff0400720c */ /* 0x000fe20003f86270 */
[----:B------:R-:W-:Y:S01]  /*2b60*/  @!P1 IMAD.MOV R20, RZ, RZ, -R20 ;  /* 0x000000ffff149224 */ /* 0x000fe200078e0a14 */
[----:B------:R-:W-:Y:S01]  /*2b70*/  ISETP.GT.U32.AND P1, PT, R0, R22, PT ;  /* 0x000000160000720c */ /* 0x000fe20003f24070 */
[----:B------:R-:W-:-:S04]  /*2b80*/  IMAD.HI.U32 R4, R2, R23, RZ ;  /* 0x0000001702047227 */ /* 0x000fc800078e00ff */
[----:B------:R-:W-:Y:S01]  /*2b90*/  IMAD.MOV R4, RZ, RZ, -R4 ;  /* 0x000000ffff047224 */ /* 0x000fe200078e0a04 */
[----:B------:R-:W-:Y:S01]  /*2ba0*/  IADD3 R5, R3, 0x14, RZ ;  /* 0x0000001403057810 */ /* 0x000fe20007ffe0ff */
[--C-:B------:R-:W-:Y:S02]  /*2bb0*/  @!P5 IMAD.IADD R21, R21, 0x1, -R0.reuse ;  /* 0x000000011515d824 */ /* 0x100fe400078e0a00 */
[----:B------:R-:W-:Y:S01]  /*2bc0*/  IMAD R23, R0, R4, R23 ;  /* 0x0000000400177224 */ /* 0x000fe200078e0217 */
[----:B------:R-:W-:Y:S01]  /*2bd0*/  ISETP.GE.AND P3, PT, R5, RZ, PT ;  /* 0x000000ff0500720c */ /* 0x000fe20003f66270 */
[----:B------:R-:W-:Y:S01]  /*2be0*/  @!P0 IMAD.MOV R21, RZ, RZ, -R21 ;  /* 0x000000ffff158224 */ /* 0x000fe200078e0a15 */
[----:B------:R-:W-:Y:S01]  /*2bf0*/  IABS R5, R5 ;  /* 0x0000000500057213 */ /* 0x000fe20000000000 */
[----:B------:R-:W-:Y:S01]  /*2c00*/  @!P1 IMAD.IADD R22, R22, 0x1, -R0 ;  /* 0x0000000116169824 */ /* 0x000fe200078e0a00 */
[----:B------:R-:W-:-:S03]  /*2c10*/  ISETP.GT.U32.AND P0, PT, R0, R23, PT ;  /* 0x000000170000720c */ /* 0x000fc60003f04070 */
[----:B------:R-:W-:Y:S01]  /*2c20*/  IMAD.HI.U32 R24, R2, R5, RZ ;  /* 0x0000000502187227 */ /* 0x000fe200078e00ff */
[C---:B------:R-:W-:Y:S02]  /*2c30*/  ISETP.GT.U32.AND P1, PT, R0.reuse, R22, PT ;  /* 0x000000160000720c */ /* 0x040fe40003f24070 */
[C---:B------:R-:W-:Y:S01]  /*2c40*/  IADD3 R25, R3.reuse, 0x12, RZ ;  /* 0x0000001203197810 */ /* 0x040fe20007ffe0ff */
[----:B------:R-:W-:Y:S01]  /*2c50*/  IMAD.MOV R24, RZ, RZ, -R24 ;  /* 0x000000ffff187224 */ /* 0x000fe200078e0a18 */
[----:B------:R-:W-:Y:S02]  /*2c60*/  IADD3 R6, R3, 0x10, RZ ;  /* 0x0000001003067810 */ /* 0x000fe40007ffe0ff */
[----:B------:R-:W-:Y:S01]  /*2c70*/  ISETP.GE.AND P6, PT, R25, RZ, PT ;  /* 0x000000ff1900720c */ /* 0x000fe20003fc6270 */
[----:B------:R-:W-:Y:S01]  /*2c80*/  IMAD R24, R0, R24, R5 ;  /* 0x0000001800187224 */ /* 0x000fe200078e0205 */
[----:B------:R-:W-:Y:S01]  /*2c90*/  IABS R25, R25 ;  /* 0x0000001900197213 */ /* 0x000fe20000000000 */
[----:B------:R-:W-:Y:S01]  /*2ca0*/  @!P0 IMAD.IADD R23, R23, 0x1, -R0 ;  /* 0x0000000117178824 */ /* 0x000fe200078e0a00 */
[----:B------:R-:W-:-:S02]  /*2cb0*/  IABS R26, R6 ;  /* 0x00000006001a7213 */ /* 0x000fc40000000000 */
[----:B------:R-:W-:Y:S01]  /*2cc0*/  ISETP.GE.AND P5, PT, R6, RZ, PT ;  /* 0x000000ff0600720c */ /* 0x000fe20003fa6270 */
[----:B------:R-:W-:Y:S01]  /*2cd0*/  @!P1 IMAD.IADD R22, R22, 0x1, -R0 ;  /* 0x0000000116169824 */ /* 0x000fe200078e0a00 */
[----:B------:R-:W-:Y:S01]  /*2ce0*/  ISETP.GT.U32.AND P0, PT, R0, R23, PT ;  /* 0x000000170000720c */ /* 0x000fe20003f04070 */
[----:B------:R-:W-:Y:S01]  /*2cf0*/  IMAD.HI.U32 R6, R2, R25, RZ ;  /* 0x0000001902067227 */ /* 0x000fe200078e00ff */
[C---:B------:R-:W-:Y:S01]  /*2d00*/  ISETP.GT.U32.AND P1, PT, R0.reuse, R24, PT ;  /* 0x000000180000720c */ /* 0x040fe20003f24070 */
[----:B------:R-:W-:Y:S02]  /*2d10*/  STL [R1+0x1530], R7 ;  /* 0x0015300701007387 */ /* 0x000fe40000100800 */
[----:B------:R-:W-:Y:S02]  /*2d20*/  IMAD.MOV R4, RZ, RZ, -R6 ;  /* 0x000000ffff047224 */ /* 0x000fe400078e0a06 */
[----:B------:R0:W-:Y:S02]  /*2d30*/  STL [R1+0x1534], R8 ;  /* 0x0015340801007387 */ /* 0x0001e40000100800 */
[----:B------:R-:W-:-:S02]  /*2d40*/  IMAD R25, R0, R4, R25 ;  /* 0x0000000400197224 */ /* 0x000fc400078e0219 */
[----:B------:R-:W-:Y:S04]  /*2d50*/  STL [R1+0x1538], R9 ;  /* 0x0015380901007387 */ /* 0x000fe80000100800 */
[----:B------:R-:W-:Y:S04]  /*2d60*/  STL [R1+0x153c], R10 ;  /* 0x00153c0a01007387 */ /* 0x000fe80000100800 */
[----:B------:R-:W-:Y:S01]  /*2d70*/  STL [R1+0x1540], R11 ;  /* 0x0015400b01007387 */ /* 0x000fe20000100800 */
[----:B0-----:R-:W-:-:S03]  /*2d80*/  IADD3 R8, R3, 0x6, RZ ;  /* 0x0000000603087810 */ /* 0x001fc60007ffe0ff */
[----:B------:R-:W-:Y:S01]  /*2d90*/  STL [R1+0x1544], R12 ;  /* 0x0015440c01007387 */ /* 0x000fe20000100800 */
[----:B------:R-:W-:-:S03]  /*2da0*/  @!P0 IMAD.IADD R23, R23, 0x1, -R0 ;  /* 0x0000000117178824 */ /* 0x000fc600078e0a00 */
[----:B------:R-:W-:Y:S01]  /*2db0*/  STL [R1+0x1548], R13 ;  /* 0x0015480d01007387 */ /* 0x000fe20000100800 */
[----:B------:R-:W-:Y:S01]  /*2dc0*/  @!P1 IMAD.IADD R24, R24, 0x1, -R0 ;  /* 0x0000000118189824 */ /* 0x000fe200078e0a00 */
[----:B------:R-:W-:Y:S02]  /*2dd0*/  ISETP.GT.U32.AND P0, PT, R0, R25, PT ;  /* 0x000000190000720c */ /* 0x000fe40003f04070 */
[----:B------:R-:W-:Y:S04]  /*2de0*/  STL [R1+0x154c], R14 ;  /* 0x00154c0e01007387 */ /* 0x000fe80000100800 */
[----:B------:R0:W-:Y:S01]  /*2df0*/  STL [R1+0x1550], R15 ;  /* 0x0015500f01007387 */ /* 0x0001e20000100800 */
[----:B------:R-:W-:Y:S01]  /*2e00*/  IABS R5, R8 ;  /* 0x0000000800057213 */ /* 0x000fe20000000000 */
[----:B------:R-:W-:Y:S01]  /*2e10*/  IMAD.HI.U32 R27, R2, R26, RZ ;  /* 0x0000001a021b7227 */ /* 0x000fe200078e00ff */
[----:B------:R-:W-:-:S02]  /*2e20*/  ISETP.GT.U32.AND P1, PT, R0, R24, PT ;  /* 0x000000180000720c */ /* 0x000fc40003f24070 */
[----:B0-----:R-:W-:-:S04]  /*2e30*/  IADD3 R15, R3, 0xc, RZ ;  /* 0x0000000c030f7810 */ /* 0x001fc80007ffe0ff */
[----:B------:R-:W-:Y:S01]  /*2e40*/  IABS R28, R15 ;  /* 0x0000000f001c7213 */ /* 0x000fe20000000000 */
[----:B------:R-:W-:Y:S01]  /*2e50*/  IMAD.MOV.U32 R7, RZ, RZ, R5 ;  /* 0x000000ffff077224 */ /* 0x000fe200078e0005 */
[C---:B------:R-:W-:Y:S01]  /*2e60*/  IADD3 R10, R3.reuse, 0xa, RZ ;  /* 0x0000000a030a7810 */ /* 0x040fe20007ffe0ff */
[----:B------:R-:W-:Y:S02]  /*2e70*/  IMAD.MOV R6, RZ, RZ, -R27 ;  /* 0x000000ffff067224 */ /* 0x000fe400078e0a1b */
[----:B------:R-:W-:Y:S01]  /*2e80*/  IMAD.HI.U32 R5, R2, R28, RZ ;  /* 0x0000001c02057227 */ /* 0x000fe200078e00ff */
[----:B------:R0:W-:Y:S01]  /*2e90*/  STL [R1+0x1554], R16 ;  /* 0x0015541001007387 */ /* 0x0001e20000100800 */
[----:B------:R-:W-:Y:S02]  /*2ea0*/  IADD3 R9, R3, 0x8, RZ ;  /* 0x0000000803097810 */ /* 0x000fe40007ffe0ff */
[----:B------:R-:W-:Y:S01]  /*2eb0*/  IMAD R26, R0, R6, R26 ;  /* 0x00000006001a7224 */ /* 0x000fe200078e021a */
[----:B------:R-:W-:Y:S01]  /*2ec0*/  IABS R29, R10 ;  /* 0x0000000a001d7213 */ /* 0x000fe20000000000 */
[----:B------:R-:W-:-:S02]  /*2ed0*/  IMAD.MOV R5, RZ, RZ, -R5 ;  /* 0x000000ffff057224 */ /* 0x000fc400078e0a05 */
[----:B------:R-:W-:Y:S01]  /*2ee0*/  @!P0 IMAD.IADD R25, R25, 0x1, -R0 ;  /* 0x0000000119198824 */ /* 0x000fe200078e0a00 */
[----:B0-----:R-:W-:Y:S02]  /*2ef0*/  IADD3 R16, R3, 0xe, RZ ;  /* 0x0000000e03107810 */ /* 0x001fe40007ffe0ff */
[----:B------:R-:W-:Y:S01]  /*2f00*/  IABS R4, R9 ;  /* 0x0000000900047213 */ /* 0x000fe20000000000 */
[C---:B------:R-:W-:Y:S01]  /*2f10*/  IMAD R28, R0.reuse, R5, R28 ;  /* 0x00000005001c7224 */ /* 0x040fe200078e021c */
[----:B------:R-:W-:Y:S01]  /*2f20*/  IABS R27, R16 ;  /* 0x00000010001b7213 */ /* 0x000fe20000000000 */
[----:B------:R-:W-:Y:S01]  /*2f30*/  @!P2 IMAD.MOV R22, RZ, RZ, -R22 ;  /* 0x000000ffff16a224 */ /* 0x000fe200078e0a16 */
[----:B------:R-:W-:Y:S01]  /*2f40*/  ISETP.GT.U32.AND P2, PT, R0, R26, PT ;  /* 0x0000001a0000720c */ /* 0x000fe20003f44070 */
[----:B------:R-:W-:Y:S01]  /*2f50*/  @!P1 IMAD.IADD R24, R24, 0x1, -R0 ;  /* 0x0000000118189824 */ /* 0x000fe200078e0a00 */
[----:B------:R-:W-:Y:S01]  /*2f60*/  ISETP.GT.U32.AND P0, PT, R0, R25, PT ;  /* 0x000000190000720c */ /* 0x000fe20003f04070 */
[----:B------:R-:W-:-:S04]  /*2f70*/  IMAD.HI.U32 R6, R2, R29, RZ ;  /* 0x0000001d02067227 */ /* 0x000fc800078e00ff */
[----:B------:R-:W-:-:S04]  /*2f80*/  IMAD.HI.U32 R13, R2, R7, RZ ;  /* 0x00000007020d7227 */ /* 0x000fc800078e00ff */
[----:B------:R-:W-:Y:S02]  /*2f90*/  IMAD.MOV.U32 R11, RZ, RZ, R4 ;  /* 0x000000ffff0b7224 */ /* 0x000fe400078e0004 */
[----:B------:R-:W-:-:S04]  /*2fa0*/  IMAD.HI.U32 R4, R2, R27, RZ ;  /* 0x0000001b02047227 */ /* 0x000fc800078e00ff */
[----:B------:R-:W-:Y:S01]  /*2fb0*/  @!P3 IMAD.MOV R24, RZ, RZ, -R24 ;  /* 0x000000ffff18b224 */ /* 0x000fe200078e0a18 */
[C---:B------:R-:W-:Y:S01]  /*2fc0*/  ISETP.GT.U32.AND P3, PT, R0.reuse, R28, PT ;  /* 0x0000001c0000720c */ /* 0x040fe20003f64070 */
[----:B------:R-:W-:Y:S02]  /*2fd0*/  IMAD.MOV R12, RZ, RZ, -R6 ;  /* 0x000000ffff0c7224 */ /* 0x000fe400078e0a06 */
[----:B------:R-:W-:Y:S02]  /*2fe0*/  IMAD.MOV R5, RZ, RZ, -R13 ;  /* 0x000000ffff057224 */ /* 0x000fe400078e0a0d */
[----:B------:R-:W-:Y:S02]  /*2ff0*/  IMAD.MOV R4, RZ, RZ, -R4 ;  /* 0x000000ffff047224 */ /* 0x000fe400078e0a04 */
[C---:B------:R-:W-:Y:S02]  /*3000*/  IMAD R29, R0.reuse, R12, R29 ;  /* 0x0000000c001d7224 */ /* 0x040fe400078e021d */
[----:B------:R-:W-:Y:S01]  /*3010*/  IMAD R5, R0, R5, R7 ;  /* 0x0000000500057224 */ /* 0x000fe200078e0207 */
[C---:B------:R-:W-:Y:S01]  /*3020*/  IADD3 R7, R3.reuse, 0x4, RZ ;  /* 0x0000000403077810 */ /* 0x040fe20007ffe0ff */
[----:B------:R-:W-:Y:S01]  /*3030*/  IMAD.HI.U32 R14, R2, R11, RZ ;  /* 0x0000000b020e7227 */ /* 0x000fe200078e00ff */
[----:B------:R-:W-:-:S03]  /*3040*/  ISETP.GE.AND P1, PT, R3, RZ, PT ;  /* 0x000000ff0300720c */ /* 0x000fc60003f26270 */
[----:B------:R-:W-:Y:S01]  /*3050*/  IMAD R27, R0, R4, R27 ;  /* 0x00000004001b7224 */ /* 0x000fe200078e021b */
[----:B------:R-:W-:Y:S01]  /*3060*/  IADD3 R12, R3, 0x2, RZ ;  /* 0x00000002030c7810 */ /* 0x000fe20007ffe0ff */
[--C-:B------:R-:W-:Y:S01]  /*3070*/  @!P0 IMAD.IADD R25, R25, 0x1, -R0.reuse ;  /* 0x0000000119198824 */ /* 0x100fe200078e0a00 */
[----:B------:R-:W-:Y:S01]  /*3080*/  IABS R4, R3 ;  /* 0x0000000300047213 */ /* 0x000fe20000000000 */
[----:B------:R-:W-:Y:S01]  /*3090*/  @!P2 IMAD.IADD R26, R26, 0x1, -R0 ;  /* 0x000000011a1aa824 */ /* 0x000fe200078e0a00 */
[----:B------:R-:W-:Y:S01]  /*30a0*/  IABS R3, R7 ;  /* 0x0000000700037213 */ /* 0x000fe20000000000 */
[----:B------:R-:W-:Y:S01]  /*30b0*/  IMAD.MOV R6, RZ, RZ, -R14 ;  /* 0x000000ffff067224 */ /* 0x000fe200078e0a0e */
[C---:B------:R-:W-:Y:S01]  /*30c0*/  ISETP.GT.U32.AND P0, PT, R0.reuse, R29, PT ;  /* 0x0000001d0000720c */ /* 0x040fe20003f04070 */
[----:B------:R-:W-:Y:S01]  /*30d0*/  @!P4 IMAD.MOV R23, RZ, RZ, -R23 ;  /* 0x000000ffff17c224 */ /* 0x000fe200078e0a17 */
[----:B------:R-:W-:Y:S01]  /*30e0*/  ISETP.GT.U32.AND P4, PT, R0, R27, PT ;  /* 0x0000001b0000720c */ /* 0x000fe20003f84070 */
[----:B------:R-:W-:Y:S01]  /*30f0*/  @!P3 IMAD.IADD R28, R28, 0x1, -R0 ;  /* 0x000000011c1cb824 */ /* 0x000fe200078e0a00 */
[C---:B------:R-:W-:Y:S01]  /*3100*/  ISETP.GT.U32.AND P2, PT, R0.reuse, R26, PT ;  /* 0x0000001a0000720c */ /* 0x040fe20003f44070 */
[----:B------:R-:W-:-:S02]  /*3110*/  IMAD R6, R0, R6, R11 ;  /* 0x0000000600067224 */ /* 0x000fc400078e020b */
[----:B------:R-:W-:-:S04]  /*3120*/  IMAD.HI.U32 R11, R2, R3, RZ ;  /* 0x00000003020b7227 */ /* 0x000fc800078e00ff */
[----:B------:R-:W-:Y:S01]  /*3130*/  IMAD.MOV.U32 R14, RZ, RZ, R4 ;  /* 0x000000ffff0e7224 */ /* 0x000fe200078e0004 */
[----:B------:R-:W-:Y:S01]  /*3140*/  IABS R4, R12 ;  /* 0x0000000c00047213 */ /* 0x000fe20000000000 */
[----:B------:R-:W-:Y:S01]  /*3150*/  @!P6 IMAD.MOV R25, RZ, RZ, -R25 ;  /* 0x000000ffff19e224 */ /* 0x000fe200078e0a19 */
[C---:B------:R-:W-:Y:S01]  /*3160*/  ISETP.GT.U32.AND P6, PT, R0.reuse, R28, PT ;  /* 0x0000001c0000720c */ /* 0x040fe20003fc4070 */
[----:B------:R-:W-:Y:S02]  /*3170*/  IMAD.MOV R11, RZ, RZ, -R11 ;  /* 0x000000ffff0b7224 */ /* 0x000fe400078e0a0b */
[----:B------:R-:W-:Y:S02]  /*3180*/  @!P0 IMAD.IADD R29, R29, 0x1, -R0 ;  /* 0x000000011d1d8824 */ /* 0x000fe400078e0a00 */
[----:B------:R-:W-:Y:S02]  /*3190*/  IMAD R3, R0, R11, R3 ;  /* 0x0000000b00037224 */ /* 0x000fe400078e0203 */
[----:B------:R-:W-:-:S04]  /*31a0*/  IMAD.HI.U32 R13, R2, R4, RZ ;  /* 0x00000004020d7227 */ /* 0x000fc800078e00ff */
[----:B------:R-:W-:Y:S01]  /*31b0*/  IMAD.HI.U32 R11, R2, R14, RZ ;  /* 0x0000000e020b7227 */ /* 0x000fe200078e00ff */
[----:B------:R-:W-:-:S03]  /*31c0*/  ISETP.GT.U32.AND P0, PT, R0, R29, PT ;  /* 0x0000001d0000720c */ /* 0x000fc60003f04070 */
[--C-:B------:R-:W-:Y:S02]  /*31d0*/  @!P4 IMAD.IADD R27, R27, 0x1, -R0.reuse ;  /* 0x000000011b1bc824 */ /* 0x100fe400078e0a00 */
[--C-:B------:R-:W-:Y:S01]  /*31e0*/  @!P2 IMAD.IADD R26, R26, 0x1, -R0.reuse ;  /* 0x000000011a1aa824 */ /* 0x100fe200078e0a00 */
[C---:B------:R-:W-:Y:S01]  /*31f0*/  ISETP.GT.U32.AND P2, PT, R0.reuse, R5, PT ;  /* 0x000000050000720c */ /* 0x040fe20003f44070 */
[----:B------:R-:W-:Y:S02]  /*3200*/  IMAD.MOV R2, RZ, RZ, -R13 ;  /* 0x000000ffff027224 */ /* 0x000fe400078e0a0d */
[----:B------:R-:W-:Y:S01]  /*3210*/  IMAD.MOV R11, RZ, RZ, -R11 ;  /* 0x000000ffff0b7224 */ /* 0x000fe200078e0a0b */
[----:B------:R-:W-:Y:S01]  /*3220*/  ISETP.GT.U32.AND P3, PT, R0, R27, PT ;  /* 0x0000001b0000720c */ /* 0x000fe20003f64070 */
[----:B------:R-:W-:Y:S01]  /*3230*/  @!P6 IMAD.IADD R28, R28, 0x1, -R0 ;  /* 0x000000011c1ce824 */ /* 0x000fe200078e0a00 */
[C---:B------:R-:W-:Y:S01]  /*3240*/  ISETP.GT.U32.AND P6, PT, R0.reuse, R3, PT ;  /* 0x000000030000720c */ /* 0x040fe20003fc4070 */
[----:B------:R-:W-:-:S02]  /*3250*/  IMAD R2, R0, R2, R4 ;  /* 0x0000000200027224 */ /* 0x000fc400078e0204 */
[----:B------:R-:W-:Y:S02]  /*3260*/  IMAD R4, R0, R11, R14 ;  /* 0x0000000b00047224 */ /* 0x000fe400078e020e */
[----:B------:R-:W0:Y:S01]  /*3270*/  S2R R14, SR_TID.X ;  /* 0x00000000000e7919 */ /* 0x000e220000002100 */
[--C-:B------:R-:W-:Y:S01]  /*3280*/  @!P0 IMAD.IADD R29, R29, 0x1, -R0.reuse ;  /* 0x000000011d1d8824 */ /* 0x100fe200078e0a00 */
[----:B------:R-:W-:Y:S01]  /*3290*/  ISETP.GE.AND P0, PT, R15, RZ, PT ;  /* 0x000000ff0f00720c */ /* 0x000fe20003f06270 */
[----:B------:R-:W-:-:S03]  /*32a0*/  @!P2 IMAD.IADD R5, R5, 0x1, -R0 ;  /* 0x000000010505a824 */ /* 0x000fc600078e0a00 */
[--C-:B------:R-:W-:Y:S01]  /*32b0*/  @!P3 IMAD.IADD R27, R27, 0x1, -R0.reuse ;  /* 0x000000011b1bb824 */ /* 0x100fe200078e0a00 */
[----:B------:R-:W-:Y:S01]  /*32c0*/  ISETP.GE.AND P3, PT, R16, RZ, PT ;  /* 0x000000ff1000720c */ /* 0x000fe20003f66270 */
[----:B------:R-:W-:Y:S01]  /*32d0*/  @!P6 IMAD.IADD R3, R3, 0x1, -R0 ;  /* 0x000000010303e824 */ /* 0x000fe200078e0a00 */
[C---:B------:R-:W-:Y:S01]  /*32e0*/  ISETP.GT.U32.AND P2, PT, R0.reuse, R5, PT ;  /* 0x000000050000720c */ /* 0x040fe20003f44070 */
[----:B------:R-:W-:Y:S01]  /*32f0*/  IMAD.MOV.U32 R13, RZ, RZ, 0x1f ;  /* 0x0000001fff0d7424 */ /* 0x000fe200078e00ff */
[----:B------:R-:W5:Y:S02]  /*3300*/  LDL.LU R16, [R1+0x1554] ;  /* 0x0015540001107983 */ /* 0x000f640000300800 */
[----:B------:R-:W-:Y:S02]  /*3310*/  ISETP.GT.U32.AND P6, PT, R0, R3, PT ;  /* 0x000000030000720c */ /* 0x000fe40003fc4070 */
[----:B------:R-:W-:Y:S01]  /*3320*/  IADD3 R13, R13, c[0x0][0x180], RZ ;  /* 0x000060000d0d7a10 */ /* 0x000fe20007ffe0ff */
[----:B------:R-:W-:Y:S01]  /*3330*/  @!P0 IMAD.MOV R28, RZ, RZ, -R28 ;  /* 0x000000ffff1c8224 */ /* 0x000fe200078e0a1c */
[----:B------:R-:W-:-:S02]  /*3340*/  ISETP.GE.AND P0, PT, R8, RZ, PT ;  /* 0x000000ff0800720c */ /* 0x000fc40003f06270 */
[----:B------:R-:W-:Y:S01]  /*3350*/  SHF.R.S32.HI R11, RZ, 0x1f, R13 ;  /* 0x0000001fff0b7819 */ /* 0x000fe2000001140d */
[----:B------:R-:W-:Y:S01]  /*3360*/  @!P3 IMAD.MOV R27, RZ, RZ, -R27 ;  /* 0x000000ffff1bb224 */ /* 0x000fe200078e0a1b */
[----:B------:R-:W-:Y:S01]  /*3370*/  ISETP.GE.AND P3, PT, R10, RZ, PT ;  /* 0x000000ff0a00720c */ /* 0x000fe20003f66270 */
[--C-:B------:R-:W-:Y:S01]  /*3380*/  @!P2 IMAD.IADD R5, R5, 0x1, -R0.reuse ;  /* 0x000000010505a824 */ /* 0x100fe200078e0a00 */
[----:B------:R-:W3:Y:S01]  /*3390*/  LDL.LU R10, [R1+0xc] ;  /* 0x00000c00010a7983 */ /* 0x000ee20000300800 */
[----:B0-----:R-:W-:Y:S01]  /*33a0*/  IMAD.SHL.U32 R8, R14, 0x8, RZ ;  /* 0x000000080e087824 */ /* 0x001fe200078e00ff */
[----:B------:R-:W-:Y:S02]  /*33b0*/  ISETP.GE.AND P2, PT, R9, RZ, PT ;  /* 0x000000ff0900720c */ /* 0x000fe40003f46270 */
[----:B------:R-:W-:Y:S01]  /*33c0*/  LEA.HI R11, R11, R13, RZ, 0x5 ;  /* 0x0000000d0b0b7211 */ /* 0x000fe200078f28ff */
[----:B------:R-:W4:Y:S01]  /*33d0*/  LDL.LU R9, [R1+0x8] ;  /* 0x0000080001097983 */ /* 0x000f220000300800 */
[----:B------:R-:W-:Y:S01]  /*33e0*/  LOP3.LUT R13, R8, 0x30, RZ, 0xc0, !PT ;  /* 0x00000030080d7812 */ /* 0x000fe200078ec0ff */
[----:B------:R-:W-:Y:S01]  /*33f0*/  @!P6 IMAD.IADD R3, R3, 0x1, -R0 ;  /* 0x000000010303e824 */ /* 0x000fe200078e0a00 */
[----:B------:R-:W-:Y:S01]  /*3400*/  ISETP.GE.AND P6, PT, R7, RZ, PT ;  /* 0x000000ff0700720c */ /* 0x000fe20003fc6270 */
[----:B------:R-:W5:Y:S04]  /*3410*/  LDL.LU R8, [R1+0x4] ;  /* 0x0000040001087983 */ /* 0x000f680000300800 */
[----:B------:R-:W5:Y:S01]  /*3420*/  LDL.LU R7, [R1] ;  /* 0x0000000001077983 */ /* 0x000f620000300800 */
[----:B------:R-:W-:-:S13]  /*3430*/  ISETP.GT.U32.AND P4, PT, R0, R6, PT ;  /* 0x000000060000720c */ /* 0x000fda0003f84070 */
[----:B------:R-:W-:-:S05]  /*3440*/  @!P4 IMAD.IADD R6, R6, 0x1, -R0 ;  /* 0x000000010606c824 */ /* 0x000fca00078e0a00 */
[C---:B------:R-:W-:Y:S01]  /*3450*/  ISETP.GT.U32.AND P4, PT, R0.reuse, R6, PT ;  /* 0x000000060000720c */ /* 0x040fe20003f84070 */
[----:B------:R-:W-:Y:S01]  /*3460*/  @!P5 IMAD.MOV R26, RZ, RZ, -R26 ;  /* 0x000000ffff1ad224 */ /* 0x000fe200078e0a1a */
[----:B------:R-:W-:-:S11]  /*3470*/  ISETP.GT.U32.AND P5, PT, R0, R4, PT ;  /* 0x000000040000720c */ /* 0x000fd60003fa4070 */
[--C-:B------:R-:W-:Y:S01]  /*3480*/  @!P4 IMAD.IADD R6, R6, 0x1, -R0.reuse ;  /* 0x000000010606c824 */ /* 0x100fe200078e0a00 */
[----:B------:R-:W-:Y:S01]  /*3490*/  ISETP.GT.U32.AND P4, PT, R0, R2, PT ;  /* 0x000000020000720c */ /* 0x000fe20003f84070 */
[----:B------:R-:W-:Y:S02]  /*34a0*/  @!P5 IMAD.IADD R4, R4, 0x1, -R0 ;  /* 0x000000010404d824 */ /* 0x000fe400078e0a00 */
[----:B------:R-:W-:-:S03]  /*34b0*/  IMAD.SHL.U32 R11, R14, 0x2, RZ ;  /* 0x000000020e0b7824 */ /* 0x000fc600078e00ff */
[----:B------:R-:W-:-:S07]  /*34c0*/  ISETP.GT.U32.AND P5, PT, R0, R4, PT ;  /* 0x000000040000720c */ /* 0x000fce0003fa4070 */
[----:B------:R-:W-:-:S05]  /*34d0*/  @!P4 IMAD.IADD R2, R2, 0x1, -R0 ;  /* 0x000000010202c824 */ /* 0x000fca00078e0a00 */
[----:B------:R-:W-:Y:S02]  /*34e0*/  ISETP.GT.U32.AND P4, PT, R0, R2, PT ;  /* 0x000000020000720c */ /* 0x000fe40003f84070 */
[----:B------:R-:W-:-:S04]  /*34f0*/  LOP3.LUT R0, R11, 0x10, RZ, 0xc0, !PT ;  /* 0x000000100b007812 */ /* 0x000fc800078ec0ff */
[----:B------:R-:W-:Y:S02]  /*3500*/  LOP3.LUT R0, R0, 0x20, R14, 0xf8, !PT ;  /* 0x0000002000007812 */ /* 0x000fe400078ef80e */
[----:B------:R-:W-:-:S05]  /*3510*/  IABS R0, c[0x0][0x17c] ;  /* 0x00005f0000007a13 */ /* 0x000fca0000000000 */
[----:B------:R-:W-:Y:S02]  /*3520*/  @!P4 IMAD.IADD R2, R2, 0x1, -R0 ;  /* 0x000000010202c824 */ /* 0x000fe400078e0a00 */
[----:B------:R-:W0:Y:S02]  /*3530*/  S2R R0, SR_TID.X ;  /* 0x0000000000007919 */ /* 0x000e240000002100 */
[----:B0-----:R-:W-:-:S05]  /*3540*/  LOP3.LUT R0, R0, 0x7, RZ, 0xc0, !PT ;  /* 0x0000000700007812 */ /* 0x001fca00078ec0ff */
[----:B------:R-:W-:-:S05]  /*3550*/  IMAD R0, R0, 0x40, R13 ;  /* 0x0000004000007824 */ /* 0x000fca00078e020d */
[----:B------:R-:W-:Y:S02]  /*3560*/  LOP3.LUT R0, R0, 0x30, R11, 0x78, !PT ;  /* 0x0000003000007812 */ /* 0x000fe400078e780b */
[----:B------:R-:W-:-:S05]  /*3570*/  IABS R0, c[0x0][0x17c] ;  /* 0x00005f0000007a13 */ /* 0x000fca0000000000 */
[----:B------:R-:W-:Y:S02]  /*3580*/  @!P5 IMAD.IADD R4, R4, 0x1, -R0 ;  /* 0x000000010404d824 */ /* 0x000fe400078e0a00 */
[----:B------:R-:W0:Y:S01]  /*3590*/  S2R R0, SR_TID.X ;  /* 0x0000000000007919 */ /* 0x000e220000002100 */
[----:B------:R-:W-:-:S05]  /*35a0*/  LOP3.LUT R15, R14, 0x7, RZ, 0xc0, !PT ;  /* 0x000000070e0f7812 */ /* 0x000fca00078ec0ff */
[----:B------:R-:W-:Y:S01]  /*35b0*/  IMAD R15, R15, 0x40, R13 ;  /* 0x000000400f0f7824 */ /* 0x000fe200078e020d */
[----:B------:R-:W-:-:S05]  /*35c0*/  ISETP.GE.AND P4, PT, R12, RZ, PT ;  /* 0x000000ff0c00720c */ /* 0x000fca0003f86270 */
[----:B------:R-:W2:Y:S04]  /*35d0*/  LDL.LU R15, [R1+0x1550] ;  /* 0x00155000010f7983 */ /* 0x000ea80000300800 */
[----:B------:R-:W2:Y:S01]  /*35e0*/  LDL.LU R14, [R1+0x154c] ;  /* 0x00154c00010e7983 */ /* 0x000ea20000300800 */
[----:B------:R-:W-:-:S03]  /*35f0*/  @!P3 IMAD.MOV R29, RZ, RZ, -R29 ;  /* 0x000000ffff1db224 */ /* 0x000fc600078e0a1d */
[----:B------:R-:W2:Y:S01]  /*3600*/  LDL.LU R13, [R1+0x1548] ;  /* 0x00154800010d7983 */ /* 0x000ea20000300800 */
[----:B0-----:R-:W-:-:S03]  /*3610*/  LOP3.LUT R0, R0, 0x1f, RZ, 0xc0, !PT ;  /* 0x0000001f00007812 */ /* 0x001fc600078ec0ff */
[----:B------:R-:W2:Y:S02]  /*3620*/  LDL.LU R12, [R1+0x1544] ;  /* 0x00154400010c7983 */ /* 0x000ea40000300800 */
[----:B------:R-:W-:Y:S02]  /*3630*/  IMAD R0, R0, c[0x0][0x18c], RZ ;  /* 0x0000630000007a24 */ /* 0x000fe400078e02ff */
[----:B------:R-:W2:Y:S03]  /*3640*/  LDL.LU R11, [R1+0x1540] ;  /* 0x00154000010b7983 */ /* 0x000ea60000300800 */
[----:B------:R-:W-:Y:S02]  /*3650*/  LEA R0, P5, R0, c[0x0][0x168], 0x1 ;  /* 0x00005a0000007a11 */ /* 0x000fe400078a08ff */
[----:B------:R-:W-:-:S03]  /*3660*/  ISETP.NE.AND P3, PT, RZ, c[0x0][0x17c], PT ;  /* 0x00005f00ff007a0c */ /* 0x000fc60003f65270 */
[----:B------:R0:W-:Y:S02]  /*3670*/  STL [R1+0x1510], R0 ;  /* 0x0015100001007387 */ /* 0x0001e40000100800 */
[----:B0-----:R-:W-:-:S04]  /*3680*/  LOP3.LUT R0, RZ, c[0x0][0x17c], RZ, 0x33, !PT ;  /* 0x00005f00ff007a12 */ /* 0x001fc800078e33ff */
[C---:B---3--:R-:W-:Y:S02]  /*3690*/  SEL R10, R0.reuse, R10, !P3 ;  /* 0x0000000a000a7207 */ /* 0x048fe40005800000 */
[----:B----4-:R-:W-:-:S03]  /*36a0*/  SEL R9, R0, R9, !P3 ;  /* 0x0000000900097207 */ /* 0x010fc60005800000 */
[----:B------:R0:W-:Y:S01]  /*36b0*/  STL [R1+0x10], R10 ;  /* 0x0000100a01007387 */ /* 0x0001e20000100800 */
[C---:B-----5:R-:W-:Y:S02]  /*36c0*/  SEL R8, R0.reuse, R8, !P3 ;  /* 0x0000000800087207 */ /* 0x060fe40005800000 */
[C---:B------:R-:W-:Y:S01]  /*36d0*/  SEL R7, R0.reuse, R7, !P3 ;  /* 0x0000000700077207 */ /* 0x040fe20005800000 */
[----:B0-----:R-:W3:Y:S04]  /*36e0*/  LDL.LU R10, [R1+0x153c] ;  /* 0x00153c00010a7983 */ /* 0x001ee80000300800 */
[----:B------:R0:W-:Y:S04]  /*36f0*/  STL [R1+0xc], R9 ;  /* 0x00000c0901007387 */ /* 0x0001e80000100800 */
[----:B0-----:R-:W4:Y:S04]  /*3700*/  LDL.LU R9, [R1+0x1538] ;  /* 0x0015380001097983 */ /* 0x001f280000300800 */
[----:B------:R0:W-:Y:S04]  /*3710*/  STL [R1+0x8], R8 ;  /* 0x0000080801007387 */ /* 0x0001e80000100800 */
[----:B0-----:R-:W5:Y:S04]  /*3720*/  LDL.LU R8, [R1+0x1534] ;  /* 0x0015340001087983 */ /* 0x001f680000300800 */
[----:B------:R0:W-:Y:S04]  /*3730*/  STL [R1+0x4], R7 ;  /* 0x0000040701007387 */ /* 0x0001e80000100800 */
[----:B0-----:R-:W2:Y:S02]  /*3740*/  LDL.LU R7, [R1+0x1530] ;  /* 0x0015300001077983 */ /* 0x001ea40000300800 */
[----:B--2---:R-:W-:-:S05]  /*3750*/  SEL R0, R0, R7, !P3 ;  /* 0x0000000700007207 */ /* 0x004fca0005800000 */
[----:B------:R0:W-:Y:S04]  /*3760*/  STL [R1+0x1514], R0 ;  /* 0x0015140001007387 */ /* 0x0001e80000100800 */
[----:B0-----:R-:W2:Y:S04]  /*3770*/  LDL.LU R0, [R1+0x8] ;  /* 0x0000080001007983 */ /* 0x001ea80000300800 */
[----:B--2---:R0:W-:Y:S04]  /*3780*/  STL [R1+0x1518], R0 ;  /* 0x0015180001007387 */ /* 0x0041e80000100800 */
        /* <DEDUP_REMOVED lines=8> */
[----:B0-----:R-:W2:Y:S01]  /*3810*/  LDL.LU R0, [R1+0x40] ;  /* 0x0000400001007983 */ /* 0x001ea20000300800 */
[----:B------:R-:W-:-:S02]  /*3820*/  @!P2 IMAD.MOV R6, RZ, RZ, -R6 ;  /* 0x000000ffff06a224 */ /* 0x000fc400078e0a06 */
[----:B------:R-:W-:Y:S02]  /*3830*/  @!P0 IMAD.MOV R5, RZ, RZ, -R5 ;  /* 0x000000ffff058224 */ /* 0x000fe400078e0a05 */
[----:B------:R-:W-:Y:S02]  /*3840*/  @!P6 IMAD.MOV R3, RZ, RZ, -R3 ;  /* 0x000000ffff03e224 */ /* 0x000fe400078e0a03 */
[----:B------:R-:W-:Y:S02]  /*3850*/  @!P4 IMAD.MOV R2, RZ, RZ, -R2 ;  /* 0x000000ffff02c224 */ /* 0x000fe400078e0a02 */
[----:B------:R-:W-:Y:S01]  /*3860*/  @!P1 IMAD.MOV R4, RZ, RZ, -R4 ;  /* 0x000000ffff049224 */ /* 0x000fe200078e0a04 */
[----:B--2---:R0:W-:Y:S02]  /*3870*/  STL [R1+0x152c], R0 ;  /* 0x00152c0001007387 */ /* 0x0041e40000100800 */
[----:B0-----:R-:W-:-:S04]  /*3880*/  LOP3.LUT R0, RZ, c[0x0][0x17c], RZ, 0x33, !PT ;  /* 0x00005f00ff007a12 */ /* 0x001fc800078e33ff */
[C---:B-----5:R-:W-:Y:S02]  /*3890*/  SEL R8, R0.reuse, R8, !P3 ;  /* 0x0000000800087207 */ /* 0x060fe40005800000 */
[C---:B----4-:R-:W-:Y:S02]  /*38a0*/  SEL R9, R0.reuse, R9, !P3 ;  /* 0x0000000900097207 */ /* 0x050fe40005800000 */
[C---:B---3--:R-:W-:Y:S02]  /*38b0*/  SEL R10, R0.reuse, R10, !P3 ;  /* 0x0000000a000a7207 */ /* 0x048fe40005800000 */
[C---:B------:R-:W-:Y:S02]  /*38c0*/  SEL R11, R0.reuse, R11, !P3 ;  /* 0x0000000b000b7207 */ /* 0x040fe40005800000 */
[C---:B------:R-:W-:Y:S02]  /*38d0*/  SEL R12, R0.reuse, R12, !P3 ;  /* 0x0000000c000c7207 */ /* 0x040fe40005800000 */
[----:B------:R-:W-:-:S02]  /*38e0*/  SEL R13, R0, R13, !P3 ;  /* 0x0000000d000d7207 */ /* 0x000fc40005800000 */
[C---:B------:R-:W-:Y:S02]  /*38f0*/  SEL R14, R0.reuse, R14, !P3 ;  /* 0x0000000e000e7207 */ /* 0x040fe40005800000 */
[C---:B------:R-:W-:Y:S02]  /*3900*/  SEL R15, R0.reuse, R15, !P3 ;  /* 0x0000000f000f7207 */ /* 0x040fe40005800000 */
[C---:B------:R-:W-:Y:S02]  /*3910*/  SEL R16, R0.reuse, R16, !P3 ;  /* 0x0000001000107207 */ /* 0x040fe40005800000 */
        /* <DEDUP_REMOVED lines=17> */
[----:B------:R-:W-:Y:S02]  /*3a30*/  SEL R4, R0, R4, !P3 ;  /* 0x0000000400047207 */ /* 0x000fe40005800000 */
[----:B------:R-:W2:Y:S04]  /*3a40*/  LDL.LU R0, [R1+0x152c] ;  /* 0x00152c0001007983 */ /* 0x000ea80000300800 */
[----:B------:R-:W0:Y:S02]  /*3a50*/  S2R R2, SR_TID.X ;  /* 0x0000000000027919 */ /* 0x000e240000002100 */
[----:B0-----:R-:W-:-:S05]  /*3a60*/  LOP3.LUT R2, R2, 0x1f, RZ, 0xc0, !PT ;  /* 0x0000001f02027812 */ /* 0x001fca00078ec0ff */
[----:B------:R-:W-:-:S05]  /*3a70*/  IMAD R2, R2, c[0x0][0x18c], RZ ;  /* 0x0000630002027a24 */ /* 0x000fca00078e02ff */
[----:B------:R-:W-:-:S05]  /*3a80*/  LEA.HI.X.SX32 R2, R2, c[0x0][0x16c], 0x1, P5 ;  /* 0x00005b0002027a11 */ /* 0x000fca00028f0eff */
[----:B------:R0:W-:Y:S04]  /*3a90*/  STL [R1+0x150c], R2 ;  /* 0x00150c0201007387 */ /* 0x0001e80000100800 */
[----:B0-----:R-:W3:Y:S01]  /*3aa0*/  LDL.LU R2, [R1+0x4] ;  /* 0x0000040001027983 */ /* 0x001ee20000300800 */
[----:B--2---:R-:W-:-:S05]  /*3ab0*/  IMAD R0, R0, c[0x0][0x184], RZ ;  /* 0x0000610000007a24 */ /* 0x004fca00078e02ff */
[----:B------:R0:W-:Y:S04]  /*3ac0*/  STL [R1+0x18], R0 ;  /* 0x0000180001007387 */ /* 0x0001e80000100800 */
[----:B0-----:R-:W2:Y:S02]  /*3ad0*/  LDL.LU R0, [R1+0x1528] ;  /* 0x0015280001007983 */ /* 0x001ea40000300800 */
        /* <DEDUP_REMOVED lines=14> */
[----:B0-----:R-:W2:Y:S01]  /*3bc0*/  LDL.LU R0, [R1+0x1514] ;  /* 0x0015140001007983 */ /* 0x001ea20000300800 */
[----:B---3--:R-:W-:Y:S02]  /*3bd0*/  IMAD R2, R2, c[0x0][0x190], RZ ;  /* 0x0000640002027a24 */ /* 0x008fe400078e02ff */
[----:B------:R-:W-:-:S03]  /*3be0*/  IMAD R11, R11, c[0x0][0x190], RZ ;  /* 0x000064000b0b7a24 */ /* 0x000fc600078e02ff */
[----:B------:R2:W-:Y:S01]  /*3bf0*/  STL [R1+0x4], R2 ;  /* 0x0000040201007387 */ /* 0x0005e20000100800 */
[----:B------:R-:W-:Y:S02]  /*3c00*/  IMAD R12, R12, c[0x0][0x190], RZ ;  /* 0x000064000c0c7a24 */ /* 0x000fe400078e02ff */
[----:B------:R-:W-:Y:S02]  /*3c10*/  IMAD R13, R13, c[0x0][0x190], RZ ;  /* 0x000064000d0d7a24 */ /* 0x000fe400078e02ff */
[----:B------:R-:W-:Y:S02]  /*3c20*/  IMAD R14, R14, c[0x0][0x190], RZ ;  /* 0x000064000e0e7a24 */ /* 0x000fe400078e02ff */
[----:B--2---:R-:W-:Y:S02]  /*3c30*/  IMAD R2, R0, c[0x0][0x190], RZ ;  /* 0x0000640000027a24 */ /* 0x004fe400078e02ff */
[----:B------:R-:W2:Y:S04]  /*3c40*/  LDL.LU R0, [R1+0x1510] ;  /* 0x0015100001007983 */ /* 0x000ea80000300800 */
[----:B------:R-:W-:Y:S04]  /*3c50*/  STL [R1], R2 ;  /* 0x0000000201007387 */ /* 0x000fe80000100800 */
[----:B------:R0:W-:Y:S04]  /*3c60*/  STL [R1+0x1508], R11 ;  /* 0x0015080b01007387 */ /* 0x0001e80000100800 */
[----:B0-----:R-:W2:Y:S04]  /*3c70*/  LDL.LU R11, [R1+0x10] ;  /* 0x00001000010b7983 */ /* 0x001ea80000300800 */
[----:B------:R0:W-:Y:S04]  /*3c80*/  STL [R1+0x1504], R12 ;  /* 0x0015040c01007387 */ /* 0x0001e80000100800 */
[----:B0-----:R-:W3:Y:S04]  /*3c90*/  LDL.LU R12, [R1+0xc] ;  /* 0x00000c00010c7983 */ /* 0x001ee80000300800 */
[----:B------:R0:W-:Y:S04]  /*3ca0*/  STL [R1+0x1500], R13 ;  /* 0x0015000d01007387 */ /* 0x0001e80000100800 */
[----:B0-----:R-:W4:Y:S04]  /*3cb0*/  LDL.LU R13, [R1+0x8] ;  /* 0x00000800010d7983 */ /* 0x001f280000300800 */
[----:B------:R0:W-:Y:S01]  /*3cc0*/  STL [R1+0x14fc], R14 ;  /* 0x0014fc0e01007387 */ /* 0x0001e20000100800 */
[----:B------:R-:W-:-:S03]  /*3cd0*/  IMAD R2, R4, c[0x0][0x190], RZ ;  /* 0x0000640004027a24 */ /* 0x000fc600078e02ff */
[----:B0-----:R-:W5:Y:S04]  /*3ce0*/  LDL.LU R14, [R1+0x4] ;  /* 0x00000400010e7983 */ /* 0x001f680000300800 */
[----:B------:R-:W5:Y:S04]  /*3cf0*/  LDL.LU R4, [R1] ;  /* 0x0000000001047983 */ /* 0x000f680000300800 */
[----:B------:R2:W-:Y:S01]  /*3d00*/  STL [R1+0x14], R2 ;  /* 0x0000140201007387 */ /* 0x0005e20000100800 */
[----:B------:R-:W-:Y:S02]  /*3d10*/  IMAD R8, R8, c[0x0][0x190], RZ ;  /* 0x0000640008087a24 */ /* 0x000fe400078e02ff */
[----:B------:R-:W-:Y:S01]  /*3d20*/  IMAD R9, R9, c[0x0][0x190], RZ ;  /* 0x0000640009097a24 */ /* 0x000fe200078e02ff */
[----:B--2---:R-:W-:-:S05]  /*3d30*/  LEA R2, P0, R11, R0, 0x1 ;  /* 0x000000000b027211 */ /* 0x004fca00078008ff */
[----:B------:R3:W-:Y:S02]  /*3d40*/  STL [R1+0x149c], R2 ;  /* 0x00149c0201007387 */ /* 0x0007e40000100800 */
[----:B---3--:R-:W-:-:S05]  /*3d50*/  LEA R2, P1, R12, R0, 0x1 ;  /* 0x000000000c027211 */ /* 0x008fca00078208ff */
[----:B------:R4:W-:Y:S02]  /*3d60*/  STL [R1+0x14a0], R2 ;  /* 0x0014a00201007387 */ /* 0x0009e40000100800 */
[----:B----4-:R-:W-:-:S05]  /*3d70*/  LEA R2, P2, R13, R0, 0x1 ;  /* 0x000000000d027211 */ /* 0x010fca00078408ff */
[----:B------:R5:W-:Y:S02]  /*3d80*/  STL [R1+0x14a4], R2 ;  /* 0x0014a40201007387 */ /* 0x000be40000100800 */
[----:B-----5:R-:W-:-:S05]  /*3d90*/  LEA R2, P3, R14, R0, 0x1 ;  /* 0x000000000e027211 */ /* 0x020fca00078608ff */
[----:B------:R0:W-:Y:S02]  /*3da0*/  STL [R1+0x14a8], R2 ;  /* 0x0014a80201007387 */ /* 0x0001e40000100800 */
[----:B0-----:R-:W-:-:S05]  /*3db0*/  LEA R2, P4, R4, R0, 0x1 ;  /* 0x0000000004027211 */ /* 0x001fca00078808ff */
[----:B------:R0:W-:Y:S02]  /*3dc0*/  STL [R1+0x14ac], R2 ;  /* 0x0014ac0201007387 */ /* 0x0001e40000100800 */
[----:B0-----:R-:W-:-:S05]  /*3dd0*/  LEA R2, P5, R8, R0, 0x1 ;  /* 0x0000000008027211 */ /* 0x001fca00078a08ff */
[----:B------:R0:W-:Y:S02]  /*3de0*/  STL [R1+0x14b0], R2 ;  /* 0x0014b00201007387 */ /* 0x0001e40000100800 */
[----:B0-----:R-:W-:-:S05]  /*3df0*/  LEA R2, P6, R9, R0, 0x1 ;  /* 0x0000000009027211 */ /* 0x001fca00078c08ff */
[----:B------:R0:W-:Y:S04]  /*3e00*/  STL [R1+0x14b4], R2 ;  /* 0x0014b40201007387 */ /* 0x0001e80000100800 */
[----:B0-----:R-:W2:Y:S01]  /*3e10*/  LDL.LU R2, [R1+0x150c] ;  /* 0x00150c0001027983 */ /* 0x001ea20000300800 */
[----:B------:R-:W-:Y:S01]  /*3e20*/  IMAD R10, R10, c[0x0][0x190], RZ ;  /* 0x000064000a0a7a24 */ /* 0x000fe200078e02ff */
[----:B--2---:R-:W-:-:S05]  /*3e30*/  LEA.HI.X.SX32 R11, R11, R2, 0x1, P0 ;  /* 0x000000020b0b7211 */ /* 0x004fca00000f0eff */
[----:B------:R0:W-:Y:S02]  /*3e40*/  STL [R1+0x1494], R11 ;  /* 0x0014940b01007387 */ /* 0x0001e40000100800 */
[----:B0-----:R-:W-:-:S05]  /*3e50*/  LEA R11, P0, R10, R0, 0x1 ;  /* 0x000000000a0b7211 */ /* 0x001fca00078008ff */
[----:B------:R0:W-:Y:S04]  /*3e60*/  STL [R1+0x1498], R11 ;  /* 0x0014980b01007387 */ /* 0x0001e80000100800 */
[----:B0-----:R-:W2:Y:S01]  /*3e70*/  LDL.LU R11, [R1+0x1508] ;  /* 0x00150800010b7983 */ /* 0x001ea20000300800 */
[----:B------:R-:W-:-:S05]  /*3e80*/  LEA.HI.X.SX32 R12, R12, R2, 0x1, P1 ;  /* 0x000000020c0c7211 */ /* 0x000fca00008f0eff */
[----:B------:R2:W-:Y:S02]  /*3e90*/  STL [R1+0x148c], R12 ;  /* 0x00148c0c01007387 */ /* 0x0005e40000100800 */
[----:B--2---:R-:W-:-:S05]  /*3ea0*/  LEA R12, P1, R11, R0, 0x1 ;  /* 0x000000000b0c7211 */ /* 0x004fca00078208ff */
        /* <DEDUP_REMOVED lines=12> */
[----:B------:R-:W-:Y:S01]  /*3f70*/  LEA.HI.X.SX32 R4, R4, R2, 0x1, P4 ;  /* 0x0000000204047211 */ /* 0x000fe200020f0eff */
[----:B------:R-:W-:-:S04]  /*3f80*/  IMAD R15, R15, c[0x0][0x190], RZ ;  /* 0x000064000f0f7a24 */ /* 0x000fc800078e02ff */
[----:B------:R2:W-:Y:S01]  /*3f90*/  STL [R1+0x1474], R4 ;  /* 0x0014740401007387 */ /* 0x0005e20000100800 */
[----:B------:R-:W-:Y:S02]  /*3fa0*/  IMAD R16, R16, c[0x0][0x190], RZ ;  /* 0x0000640010107a24 */ /* 0x000fe400078e02ff */
[----:B------:R-:W-:Y:S02]  /*3fb0*/  IMAD R17, R17, c[0x0][0x190], RZ ;  /* 0x0000640011117a24 */ /* 0x000fe400078e02ff */
[----:B------:R-:W-:Y:S02]  /*3fc0*/  IMAD R18, R18, c[0x0][0x190], RZ ;  /* 0x0000640012127a24 */ /* 0x000fe400078e02ff */
[----:B------:R-:W-:Y:S02]  /*3fd0*/  IMAD R19, R19, c[0x0][0x190], RZ ;  /* 0x0000640013137a24 */ /* 0x000fe400078e02ff */
[----:B------:R-:W-:Y:S02]  /*3fe0*/  IMAD R20, R20, c[0x0][0x190], RZ ;  /* 0x0000640014147a24 */ /* 0x000fe400078e02ff */
[----:B------:R-:W-:Y:S01]  /*3ff0*/  IMAD R21, R21, c[0x0][0x190], RZ ;  /* 0x0000640015157a24 */ /* 0x000fe200078e02ff */
[----:B--2---:R-:W-:-:S05]  /*4000*/  LEA R4, P4, R14, R0, 0x1 ;  /* 0x000000000e047211 */ /* 0x004fca00078808ff */
[----:B------:R0:W-:Y:S02]  /*4010*/  STL [R1+0x1478], R4 ;  /* 0x0014780401007387 */ /* 0x0001e40000100800 */
[----:B0-----:R-:W-:Y:S02]  /*4020*/  LEA.HI.X.SX32 R4, R8, R2, 0x1, P5 ;  /* 0x0000000208047211 */ /* 0x001fe400028f0eff */
[----:B------:R-:W-:-:S03]  /*4030*/  LEA R8, P5, R15, R0, 0x1 ;  /* 0x000000000f087211 */ /* 0x000fc600078a08ff */
[----:B------:R0:W-:Y:S04]  /*4040*/  STL [R1+0x146c], R4 ;  /* 0x00146c0401007387 */ /* 0x0001e80000100800 */
[----:B------:R1:W-:Y:S01]  /*4050*/  STL [R1+0x1470], R8 ;  /* 0x0014700801007387 */ /* 0x0003e20000100800 */
[----:B0-----:R-:W-:Y:S02]  /*4060*/  LEA.HI.X.SX32 R4, R9, R2, 0x1, P6 ;  /* 0x0000000209047211 */ /* 0x001fe400030f0eff */
[----:B-1----:R-:W-:-:S03]  /*4070*/  LEA R8, P6, R16, R0, 0x1 ;  /* 0x0000000010087211 */ /* 0x002fc600078c08ff */
[----:B------:R0:W-:Y:S01]  /*4080*/  STL [R1+0x1464], R4 ;  /* 0x0014640401007387 */ /* 0x0001e20000100800 */
[----:B------:R-:W-:-:S03]  /*4090*/  LEA.HI.X.SX32 R9, R10, R2, 0x1, P0 ;  /* 0x000000020a097211 */ /* 0x000fc600000f0eff */
[----:B------:R1:W-:Y:S01]  /*40a0*/  STL [R1+0x1468], R8 ;  /* 0x0014680801007387 */ /* 0x0003e20000100800 */
[----:B0-----:R-:W-:-:S03]  /*40b0*/  LEA R4, P0, R17, R0, 0x1 ;  /* 0x0000000011047211 */ /* 0x001fc600078008ff */
[----:B------:R0:W-:Y:S01]  /*40c0*/  STL [R1+0x145c], R9 ;  /* 0x00145c0901007387 */ /* 0x0001e20000100800 */
[----:B-1----:R-:W-:-:S03]  /*40d0*/  LEA.HI.X.SX32 R8, R11, R2, 0x1, P1 ;  /* 0x000000020b087211 */ /* 0x002fc600008f0eff */
[----:B------:R1:W-:Y:S04]  /*40e0*/  STL [R1+0x1460], R4 ;  /* 0x0014600401007387 */ /* 0x0003e80000100800 */
[----:B------:R2:W-:Y:S01]  /*40f0*/  STL [R1+0x1454], R8 ;  /* 0x0014540801007387 */ /* 0x0005e20000100800 */
[----:B0-----:R-:W-:Y:S02]  /*4100*/  LEA R9, P1, R18, R0, 0x1 ;  /* 0x0000000012097211 */ /* 0x001fe400078208ff */
[----:B-1----:R-:W-:-:S03]  /*4110*/  LEA.HI.X.SX32 R4, R12, R2, 0x1, P2 ;  /* 0x000000020c047211 */ /* 0x002fc600010f0eff */
[----:B------:R0:W-:Y:S01]  /*4120*/  STL [R1+0x1458], R9 ;  /* 0x0014580901007387 */ /* 0x0001e20000100800 */
[----:B--2---:R-:W-:-:S03]  /*4130*/  LEA R8, P2, R19, R0, 0x1 ;  /* 0x0000000013087211 */ /* 0x004fc600078408ff */
[----:B------:R1:W-:Y:S04]  /*4140*/  STL [R1+0x144c], R4 ;  /* 0x00144c0401007387 */ /* 0x0003e80000100800 */
[----:B------:R2:W-:Y:S01]  /*4150*/  STL [R1+0x1450], R8 ;  /* 0x0014500801007387 */ /* 0x0005e20000100800 */
[----:B0-----:R-:W-:Y:S02]  /*4160*/  LEA.HI.X.SX32 R9, R13, R2, 0x1, P3 ;  /* 0x000000020d097211 */ /* 0x001fe400018f0eff */
[----:B-1----:R-:W-:-:S03]  /*4170*/  LEA R4, P3, R20, R0, 0x1 ;  /* 0x0000000014047211 */ /* 0x002fc600078608ff */
[----:B------:R0:W-:Y:S01]  /*4180*/  STL [R1+0x1444], R9 ;  /* 0x0014440901007387 */ /* 0x0001e20000100800 */
[----:B--2---:R-:W-:-:S03]  /*4190*/  LEA.HI.X.SX32 R8, R14, R2, 0x1, P4 ;  /* 0x000000020e087211 */ /* 0x004fc600020f0eff */
[----:B------:R1:W-:Y:S01]  /*41a0*/  STL [R1+0x1448], R4 ;  /* 0x0014480401007387 */ /* 0x0003e20000100800 */
[----:B0-----:R-:W-:-:S03]  /*41b0*/  LEA R9, P4, R21, R0, 0x1 ;  /* 0x0000000015097211 */ /* 0x001fc600078808ff */
[----:B-1----:R-:W2:Y:S04]  /*41c0*/  LDL.LU R4, [R1+0x18] ;  /* 0x0000180001047983 */ /* 0x002ea80000300800 */
[----:B------:R0:W-:Y:S04]  /*41d0*/  STL [R1+0x143c], R8 ;  /* 0x00143c0801007387 */ /* 0x0001e80000100800 */
[----:B------:R-:W-:Y:S04]  /*41e0*/  STL [R1+0x1440], R9 ;  /* 0x0014400901007387 */ /* 0x000fe80000100800 */
[----:B------:R-:W3:Y:S01]  /*41f0*/  LDL.LU R14, [R1+0x1c] ;  /* 0x00001c00010e7983 */ /* 0x000ee20000300800 */
[----:B0-----:R-:W-:-:S05]  /*4200*/  LEA.HI.X.SX32 R8, R15, R2, 0x1, P5 ;  /* 0x000000020f087211 */ /* 0x001fca00028f0eff */
[----:B------:R0:W-:Y:S02]  /*4210*/  STL [R1+0x1434], R8 ;  /* 0x0014340801007387 */ /* 0x0001e40000100800 */
[----:B0-----:R-:W-:Y:S02]  /*4220*/  LEA.HI.X.SX32 R8, R16, R2, 0x1, P6 ;  /* 0x0000000210087211 */ /* 0x001fe400030f0eff */
[----:B------:R-:W4:Y:S01]  /*4230*/  LDL.LU R16, [R1+0x14] ;  /* 0x0000140001107983 */ /* 0x000f220000300800 */
[----:B------:R-:W-:Y:S02]  /*4240*/  IMAD R22, R22, c[0x0][0x190], RZ ;  /* 0x0000640016167a24 */ /* 0x000fe400078e02ff */
[----:B------:R-:W-:-:S03]  /*4250*/  IMAD R23, R23, c[0x0][0x190], RZ ;  /* 0x0000640017177a24 */ /* 0x000fc600078e02ff */
[----:B------:R-:W-:Y:S01]  /*4260*/  LEA R9, P5, R22, R0, 0x1 ;  /* 0x0000000016097211 */ /* 0x000fe200078a08ff */
[----:B------:R-:W-:-:S04]  /*4270*/  IMAD R24, R24, c[0x0][0x190], RZ ;  /* 0x0000640018187a24 */ /* 0x000fc800078e02ff */
[----:B------:R0:W-:Y:S01]  /*4280*/  STL [R1+0x1438], R9 ;  /* 0x0014380901007387 */ /* 0x0001e20000100800 */
[----:B------:R-:W-:-:S03]  /*4290*/  IMAD R25, R25, c[0x0][0x190], RZ ;  /* 0x0000640019197a24 */ /* 0x000fc600078e02ff */
[----:B------:R1:W-:Y:S01]  /*42a0*/  STL [R1+0x142c], R8 ;  /* 0x00142c0801007387 */ /* 0x0003e20000100800 */
[----:B0-----:R-:W-:Y:S02]  /*42b0*/  LEA R9, P6, R23, R0, 0x1 ;  /* 0x0000000017097211 */ /* 0x001fe400078c08ff */
[----:B-1----:R-:W-:-:S03]  /*42c0*/  LEA.HI.X.SX32 R8, R17, R2, 0x1, P0 ;  /* 0x0000000211087211 */ /* 0x002fc600000f0eff */
[----:B------:R0:W-:Y:S01]  /*42d0*/  STL [R1+0x1430], R9 ;  /* 0x0014300901007387 */ /* 0x0001e20000100800 */
[----:B------:R-:W-:Y:S01]  /*42e0*/  LEA R10, P0, R24, R0, 0x1 ;  /* 0x00000000180a7211 */ /* 0x000fe200078008ff */
[----:B------:R-:W-:Y:S02]  /*42f0*/  IMAD R26, R26, c[0x0][0x190], RZ ;  /* 0x000064001a1a7a24 */ /* 0x000fe400078e02ff */
[----:B------:R1:W-:Y:S01]  /*4300*/  STL [R1+0x1424], R8 ;  /* 0x0014240801007387 */ /* 0x0003e20000100800 */
[----:B------:R-:W-:Y:S01]  /*4310*/  IMAD R27, R27, c[0x0][0x190], RZ ;  /* 0x000064001b1b7a24 */ /* 0x000fe200078e02ff */
[----:B0-----:R-:W-:Y:S02]  /*4320*/  LEA.HI.X.SX32 R9, R18, R2, 0x1, P1 ;  /* 0x0000000212097211 */ /* 0x001fe400008f0eff */
[----:B------:R0:W-:Y:S01]  /*4330*/  STL [R1+0x1428], R10 ;  /* 0x0014280a01007387 */ /* 0x0001e20000100800 */
[----:B-1----:R-:W-:-:S03]  /*4340*/  LEA R8, P1, R25, R0, 0x1 ;  /* 0x0000000019087211 */ /* 0x002fc600078208ff */
[----:B------:R1:W-:Y:S01]  /*4350*/  STL [R1+0x141c], R9 ;  /* 0x00141c0901007387 */ /* 0x0003e20000100800 */
[----:B0-----:R-:W-:-:S03]  /*4360*/  LEA.HI.X.SX32 R10, R19, R2, 0x1, P2 ;  /* 0x00000002130a7211 */ /* 0x001fc600010f0eff */
[----:B------:R0:W-:Y:S01]  /*4370*/  STL [R1+0x1420], R8 ;  /* 0x0014200801007387 */ /* 0x0001e20000100800 */
[----:B-1----:R-:W-:-:S03]  /*4380*/  LEA R9, P2, R26, R0, 0x1 ;  /* 0x000000001a097211 */ /* 0x002fc600078408ff */
[----:B------:R1:W-:Y:S01]  /*4390*/  STL [R1+0x1414], R10 ;  /* 0x0014140a01007387 */ /* 0x0003e20000100800 */
[----:B------:R-:W-:-:S03]  /*43a0*/  IMAD R28, R28, c[0x0][0x190], RZ ;  /* 0x000064001c1c7a24 */ /* 0x000fc600078e02ff */
[----:B------:R5:W-:Y:S01]  /*43b0*/  STL [R1+0x1418], R9 ;  /* 0x0014180901007387 */ /* 0x000be20000100800 */
[----:B0-----:R-:W-:Y:S02]  /*43c0*/  LEA.HI.X.SX32 R8, R20, R2, 0x1, P3 ;  /* 0x0000000214087211 */ /* 0x001fe400018f0eff */
[----:B-1----:R-:W-:Y:S01]  /*43d0*/  LEA R10, P3, R27, R0, 0x1 ;  /* 0x000000001b0a7211 */ /* 0x002fe200078608ff */
[----:B------:R-:W-:Y:S02]  /*43e0*/  IMAD R29, R29, c[0x0][0x190], RZ ;  /* 0x000064001d1d7a24 */ /* 0x000fe400078e02ff */
[----:B------:R0:W-:Y:S01]  /*43f0*/  STL [R1+0x140c], R8 ;  /* 0x00140c0801007387 */ /* 0x0001e20000100800 */
[----:B-----5:R-:W-:-:S03]  /*4400*/  LEA.HI.X.SX32 R9, R21, R2, 0x1, P4 ;  /* 0x0000000215097211 */ /* 0x020fc600020f0eff */
[----:B------:R-:W-:Y:S01]  /*4410*/  STL [R1+0x1410], R10 ;  /* 0x0014100a01007387 */ /* 0x000fe20000100800 */
[----:B------:R-:W-:-:S03]  /*4420*/  IMAD R6, R6, c[0x0][0x190], RZ ;  /* 0x0000640006067a24 */ /* 0x000fc600078e02ff */
[----:B------:R-:W5:Y:S01]  /*4430*/  LDL.LU R15, [R1+0x44] ;  /* 0x00004400010f7983 */ /* 0x000f620000300800 */
[----:B0-----:R-:W-:-:S03]  /*4440*/  LEA R8, P4, R28, R0, 0x1 ;  /* 0x000000001c087211 */ /* 0x001fc600078808ff */
[----:B------:R0:W-:Y:S01]  /*4450*/  STL [R1+0x1404], R9 ;  /* 0x0014040901007387 */ /* 0x0001e20000100800 */
[----:B------:R-:W-:-:S03]  /*4460*/  IMAD R5, R5, c[0x0][0x190], RZ ;  /* 0x0000640005057a24 */ /* 0x000fc600078e02ff */
[----:B------:R-:W5:Y:S04]  /*4470*/  LDL.LU R13, [R1+0x20] ;  /* 0x00002000010d7983 */ /* 0x000f680000300800 */
[----:B------:R1:W-:Y:S01]  /*4480*/  STL [R1+0x1408], R8 ;  /* 0x0014080801007387 */ /* 0x0003e20000100800 */
[----:B0-----:R-:W-:Y:S02]  /*4490*/  LEA.HI.X.SX32 R9, R22, R2, 0x1, P5 ;  /* 0x0000000216097211 */ /* 0x001fe400028f0eff */
[----:B------:R-:W-:-:S03]  /*44a0*/  LEA R10, P5, R29, R0, 0x1 ;  /* 0x000000001d0a7211 */ /* 0x000fc600078a08ff */
[----:B------:R0:W-:Y:S01]  /*44b0*/  STL [R1+0x13fc], R9 ;  /* 0x0013fc0901007387 */ /* 0x0001e20000100800 */
[----:B-1----:R-:W-:-:S03]  /*44c0*/  LEA.HI.X.SX32 R8, R23, R2, 0x1, P6 ;  /* 0x0000000217087211 */ /* 0x002fc600030f0eff */
[----:B------:R1:W-:Y:S01]  /*44d0*/  STL [R1+0x1400], R10 ;  /* 0x0014000a01007387 */ /* 0x0003e20000100800 */
[----:B------:R-:W-:-:S03]  /*44e0*/  IMAD R3, R3, c[0x0][0x190], RZ ;  /* 0x0000640003037a24 */ /* 0x000fc600078e02ff */
[----:B------:R1:W-:Y:S01]  /*44f0*/  STL [R1+0x13f4], R8 ;  /* 0x0013f40801007387 */ /* 0x0003e20000100800 */
[----:B0-----:R-:W-:Y:S02]  /*4500*/  LEA R9, P6, R6, R0, 0x1 ;  /* 0x0000000006097211 */ /* 0x001fe400078c08ff */
[----:B-1----:R-:W-:-:S03]  /*4510*/  LEA.HI.X.SX32 R10, R24, R2, 0x1, P0 ;  /* 0x00000002180a7211 */ /* 0x002fc600000f0eff */
[----:B------:R0:W-:Y:S01]  /*4520*/  STL [R1+0x13f8], R9 ;  /* 0x0013f80901007387 */ /* 0x0001e20000100800 */
[----:B------:R-:W-:-:S03]  /*4530*/  LEA R8, P0, R5, R0, 0x1 ;  /* 0x0000000005087211 */ /* 0x000fc600078008ff */
[----:B------:R1:W-:Y:S01]  /*4540*/  STL [R1+0x13d4], R10 ;  /* 0x0013d40a01007387 */ /* 0x0003e20000100800 */
[----:B------:R-:W-:-:S03]  /*4550*/  IMAD R7, R7, c[0x0][0x190], RZ ;  /* 0x0000640007077a24 */ /* 0x000fc600078e02ff */
[----:B------:R-:W5:Y:S01]  /*4560*/  LDL.LU R12, [R1+0x48] ;  /* 0x00004800010c7983 */ /* 0x000f620000300800 */
[----:B0-----:R-:W-:-:S03]  /*4570*/  LEA.HI.X.SX32 R9, R25, R2, 0x1, P1 ;  /* 0x0000000219097211 */ /* 0x001fc600008f0eff */
[----:B------:R0:W-:Y:S01]  /*4580*/  STL [R1+0x13e8], R8 ;  /* 0x0013e80801007387 */ /* 0x0001e20000100800 */
[----:B-1----:R-:W-:-:S03]  /*4590*/  LEA.HI.X.SX32 R10, R26, R2, 0x1, P2 ;  /* 0x000000021a0a7211 */ /* 0x002fc600010f0eff */
[----:B------:R1:W-:Y:S01]  /*45a0*/  STL [R1+0x13d8], R9 ;  /* 0x0013d80901007387 */ /* 0x0003e20000100800 */
[-C--:B0-----:R-:W-:Y:S02]  /*45b0*/  LEA R8, P1, R3, R0.reuse, 0x1 ;  /* 0x0000000003087211 */ /* 0x081fe400078208ff */
[----:B-1----:R-:W-:-:S03]  /*45c0*/  LEA R9, P2, R7, R0, 0x1 ;  /* 0x0000000007097211 */ /* 0x002fc600078408ff */
[----:B------:R0:W-:Y:S04]  /*45d0*/  STL [R1+0x13ec], R8 ;  /* 0x0013ec0801007387 */ /* 0x0001e80000100800 */
[----:B------:R-:W-:Y:S01]  /*45e0*/  STL [R1+0x13dc], R10 ;  /* 0x0013dc0a01007387 */ /* 0x000fe20000100800 */
[----:B0-----:R-:W-:-:S03]  /*45f0*/  LEA.HI.X.SX32 R8, R27, R2, 0x1, P3 ;  /* 0x000000021b087211 */ /* 0x001fc600018f0eff */
[----:B------:R0:W-:Y:S04]  /*4600*/  STL [R1+0x13f0], R9 ;  /* 0x0013f00901007387 */ /* 0x0001e80000100800 */
[----:B------:R4:W-:Y:S01]  /*4610*/  STL [R1+0x13e0], R8 ;  /* 0x0013e00801007387 */ /* 0x0009e20000100800 */
[-C--:B0-----:R-:W-:Y:S02]  /*4620*/  LEA.HI.X.SX32 R9, R28, R2.reuse, 0x1, P4 ;  /* 0x000000021c097211 */ /* 0x081fe400020f0eff */
[----:B------:R-:W-:-:S03]  /*4630*/  LEA.HI.X.SX32 R6, R6, R2, 0x1, P6 ;  /* 0x0000000206067211 */ /* 0x000fc600030f0eff */
[----:B------:R-:W-:Y:S01]  /*4640*/  STL [R1+0x13e4], R9 ;  /* 0x0013e40901007387 */ /* 0x000fe20000100800 */
[----:B----4-:R-:W-:Y:S02]  /*4650*/  LEA R8, P4, R16, R0, 0x1 ;  /* 0x0000000010087211 */ /* 0x010fe400078808ff */
[----:B------:R-:W-:-:S03]  /*4660*/  LEA.HI.X.SX32 R0, R29, R2, 0x1, P5 ;  /* 0x000000021d007211 */ /* 0x000fc600028f0eff */
[----:B------:R-:W-:Y:S04]  /*4670*/  STL [R1+0x13d0], R8 ;  /* 0x0013d00801007387 */ /* 0x000fe80000100800 */
[----:B------:R0:W-:Y:S04]  /*4680*/  STL [R1+0x13bc], R0 ;  /* 0x0013bc0001007387 */ /* 0x0001e80000100800 */
[----:B------:R-:W4:Y:S01]  /*4690*/  LDL.LU R11, [R1+0x4c] ;  /* 0x00004c00010b7983 */ /* 0x000f220000300800 */
[----:B0-----:R-:W-:-:S03]  /*46a0*/  LEA.HI.X.SX32 R0, R5, R2, 0x1, P0 ;  /* 0x0000000205007211 */ /* 0x001fc600000f0eff */
[----:B------:R-:W-:Y:S04]  /*46b0*/  STL [R1+0x13c0], R6 ;  /* 0x0013c00601007387 */ /* 0x000fe80000100800 */
[----:B------:R-:W4:Y:S04]  /*46c0*/  LDL.LU R9, [R1+0x54] ;  /* 0x0000540001097983 */ /* 0x000f280000300800 */
[----:B------:R0:W-:Y:S04]  /*46d0*/  STL [R1+0x13c4], R0 ;  /* 0x0013c40001007387 */ /* 0x0001e80000100800 */
[----:B------:R-:W4:Y:S01]  /*46e0*/  LDL.LU R8, [R1+0x50] ;  /* 0x0000500001087983 */ /* 0x000f220000300800 */
[----:B--2---:R-:W-:-:S04]  /*46f0*/  LEA R26, P3, R4, c[0x0][0x160], 0x1 ;  /* 0x00005800041a7a11 */ /* 0x004fc800078608ff */
[----:B------:R-:W-:Y:S02]  /*4700*/  LEA.HI.X.SX32 R27, R4, c[0x0][0x164], 0x1, P3 ;  /* 0x00005900041b7a11 */ /* 0x000fe400018f0eff */
[----:B0-----:R-:W-:-:S03]  /*4710*/  LEA.HI.X.SX32 R0, R3, R2, 0x1, P1 ;  /* 0x0000000203007211 */ /* 0x001fc600008f0eff */
[----:B------:R-:W-:Y:S01]  /*4720*/  STL.64 [R1+0x890], R26 ;  /* 0x0008901a01007387 */ /* 0x000fe20000100a00 */
[----:B------:R-:W-:-:S03]  /*4730*/  IMAD.MOV.U32 R4, RZ, RZ, 0x1f ;  /* 0x0000001fff047424 */ /* 0x000fc600078e00ff */
[----:B------:R0:W-:Y:S01]  /*4740*/  STL [R1+0x13c8], R0 ;  /* 0x0013c80001007387 */ /* 0x0001e20000100800 */
[----:B---3--:R-:W-:Y:S01]  /*4750*/  LEA R24, P5, R14, c[0x0][0x160], 0x1 ;  /* 0x000058000e187a11 */ /* 0x008fe200078a08ff */
[----:B------:R-:W-:Y:S01]  /*4760*/  IMAD R10, R4, c[0x0][0x188], RZ ;  /* 0x00006200040a7a24 */ /* 0x000fe200078e02ff */
[-C--:B0-----:R-:W-:Y:S02]  /*4770*/  LEA.HI.X.SX32 R0, R7, R2.reuse, 0x1, P2 ;  /* 0x0000000207007211 */ /* 0x081fe400010f0eff */
[----:B------:R-:W-:-:S03]  /*4780*/  LEA.HI.X.SX32 R2, R16, R2, 0x1, P4 ;  /* 0x0000000210027211 */ /* 0x000fc600020f0eff */
[----:B------:R5:W-:Y:S01]  /*4790*/  STL [R1+0x13cc], R0 ;  /* 0x0013cc0001007387 */ /* 0x000be20000100800 */
[----:B------:R-:W-:Y:S01]  /*47a0*/  LEA.HI.X.SX32 R25, R14, c[0x0][0x164], 0x1, P5 ;  /* 0x000059000e197a11 */ /* 0x000fe200028f0eff */
[----:B------:R-:W-:Y:S02]  /*47b0*/  IMAD.WIDE R4, R10, 0x2, R26 ;  /* 0x000000020a047825 */ /* 0x000fe400078e021a */
[----:B------:R0:W-:Y:S02]  /*47c0*/  STL [R1+0x138c], R2 ;  /* 0x00138c0201007387 */ /* 0x0001e40000100800 */
[----:B-----5:R-:W-:Y:S02]  /*47d0*/  IMAD R0, R15, c[0x0][0x184], RZ ;  /* 0x000061000f007a24 */ /* 0x020fe400078e02ff */
[----:B------:R-:W-:Y:S01]  /*47e0*/  STL [R1+0x1394], R4 ;  /* 0x0013940401007387 */ /* 0x000fe20000100800 */
[----:B------:R-:W-:Y:S02]  /*47f0*/  LEA R22, P0, R13, c[0x0][0x160], 0x1 ;  /* 0x000058000d167a11 */ /* 0x000fe400078008ff */
[----:B------:R-:W-:-:S02]  /*4800*/  LEA R20, P1, R0, c[0x0][0x160], 0x1 ;  /* 0x0000580000147a11 */ /* 0x000fc400078208ff */
[----:B------:R-:W-:Y:S01]  /*4810*/  LEA.HI.X.SX32 R23, R13, c[0x0][0x164], 0x1, P0 ;  /* 0x000059000d177a11 */ /* 0x000fe200000f0eff */
[----:B0-----:R-:W-:Y:S01]  /*4820*/  IMAD.WIDE R2, R10, 0x2, R24 ;  /* 0x000000020a027825 */ /* 0x001fe200078e0218 */
[----:B------:R0:W-:Y:S01]  /*4830*/  STL [R1+0x1390], R5 ;  /* 0x0013900501007387 */ /* 0x0001e20000100800 */
[----:B------:R-:W-:-:S03]  /*4840*/  LEA.HI.X.SX32 R21, R0, c[0x0][0x164], 0x1, P1 ;  /* 0x0000590000157a11 */ /* 0x000fc600008f0eff */
[----:B------:R-:W-:Y:S04]  /*4850*/  STL.64 [R1+0x888], R24 ;  /* 0x0008881801007387 */ /* 0x000fe80000100a00 */
[----:B------:R-:W-:Y:S01]  /*4860*/  STL.64 [R1+0x880], R22 ;  /* 0x0008801601007387 */ /* 0x000fe20000100a00 */
[----:B0-----:R-:W-:-:S03]  /*4870*/  IMAD.WIDE R4, R10, 0x2, R22 ;  /* 0x000000020a047825 */ /* 0x001fc600078e0216 */
[----:B------:R-:W-:Y:S04]  /*4880*/  STL [R1+0x13a4], R2 ;  /* 0x0013a40201007387 */ /* 0x000fe80000100800 */
[----:B------:R0:W-:Y:S04]  /*4890*/  STL [R1+0x13a0], R3 ;  /* 0x0013a00301007387 */ /* 0x0001e80000100800 */
[----:B------:R-:W-:Y:S04]  /*48a0*/  STL.64 [R1+0x878], R20 ;  /* 0x0008781401007387 */ /* 0x000fe80000100a00 */
[----:B------:R-:W-:Y:S01]  /*48b0*/  STL [R1+0x13b8], R4 ;  /* 0x0013b80401007387 */ /* 0x000fe20000100800 */
[----:B------:R-:W-:-:S03]  /*48c0*/  IMAD R6, R12, c[0x0][0x184], RZ ;  /* 0x000061000c067a24 */ /* 0x000fc600078e02ff */
[----:B------:R-:W-:Y:S01]  /*48d0*/  STL [R1+0x13a8], R5 ;  /* 0x0013a80501007387 */ /* 0x000fe20000100800 */
[----:B0-----:R-:W-:Y:S01]  /*48e0*/  IMAD.WIDE R2, R10, 0x2, R20 ;  /* 0x000000020a027825 */ /* 0x001fe200078e0214 */
[----:B------:R-:W-:-:S04]  /*48f0*/  LEA R18, P0, R6, c[0x0][0x160], 0x1 ;  /* 0x0000580006127a11 */ /* 0x000fc800078008ff */
[----:B------:R-:W-:Y:S01]  /*4900*/  LEA.HI.X.SX32 R19, R6, c[0x0][0x164], 0x1, P0 ;  /* 0x0000590006137a11 */ /* 0x000fe200000f0eff */
[----:B------:R-:W-:Y:S04]  /*4910*/  STL [R1+0x13b4], R2 ;  /* 0x0013b40201007387 */ /* 0x000fe80000100800 */
[----:B------:R0:W-:Y:S01]  /*4920*/  STL [R1+0x13ac], R3 ;  /* 0x0013ac0301007387 */ /* 0x0001e20000100800 */
[----:B------:R-:W-:-:S03]  /*4930*/  IMAD.MOV.U32 R12, RZ, RZ, c[0x0][0x188] ;  /* 0x00006200ff0c7624 */ /* 0x000fc600078e00ff */
[----:B------:R-:W-:Y:S01]  /*4940*/  STL.64 [R1+0x870], R18 ;  /* 0x0008701201007387 */ /* 0x000fe20000100a00 */
[----:B0-----:R-:W-:-:S05]  /*4950*/  IMAD.WIDE R2, R10, 0x2, R18 ;  /* 0x000000020a027825 */ /* 0x001fca00078e0212 */
[----:B------:R-:W-:Y:S04]  /*4960*/  STL [R1+0x13b0], R2 ;  /* 0x0013b00201007387 */ /* 0x000fe80000100800 */
[----:B------:R0:W-:Y:S01]  /*4970*/  STL [R1+0x1398], R3 ;  /* 0x0013980301007387 */ /* 0x0001e20000100800 */
[----:B----4-:R-:W-:-:S05]  /*4980*/  IMAD R5, R11, c[0x0][0x184], RZ ;  /* 0x000061000b057a24 */ /* 0x010fca00078e02ff */
[----:B------:R-:W-:Y:S01]  /*4990*/  LEA R16, P0, R5, c[0x0][0x160], 0x1 ;  /* 0x0000580005107a11 */ /* 0x000fe200078008ff */
[----:B------:R-:W-:Y:S02]  /*49a0*/  IMAD R4, R9, c[0x0][0x184], RZ ;  /* 0x0000610009047a24 */ /* 0x000fe400078e02ff */
[----:B------:R-:W-:-:S03]  /*49b0*/  IMAD R0, R8, c[0x0][0x184], RZ ;  /* 0x0000610008007a24 */ /* 0x000fc600078e02ff */
[----:B------:R-:W-:Y:S02]  /*49c0*/  LEA R14, P1, R4, c[0x0][0x160], 0x1 ;  /* 0x00005800040e7a11 */ /* 0x000fe400078208ff */
[C---:B------:R-:W-:Y:S02]  /*49d0*/  LEA R6, P2, R0.reuse, c[0x0][0x160], 0x1 ;  /* 0x0000580000067a11 */ /* 0x040fe400078408ff */
[----:B------:R-:W-:Y:S02]  /*49e0*/  LEA.HI.X.SX32 R17, R5, c[0x0][0x164], 0x1, P0 ;  /* 0x0000590005117a11 */ /* 0x000fe400000f0eff */
[----:B------:R-:W-:Y:S02]  /*49f0*/  LEA.HI.X.SX32 R5, R0, c[0x0][0x164], 0x1, P2 ;  /* 0x0000590000057a11 */ /* 0x000fe400010f0eff */
[----:B------:R-:W-:Y:S01]  /*4a00*/  LEA.HI.X.SX32 R15, R4, c[0x0][0x164], 0x1, P1 ;  /* 0x00005900040f7a11 */ /* 0x000fe200008f0eff */
[----:B------:R1:W-:Y:S01]  /*4a10*/  STL [R1+0xbf4], R6 ;  /* 0x000bf40601007387 */ /* 0x0003e20000100800 */
[----:B0-----:R-:W-:-:S03]  /*4a20*/  IMAD.WIDE R2, R10, 0x2, R16 ;  /* 0x000000020a027825 */ /* 0x001fc600078e0210 */
[----:B------:R-:W-:Y:S01]  /*4a30*/  STL.64 [R1+0x8b0], R16 ;  /* 0x0008b01001007387 */ /* 0x000fe20000100a00 */
[----:B------:R-:W-:Y:S02]  /*4a40*/  IMAD.MOV.U32 R8, RZ, RZ, R6 ;  /* 0x000000ffff087224 */ /* 0x000fe400078e0006 */
[----:B------:R-:W-:Y:S01]  /*4a50*/  IMAD.MOV.U32 R9, RZ, RZ, R5 ;  /* 0x000000ffff097224 */ /* 0x000fe200078e0005 */
[----:B------:R-:W-:Y:S01]  /*4a60*/  STL.64 [R1+0x898], R14 ;  /* 0x0008980e01007387 */ /* 0x000fe20000100a00 */
[----:B-1----:R-:W-:-:S03]  /*4a70*/  IMAD.WIDE R6, R10, 0x2, R14 ;  /* 0x000000020a067825 */ /* 0x002fc600078e020e */
[----:B------:R0:W-:Y:S01]  /*4a80*/  STL [R1+0xbf0], R5 ;  /* 0x000bf00501007387 */ /* 0x0001e20000100800 */
[----:B------:R-:W-:-:S03]  /*4a90*/  IMAD R0, R12, 0x1e, RZ ;  /* 0x0000001e0c007824 */ /* 0x000fc600078e02ff */
[----:B------:R-:W-:Y:S04]  /*4aa0*/  STL [R1+0x139c], R2 ;  /* 0x00139c0201007387 */ /* 0x000fe80000100800 */
[----:B------:R1:W-:Y:S01]  /*4ab0*/  STL [R1+0x1384], R3 ;  /* 0x0013840301007387 */ /* 0x0003e20000100800 */
[----:B0-----:R-:W-:-:S03]  /*4ac0*/  IMAD.WIDE R4, R10, 0x2, R8 ;  /* 0x000000020a047825 */ /* 0x001fc600078e0208 */
[----:B------:R-:W-:Y:S04]  /*4ad0*/  STL [R1+0x1388], R6 ;  /* 0x0013880601007387 */ /* 0x000fe80000100800 */
[----:B------:R0:W-:Y:S01]  /*4ae0*/  STL [R1+0x136c], R7 ;  /* 0x00136c0701007387 */ /* 0x0001e20000100800 */
[----:B-1----:R-:W-:-:S03]  /*4af0*/  IMAD.WIDE R2, R0, 0x2, R26 ;  /* 0x0000000200027825 */ /* 0x002fc600078e021a */
[----:B------:R-:W-:Y:S04]  /*4b00*/  STL [R1+0x1380], R4 ;  /* 0x0013800401007387 */ /* 0x000fe80000100800 */
[----:B------:R1:W-:Y:S01]  /*4b10*/  STL [R1+0x1378], R5 ;  /* 0x0013780501007387 */ /* 0x0003e20000100800 */
[----:B0-----:R-:W-:-:S03]  /*4b20*/  IMAD.WIDE R6, R0, 0x2, R22 ;  /* 0x0000000200067825 */ /* 0x001fc600078e0216 */
[----:B------:R-:W-:Y:S01]  /*4b30*/  STL [R1+0x137c], R2 ;  /* 0x00137c0201007387 */ /* 0x000fe20000100800 */
[----:B-1----:R-:W-:-:S03]  /*4b40*/  IMAD.WIDE R4, R0, 0x2, R24 ;  /* 0x0000000200047825 */ /* 0x002fc600078e0218 */
[----:B------:R0:W-:Y:S04]  /*4b50*/  STL [R1+0x1370], R3 ;  /* 0x0013700301007387 */ /* 0x0001e80000100800 */
        /* <DEDUP_REMOVED lines=8> */
[----:B------:R-:W-:-:S03]  /*4be0*/  IMAD R10, R12, 0x1d, RZ ;  /* 0x0000001d0c0a7824 */ /* 0x000fc600078e02ff */
[----:B------:R-:W-:Y:S01]  /*4bf0*/  STL [R1+0x135c], R4 ;  /* 0x00135c0401007387 */ /* 0x000fe20000100800 */
[----:B0-----:R-:W-:-:S03]  /*4c00*/  IMAD.WIDE R6, R0, 0x2, R8 ;  /* 0x0000000200067825 */ /* 0x001fc600078e0208 */
[----:B------:R0:W-:Y:S01]  /*4c10*/  STL [R1+0x1350], R5 ;  /* 0x0013500501007387 */ /* 0x0001e20000100800 */
[----:B-1----:R-:W-:-:S05]  /*4c20*/  IMAD.WIDE R2, R0, 0x2, R16 ;  /* 0x0000000200027825 */ /* 0x002fca00078e0210 */
[----:B------:R-:W-:Y:S01]  /*4c30*/  STL [R1+0x1354], R2 ;  /* 0x0013540201007387 */ /* 0x000fe20000100800 */
[----:B0-----:R-:W-:-:S03]  /*4c40*/  IMAD.WIDE R4, R0, 0x2, R14 ;  /* 0x0000000200047825 */ /* 0x001fc600078e020e */
        /* <DEDUP_REMOVED lines=18> */
[----:B------:R-:W-:-:S03]  /*4d70*/  IMAD R0, R12, 0x1c, RZ ;  /* 0x0000001c0c007824 */ /* 0x000fc600078e02ff */
[----:B------:R-:W-:Y:S01]  /*4d80*/  STL [R1+0x131c], R4 ;  /* 0x00131c0401007387 */ /* 0x000fe20000100800 */
[----:B-1----:R-:W-:-:S03]  /*4d90*/  IMAD.WIDE R6, R10, 0x2, R8 ;  /* 0x000000020a067825 */ /* 0x002fc600078e0208 */
[----:B------:R1:W-:Y:S01]  /*4da0*/  STL [R1+0x1310], R5 ;  /* 0x0013100501007387 */ /* 0x0003e20000100800 */
[----:B0-----:R-:W-:-:S05]  /*4db0*/  IMAD.WIDE R2, R10, 0x2, R16 ;  /* 0x000000020a027825 */ /* 0x001fca00078e0210 */
        /* <DEDUP_REMOVED lines=96> */
[----:B------:R-:W-:Y:S01]  /*53c0*/  STL [R1+0xc38], R4 ;  /* 0x000c380401007387 */ /* 0x000fe20000100800 */
[----:B------:R-:W-:-:S03]  /*53d0*/  IMAD R0, R12, 0x18, RZ ;  /* 0x000000180c007824 */ /* 0x000fc600078e02ff */
        /* <DEDUP_REMOVED lines=199> */
[----:B------:R-:W-:-:S03]  /*6050*/  IMAD.SHL.U32 R0, R12, 0x10, RZ ;  /* 0x000000100c007824 */ /* 0x000fc600078e00ff */
        /* <DEDUP_REMOVED lines=362> */
[----:B------:R-:W-:-:S03]  /*7700*/  IMAD.WIDE R10, R0, 0x2, R20 ;  /* 0x00000002000a7825 */ /* 0x000fc600078e0214 */
        /* <DEDUP_REMOVED lines=21> */
[----:B------:R-:W-:Y:S01]  /*7860*/  STL [R1+0x120c], R11 ;  /* 0x00120c0b01007387 */ /* 0x000fe20000100800 */
[----:B-1----:R-:W-:-:S03]  /*7870*/  IMAD.WIDE R6, R12, 0x2, R22 ;  /* 0x000000020c067825 */ /* 0x002fc600078e0216 */
[----:B------:R-:W-:Y:S04]  /*7880*/  STL [R1+0x1218], R2 ;  /* 0x0012180201007387 */ /* 0x000fe80000100800 */
[----:B------:R-:W-:Y:S04]  /*7890*/  STL [R1+0x1214], R3 ;  /* 0x0012140301007387 */ /* 0x000fe80000100800 */
[----:B------:R-:W-:Y:S04]  /*78a0*/  STL [R1+0x1220], R4 ;  /* 0x0012200401007387 */ /* 0x000fe80000100800 */
[----:B------:R-:W-:Y:S04]  /*78b0*/  STL [R1+0x121c], R5 ;  /* 0x00121c0501007387 */ /* 0x000fe80000100800 */
[----:B------:R-:W-:Y:S04]  /*78c0*/  STL [R1+0x1228], R6 ;  /* 0x0012280601007387 */ /* 0x000fe80000100800 */
[----:B------:R0:W-:Y:S02]  /*78d0*/  STL [R1+0x1224], R7 ;  /* 0x0012240701007387 */ /* 0x0001e40000100800 */
[----:B0-----:R-:W-:-:S02]  /*78e0*/  IMAD.WIDE R6, R12, 0x2, R14 ;  /* 0x000000020c067825 */ /* 0x001fc400078e020e */
[----:B------:R-:W0:Y:S02]  /*78f0*/  S2R R15, SR_TID.X ;  /* 0x00000000000f7919 */ /* 0x000e240000002100 */
[----:B------:R-:W-:-:S04]  /*7900*/  IMAD.WIDE R10, R12, 0x2, R20 ;  /* 0x000000020c0a7825 */ /* 0x000fc800078e0214 */
[C---:B------:R-:W-:Y:S01]  /*7910*/  IMAD.WIDE R2, R12.reuse, 0x2, R18 ;  /* 0x000000020c027825 */ /* 0x040fe200078e0212 */
[----:B------:R-:W-:Y:S03]  /*7920*/  STL [R1+0x1230], R10 ;  /* 0x0012300a01007387 */ /* 0x000fe60000100800 */
[C---:B------:R-:W-:Y:S01]  /*7930*/  IMAD.WIDE R4, R12.reuse, 0x2, R16 ;  /* 0x000000020c047825 */ /* 0x040fe200078e0210 */
[----:B------:R-:W-:Y:S04]  /*7940*/  STL [R1+0x122c], R11 ;  /* 0x00122c0b01007387 */ /* 0x000fe80000100800 */
[----:B------:R-:W-:Y:S04]  /*7950*/  STL [R1+0x1238], R2 ;  /* 0x0012380201007387 */ /* 0x000fe80000100800 */
[----:B------:R1:W-:Y:S04]  /*7960*/  STL [R1+0x1234], R3 ;  /* 0x0012340301007387 */ /* 0x0003e80000100800 */
[----:B------:R0:W-:Y:S04]  /*7970*/  STL [R1+0x1240], R4 ;  /* 0x0012400401007387 */ /* 0x0001e80000100800 */
[----:B------:R-:W-:Y:S01]  /*7980*/  STL [R1+0x123c], R5 ;  /* 0x00123c0501007387 */ /* 0x000fe20000100800 */
[----:B-1----:R-:W-:-:S03]  /*7990*/  IMAD.WIDE R2, R12, 0x2, R8 ;  /* 0x000000020c027825 */ /* 0x002fc600078e0208 */
[----:B------:R-:W-:Y:S04]  /*79a0*/  STL [R1+0x1248], R6 ;  /* 0x0012480601007387 */ /* 0x000fe80000100800 */
[----:B------:R-:W-:Y:S01]  /*79b0*/  STL [R1+0x1244], R7 ;  /* 0x0012440701007387 */ /* 0x000fe20000100800 */
[----:B0-----:R-:W-:-:S03]  /*79c0*/  IMAD.SHL.U32 R4, R15, 0x200, RZ ;  /* 0x000002000f047824 */ /* 0x001fc600078e00ff */
[----:B------:R0:W-:Y:S04]  /*79d0*/  STL [R1+0x1250], R2 ;  /* 0x0012500201007387 */ /* 0x0001e80000100800 */
[----:B------:R1:W-:Y:S04]  /*79e0*/  STL [R1+0x124c], R3 ;  /* 0x00124c0301007387 */ /* 0x0003e80000100800 */
[----:B------:R-:W-:Y:S04]  /*79f0*/  STL [R1+0xbe8], RZ ;  /* 0x000be8ff01007387 */ /* 0x000fe80000100800 */
[----:B------:R-:W-:Y:S04]  /*7a00*/  STL [R1+0x1d0], RZ ;  /* 0x0001d0ff01007387 */ /* 0x000fe80000100800 */
[----:B------:R2:W-:Y:S04]  /*7a10*/  STL [R1+0x14f8], R4 ;  /* 0x0014f80401007387 */ /* 0x0005e80000100800 */
        /* <DEDUP_REMOVED lines=473> */
[----:B------:R-:W4:Y:S04]  /*97b0*/  S2R R13, SR_TID.X ;  /* 0x00000000000d7919 */ /* 0x000f280000002100 */
        /* <DEDUP_REMOVED lines=12> */
[----:B------:R-:W5:Y:S04]  /*9880*/  S2R R14, SR_TID.X ;  /* 0x00000000000e7919 */ /* 0x000f680000002100 */
        /* <DEDUP_REMOVED lines=9> */
[----:B----4-:R-:W-:-:S03]  /*9920*/  LOP3.LUT R13, R13, 0x3f, RZ, 0xc0, !PT ;  /* 0x0000003f0d0d7812 */ /* 0x010fc600078ec0ff */
[----:B------:R3:W-:Y:S04]  /*9930*/  STL [R1+0xbc], RZ ;  /* 0x0000bcff01007387 */ /* 0x0007e80000100800 */
[----:B------:R3:W-:Y:S04]  /*9940*/  STL [R1+0xa0], RZ ;  /* 0x0000a0ff01007387 */ /* 0x0007e80000100800 */
[----:B------:R3:W-:Y:S04]  /*9950*/  STL [R1+0xa4], RZ ;  /* 0x0000a4ff01007387 */ /* 0x0007e80000100800 */
[----:B------:R3:W-:Y:S04]  /*9960*/  STL [R1+0xa8], RZ ;  /* 0x0000a8ff01007387 */ /* 0x0007e80000100800 */
[----:B------:R3:W-:Y:S01]  /*9970*/  STL [R1+0xac], RZ ;  /* 0x0000acff01007387 */ /* 0x0007e20000100800 */
[----:B0-----:R-:W-:-:S03]  /*9980*/  IMAD.SHL.U32 R2, R13, 0x2, RZ ;  /* 0x000000020d027824 */ /* 0x001fc600078e00ff */
[----:B------:R3:W-:Y:S01]  /*9990*/  STL [R1+0x90], RZ ;  /* 0x000090ff01007387 */ /* 0x0007e20000100800 */
[----:B------:R-:W-:-:S03]  /*99a0*/  IMAD.MOV.U32 R13, RZ, RZ, 0x1f ;  /* 0x0000001fff0d7424 */ /* 0x000fc600078e00ff */
[----:B------:R3:W-:Y:S04]  /*99b0*/  STL [R1+0x94], RZ ;  /* 0x000094ff01007387 */ /* 0x0007e80000100800 */
[----:B------:R3:W-:Y:S04]  /*99c0*/  STL [R1+0x98], RZ ;  /* 0x000098ff01007387 */ /* 0x0007e80000100800 */
[----:B------:R3:W-:Y:S04]  /*99d0*/  STL [R1+0x9c], RZ ;  /* 0x00009cff01007387 */ /* 0x0007e80000100800 */
[----:B------:R3:W-:Y:S04]  /*99e0*/  STL [R1+0x80], RZ ;  /* 0x000080ff01007387 */ /* 0x0007e80000100800 */
[----:B------:R3:W-:Y:S01]  /*99f0*/  STL [R1+0x84], RZ ;  /* 0x000084ff01007387 */ /* 0x0007e20000100800 */
[----:B------:R-:W-:-:S03]  /*9a00*/  IADD3 R17, R13, c[0x0][0x180], RZ ;  /* 0x000060000d117a10 */ /* 0x000fc60007ffe0ff */
[----:B------:R3:W-:Y:S01]  /*9a10*/  STL [R1+0x88], RZ ;  /* 0x000088ff01007387 */ /* 0x0007e20000100800 */
[----:B-----5:R-:W-:-:S03]  /*9a20*/  IMAD.SHL.U32 R13, R14, 0x2, RZ ;  /* 0x000000020e0d7824 */ /* 0x020fc600078e00ff */
[----:B------:R3:W-:Y:S04]  /*9a30*/  STL [R1+0x8c], RZ ;  /* 0x00008cff01007387 */ /* 0x0007e80000100800 */
[----:B------:R3:W-:Y:S04]  /*9a40*/  STL [R1+0x70], RZ ;  /* 0x000070ff01007387 */ /* 0x0007e80000100800 */
[----:B------:R3:W-:Y:S01]  /*9a50*/  STL [R1+0x74], RZ ;  /* 0x000074ff01007387 */ /* 0x0007e20000100800 */
[----:B------:R-:W-:-:S03]  /*9a60*/  LOP3.LUT R14, R14, 0x7, RZ, 0xc0, !PT ;  /* 0x000000070e0e7812 */ /* 0x000fc600078ec0ff */
[----:B------:R3:W-:Y:S04]  /*9a70*/  STL [R1+0x78], RZ ;  /* 0x000078ff01007387 */ /* 0x0007e80000100800 */
[----:B------:R3:W-:Y:S01]  /*9a80*/  STL [R1+0x7c], RZ ;  /* 0x00007cff01007387 */ /* 0x0007e20000100800 */
[----:B------:R-:W-:Y:S01]  /*9a90*/  LOP3.LUT R13, R13, 0x10, RZ, 0xc0, !PT ;  /* 0x000000100d0d7812 */ /* 0x000fe200078ec0ff */
[----:B------:R-:W-:Y:S01]  /*9aa0*/  IMAD R14, R14, 0x410, RZ ;  /* 0x000004100e0e7824 */ /* 0x000fe200078e02ff */
[----:B------:R-:W-:Y:S02]  /*9ab0*/  SHF.R.S32.HI R16, RZ, 0x1f, R17 ;  /* 0x0000001fff107819 */ /* 0x000fe40000011411 */
[----:B------:R-:W-:Y:S01]  /*9ac0*/  LOP3.LUT R13, R13, 0x20, R15, 0xf8, !PT ;  /* 0x000000200d0d7812 */ /* 0x000fe200078ef80f */
[----:B-1----:R-:W-:Y:S01]  /*9ad0*/  IMAD.SHL.U32 R3, R12, 0x20, RZ ;  /* 0x000000200c037824 */ /* 0x002fe200078e00ff */
[----:B------:R-:W-:-:S02]  /*9ae0*/  ULDC UR4, c[0x0][0x18c] ;  /* 0x0000630000047ab9 */ /* 0x000fc40000000800 */
[----:B------:R-:W-:Y:S01]  /*9af0*/  LOP3.LUT R13, R14, R13, RZ, 0x3c, !PT ;  /* 0x0000000d0e0d7212 */ /* 0x000fe200078e3cff */
[----:B------:R-:W-:Y:S01]  /*9b00*/  USHF.L.U32 UR4, UR4, 0x5, URZ ;  /* 0x0000000504047899 */ /* 0x000fe2000800063f */
[----:B------:R-:W-:Y:S02]  /*9b10*/  LEA.HI R16, R16, R17, RZ, 0x5 ;  /* 0x0000001110107211 */ /* 0x000fe400078f28ff */
[----:B------:R-:W-:Y:S02]  /*9b20*/  SHF.R.S32.HI R0, RZ, 0x1f, R3 ;  /* 0x0000001fff007819 */ /* 0x000fe40000011403 */
[----:B------:R-:W-:Y:S01]  /*9b30*/  LOP3.LUT R28, R13, 0x2000, R4, 0xf8, !PT ;  /* 0x000020000d1c7812 */ /* 0x000fe200078ef804 */
[----:B------:R-:W-:Y:S01]  /*9b40*/  USHF.R.S32.HI UR5, URZ, 0x1f, UR4 ;  /* 0x0000001f3f057899 */ /* 0x000fe20008011404 */
[----:B------:R-:W-:Y:S02]  /*9b50*/  SHF.R.S32.HI R5, RZ, 0x5, R16 ;  /* 0x00000005ff057819 */ /* 0x000fe40000011410 */
[----:B--2---:R-:W-:-:S02]  /*9b60*/  LOP3.LUT R4, R2, 0x10, RZ, 0x3c, !PT ;  /* 0x0000001002047812 */ /* 0x004fc400078e3cff */
[C---:B------:R-:W-:Y:S01]  /*9b70*/  SHF.L.U64.HI R0, R3.reuse, 0x1, R0 ;  /* 0x0000000103007819 */ /* 0x040fe20000010200 */
[----:B------:R-:W-:Y:S01]  /*9b80*/  IMAD.SHL.U32 R3, R3, 0x2, RZ ;  /* 0x0000000203037824 */ /* 0x000fe200078e00ff */
[C---:B------:R-:W-:Y:S02]  /*9b90*/  LOP3.LUT R6, R2.reuse, 0x20, RZ, 0x3c, !PT ;  /* 0x0000002002067812 */ /* 0x040fe400078e3cff */
[C---:B------:R-:W-:Y:S02]  /*9ba0*/  LOP3.LUT R5, R2.reuse, 0x30, RZ, 0x3c, !PT ;  /* 0x0000003002057812 */ /* 0x040fe400078e3cff */
[C---:B------:R-:W-:Y:S02]  /*9bb0*/  LOP3.LUT R4, R2.reuse, 0x40, RZ, 0x3c, !PT ;  /* 0x0000004002047812 */ /* 0x040fe400078e3cff */
[C---:B------:R-:W-:Y:S02]  /*9bc0*/  LOP3.LUT R6, R2.reuse, 0x50, RZ, 0x3c, !PT ;  /* 0x0000005002067812 */ /* 0x040fe400078e3cff */
[----:B------:R-:W-:-:S02]  /*9bd0*/  LOP3.LUT R5, R2, 0x60, RZ, 0x3c, !PT ;  /* 0x0000006002057812 */ /* 0x000fc400078e3cff */
[----:B------:R-:W-:Y:S02]  /*9be0*/  LOP3.LUT R4, R2, 0x70, RZ, 0x3c, !PT ;  /* 0x0000007002047812 */ /* 0x000fe400078e3cff */
[----:B------:R-:W-:Y:S01]  /*9bf0*/  LOP3.LUT R29, R28, 0x40, RZ, 0x3c, !PT ;  /* 0x000000401c1d7812 */ /* 0x000fe200078e3cff */
[----:B------:R-:W-:Y:S02]  /*9c00*/  USHF.L.U32 UR8, UR4, 0x1, URZ ;  /* 0x0000000104087899 */ /* 0x000fe4000800063f */
[----:B---3--:R-:W-:Y:S02]  /*9c10*/  USHF.L.U64.HI UR5, UR4, 0x1, UR5 ;  /* 0x0000000104057899 */ /* 0x008fe40008010205 */
.L_x_3:
[----:B0-----:R-:W2:Y:S01]  /*9c20*/  LDL R7, [R1+0xbf0] ;  /* 0x000bf00001077983 */ /* 0x001ea20000100800 */
[----:B-----5:R-:W-:-:S03]  /*9c30*/  IMAD.MOV.U32 R4, RZ, RZ, -0x20 ;  /* 0xffffffe0ff047424 */ /* 0x020fc600078e00ff */
[----:B--2---:R0:W-:Y:S04]  /*9c40*/  STL [R1+0x2974], R7 ;  /* 0x0029740701007387 */ /* 0x0041e80000100800 */
[----:B------:R-:W2:Y:S04]  /*9c50*/  LDL R6, [R1+0xbf4] ;  /* 0x000bf40001067983 */ /* 0x000ea80000100800 */
[----:B0-----:R-:W3:Y:S04]  /*9c60*/  LDL R7, [R1+0xbe8] ;  /* 0x000be80001077983 */ /* 0x001ee80000100800 */
[----:B------:R-:W-:Y:S04]  /*9c70*/  STL [R1+0x268c], R27 ;  /* 0x00268c1b01007387 */ /* 0x000fe80000100800 */
        /* <DEDUP_REMOVED lines=186> */
[----:B------:R0:W-:Y:S04]  /*a820*/  STL [R1+0x2970], R25 ;  /* 0x0029701901007387 */ /* 0x0001e80000100800 */
        /* <DEDUP_REMOVED lines=24> */
[----:B------:R-:W-:Y:S01]  /*a9b0*/  STL [R1+0x256c], R28 ;  /* 0x00256c1c01007387 */ /* 0x000fe20000100800 */
[----:B---3--:R-:W-:-:S03]  /*a9c0*/  IMAD R4, R7, R4, c[0x0][0x180] ;  /* 0x0000600007047624 */ /* 0x008fc600078e0204 */
[----:B------:R-:W-:Y:S04]  /*a9d0*/  STL [R1+0x2378], R29 ;  /* 0x0023781d01007387 */ /* 0x000fe80000100800 */
[----:B------:R-:W-:Y:S04]  /*a9e0*/  STL [R1+0x2564], R29 ;  /* 0x0025641d01007387 */ /* 0x000fe80000100800 */
[----:B------:R-:W-:Y:S04]  /*a9f0*/  STL [R1+0x2570], R29 ;  /* 0x0025701d01007387 */ /* 0x000fe80000100800 */
[----:B------:R-:W-:Y:S04]  /*aa00*/  STL [R1+0x1698], R0 ;  /* 0x0016980001007387 */ /* 0x000fe80000100800 */
[----:B------:R-:W2:Y:S01]  /*aa10*/  LDL.LU R7, [R1+0x2974] ;  /* 0x0029740001077983 */ /* 0x000ea20000300800 */
[----:B------:R-:W-:-:S02]  /*aa20*/  ISETP.GT.AND P0, PT, R4, RZ, PT ;  /* 0x000000ff0400720c */ /* 0x000fc40003f04270 */
[----:B0-----:R-:W-:-:S11]  /*aa30*/  PRMT R25, RZ, 0x7610, R25 ;  /* 0x00007610ff197816 */ /* 0x001fd60000000019 */
[----:B--2---:R-:W2:Y:S01]  /*aa40*/  @P0 LDG.E.U16 R25, [R6.64] ;  /* 0x0000000606190981 */ /* 0x004ea2000c1e1500 */
[----:B------:R-:W-:-:S03]  /*aa50*/  PRMT R27, RZ, 0x7610, R27 ;  /* 0x00007610ff1b7816 */ /* 0x000fc6000000001b */
[----:B--2---:R0:W-:Y:S04]  /*aa60*/  STL [R1+0xbe4], R25 ;  /* 0x000be41901007387 */ /* 0x0041e80000100800 */
[----:B0-----:R-:W2:Y:S04]  /*aa70*/  LDL.LU R25, [R1+0x2970] ;  /* 0x0029700001197983 */ /* 0x001ea80000300800 */
[----:B------:R-:W3:Y:S04]  /*aa80*/  LDL.64 R6, [R1+0x898] ;  /* 0x0008980001067983 */ /* 0x000ee80000100a00 */
[----:B---3--:R-:W3:Y:S01]  /*aa90*/  @P0 LDG.E.U16 R27, [R6.64] ;  /* 0x00000006061b0981 */ /* 0x008ee2000c1e1500 */
[----:B------:R-:W-:-:S03]  /*aaa0*/  PRMT R26, RZ, 0x7610, R26 ;  /* 0x00007610ff1a7816 */ /* 0x000fc6000000001a */
[----:B---3--:R0:W-:Y:S04]  /*aab0*/  STL [R1+0xbe0], R27 ;  /* 0x000be01b01007387 */ /* 0x0081e80000100800 */
[----:B0-----:R-:W3:Y:S04]  /*aac0*/  LDL.LU R27, [R1+0x296c] ;  /* 0x00296c00011b7983 */ /* 0x001ee80000300800 */
[----:B------:R-:W4:Y:S04]  /*aad0*/  LDL.64 R6, [R1+0x8b0] ;  /* 0x0008b00001067983 */ /* 0x000f280000100a00 */
[----:B----4-:R-:W4:Y:S01]  /*aae0*/  @P0 LDG.E.U16 R26, [R6.64] ;  /* 0x00000006061a0981 */ /* 0x010f22000c1e1500 */
[----:B---3--:R-:W-:-:S03]  /*aaf0*/  PRMT R27, RZ, 0x7610, R27 ;  /* 0x00007610ff1b7816 */ /* 0x008fc6000000001b */
[----:B----4-:R0:W-:Y:S04]  /*ab00*/  STL [R1+0xbdc], R26 ;  /* 0x000bdc1a01007387 */ /* 0x0101e80000100800 */
        /* <DEDUP_REMOVED lines=23> */
[----:B------:R-:W-:-:S03]  /*ac80*/  ISETP.GT.AND P1, PT, R4, 0x1, PT ;  /* 0x000000010400780c */ /* 0x000fc60003f24270 */
[----:B----4-:R0:W-:Y:S04]  /*ac90*/  STL [R1+0xbc8], R27 ;  /* 0x000bc81b01007387 */ /* 0x0101e80000100800 */
[----:B0-----:R-:W4:Y:S04]  /*aca0*/  LDL.LU R27, [R1+0x2954] ;  /* 0x00295400011b7983 */ /* 0x001f280000300800 */
[----:B------:R-:W2:Y:S04]  /*acb0*/  LDL R6, [R1+0x124c] ;  /* 0x00124c0001067983 */ /* 0x000ea80000100800 */
[----:B------:R-:W2:Y:S01]  /*acc0*/  LDL R7, [R1+0x1250] ;  /* 0x0012500001077983 */ /* 0x000ea20000100800 */
[----:B---3--:R-:W-:-:S02]  /*acd0*/  PRMT R26, RZ, 0x7610, R26 ;  /* 0x00007610ff1a7816 */ /* 0x008fc4000000001a */
[----:B--2---:R-:W-:-:S04]  /*ace0*/  @P1 LOP3.LUT R7, R7, R6, RZ, 0x3c, !PT ;  /* 0x0000000607071212 */ /* 0x004fc800078e3cff */
[----:B------:R-:W-:-:S04]  /*acf0*/  @P1 LOP3.LUT R6, R7, R6, RZ, 0x3c, !PT ;  /* 0x0000000607061212 */ /* 0x000fc800078e3cff */
[----:B------:R-:W-:-:S05]  /*ad00*/  @P1 LOP3.LUT R7, R7, R6, RZ, 0x3c, !PT ;  /* 0x0000000607071212 */ /* 0x000fca00078e3cff */
[----:B------:R-:W2:Y:S04]  /*ad10*/  @P1 LDG.E.U16 R26, [R6.64] ;  /* 0x00000006061a1981 */ /* 0x000ea8000c1e1500 */
[----:B--2---:R0:W-:Y:S04]  /*ad20*/  STL [R1+0xbc4], R26 ;  /* 0x000bc41a01007387 */ /* 0x0041e80000100800 */
[----:B0-----:R-:W2:Y:S04]  /*ad30*/  LDL.LU R26, [R1+0x2950] ;  /* 0x00295000011a7983 */ /* 0x001ea80000300800 */
[----:B------:R-:W3:Y:S04]  /*ad40*/  LDL R6, [R1+0x1244] ;  /* 0x0012440001067983 */ /* 0x000ee80000100800 */
[----:B------:R-:W3:Y:S01]  /*ad50*/  LDL R7, [R1+0x1248] ;  /* 0x0012480001077983 */ /* 0x000ee20000100800 */
[----:B----4-:R-:W-:-:S02]  /*ad60*/  PRMT R27, RZ, 0x7610, R27 ;  /* 0x00007610ff1b7816 */ /* 0x010fc4000000001b */
[----:B---3--:R-:W-:-:S04]  /*ad70*/  @P1 LOP3.LUT R7, R7, R6, RZ, 0x3c, !PT ;  /* 0x0000000607071212 */ /* 0x008fc800078e3cff */
[----:B------:R-:W-:-:S04]  /*ad80*/  @P1 LOP3.LUT R6, R7, R6, RZ, 0x3c, !PT ;  /* 0x0000000607061212 */ /* 0x000fc800078e3cff */
[----:B------:R-:W-:-:S05]  /*ad90*/  @P1 LOP3.LUT R7, R7, R6, RZ, 0x3c, !PT ;  /* 0x0000000607071212 */ /* 0x000fca00078e3cff */
[----:B------:R-:W3:Y:S04]  /*ada0*/  @P1 LDG.E.U16 R27, [R6.64] ;  /* 0x00000006061b1981 */ /* 0x000ee8000c1e1500 */
[----:B---3--:R0:W-:Y:S04]  /*adb0*/  STL [R1+0xbbc], R27 ;  /* 0x000bbc1b01007387 */ /* 0x0081e80000100800 */
[----:B0-----:R-:W3:Y:S04]  /*adc0*/  LDL.LU R27, [R1+0x294c] ;  /* 0x00294c00011b7983 */ /* 0x001ee80000300800 */
[----:B------:R-:W4:Y:S04]  /*add0*/  LDL R6, [R1+0x123c] ;  /* 0x00123c0001067983 */ /* 0x000f280000100800 */
[----:B------:R-:W4:Y:S01]  /*ade0*/  LDL R7, [R1+0x1240] ;  /* 0x0012400001077983 */ /* 0x000f220000100800 */
[----:B--2---:R-:W-:-:S02]  /*adf0*/  PRMT R26, RZ, 0x7610, R26 ;  /* 0x00007610ff1a7816 */ /* 0x004fc4000000001a */
[----:B----4-:R-:W-:-:S04]  /*ae00*/  @P1 LOP3.LUT R7, R7, R6, RZ, 0x3c, !PT ;  /* 0x0000000607071212 */ /* 0x010fc800078e3cff */
[----:B------:R-:W-:-:S04]  /*ae10*/  @P1 LOP3.LUT R6, R7, R6, RZ, 0x3c, !PT ;  /* 0x0000000607061212 */ /* 0x000fc800078e3cff */
[----:B------:R-:W-:-:S05]  /*ae20*/  @P1 LOP3.LUT R7, R7, R6, RZ, 0x3c, !PT ;  /* 0x0000000607071212 */ /* 0x000fca00078e3cff */
[----:B------:R-:W2:Y:S04]  /*ae30*/  @P1 LDG.E.U16 R26, [R6.64] ;  /* 0x00000006061a1981 */ /* 0x000ea8000c1e1500 */
[----:B--2---:R0:W-:Y:S04]  /*ae40*/  STL [R1+0xbb4], R26 ;  /* 0x000bb41a01007387 */ /* 0x0041e80000100800 */
[----:B0-----:R-:W2:Y:S04]  /*ae50*/  LDL.LU R26, [R1+0x2948] ;  /* 0x00294800011a7983 */ /* 0x001ea80000300800 */
[----:B------:R-:W4:Y:S04]  /*ae60*/  LDL R6, [R1+0x1234] ;  /* 0x0012340001067983 */ /* 0x000f280000100800 */
[----:B------:R-:W4:Y:S01]  /*ae70*/  LDL R7, [R1+0x1238] ;  /* 0x0012380001077983 */ /* 0x000f220000100800 */
[----:B---3--:R-:W-:-:S02]  /*ae80*/  PRMT R27, RZ, 0x7610, R27 ;  /* 0x00007610ff1b7816 */ /* 0x008fc4000000001b */
[----:B----4-:R-:W-:-:S04]  /*ae90*/  @P1 LOP3.LUT R7, R7, R6, RZ, 0x3c, !PT ;  /* 0x0000000607071212 */ /* 0x010fc800078e3cff */
        /* <DEDUP_REMOVED lines=38> */
[----:B------:R-:W3:Y:S01]  /*b100*/  @P1 LDG.E.U16 R27, [R6.64] ;  /* 0x00000006061b1981 */ /* 0x000ee2000c1e1500 */
[----:B------:R-:W-:-:S03]  /*b110*/  ISETP.GT.AND P0, PT, R4, 0x2, PT ;  /* 0x000000020400780c */ /* 0x000fc60003f04270 */
        /* <DEDUP_REMOVED lines=350> */
[----:B------:R-:W-:-:S02]  /*c700*/  PRMT R29, RZ, 0x7610, R29 ;  /* 0x00007610ff1d7816 */ /* 0x000fc4000000001d */
[----:B----4-:R-:W-:-:S04]  /*c710*/  @P0 LOP3.LUT R7, R7, R6, RZ, 0x3c, !PT ;  /* 0x0000000607070212 */ /* 0x010fc800078e3cff */
[----:B------:R-:W-:-:S04]  /*c720*/  @P0 LOP3.LUT R6, R7, R6, RZ, 0x3c, !PT ;  /* 0x0000000607060212 */ /* 0x000fc800078e3cff */
[----:B------:R-:W-:-:S05]  /*c730*/  @P0 LOP3.LUT R7, R7, R6, RZ, 0x3c, !PT ;  /* 0x0000000607070212 */ /* 0x000fca00078e3cff */
[----:B------:R0:W4:Y:S04]  /*c740*/  @P0 LDG.E.U16 R29, [R6.64] ;  /* 0x00000006061d0981 */ /* 0x000128000c1e1500 */
[----:B0-----:R-:W2:Y:S04]  /*c750*/  LDL R6, [R1+0x10d4] ;  /* 0x0010d40001067983 */ /* 0x001ea80000100800 */
[----:B------:R-:W2:Y:S01]  /*c760*/  LDL R7, [R1+0x10d8] ;  /* 0x0010d80001077983 */ /* 0x000ea20000100800 */
[----:B------:R-:W-:-:S03]  /*c770*/  PRMT R3, RZ, 0x7610, R3 ;  /* 0x00007610ff037816 */ /* 0x000fc60000000003 */
[----:B----4-:R-:W-:Y:S01]  /*c780*/  STL [R1+0x2574], R29 ;  /* 0x0025741d01007387 */ /* 0x010fe20000100800 */
[----:B--2---:R-:W-:-:S04]  /*c790*/  @P0 LOP3.LUT R7, R7, R6, RZ, 0x3c, !PT ;  /* 0x0000000607070212 */ /* 0x004fc800078e3cff */
[----:B------:R-:W-:-:S04]  /*c7a0*/  @P0 LOP3.LUT R6, R7, R6, RZ, 0x3c, !PT ;  /* 0x0000000607060212 */ /* 0x000fc800078e3cff */
[----:B------:R-:W-:-:S05]  /*c7b0*/  @P0 LOP3.LUT R7, R7, R6, RZ, 0x3c, !PT ;  /* 0x0000000607070212 */ /* 0x000fca00078e3cff */
[----:B------:R0:W2:Y:S04]  /*c7c0*/  @P0 LDG.E.U16 R3, [R6.64] ;  /* 0x0000000606030981 */ /* 0x0000a8000c1e1500 */
[----:B0-----:R-:W4:Y:S04]  /*c7d0*/  LDL R6, [R1+0x10cc] ;  /* 0x0010cc0001067983 */ /* 0x001f280000100800 */
[----:B------:R-:W4:Y:S01]  /*c7e0*/  LDL R7, [R1+0x10d0] ;  /* 0x0010d00001077983 */ /* 0x000f220000100800 */
[----:B------:R-:W-:Y:S02]  /*c7f0*/  ISETP.GT.AND P1, PT, R4, 0x7, PT ;  /* 0x000000070400780c */ /* 0x000fe40003f24270 */
[----:B------:R-:W-:-:S11]  /*c800*/  PRMT R26, RZ, 0x7610, R26 ;  /* 0x00007610ff1a7816 */ /* 0x000fd6000000001a */
[----:B----4-:R-:W-:-:S04]  /*c810*/  @P1 LOP3.LUT R7, R7, R6, RZ, 0x3c, !PT ;  /* 0x0000000607071212 */ /* 0x010fc800078e3cff */
[----:B------:R-:W-:-:S04]  /*c820*/  @P1 LOP3.LUT R6, R7, R6, RZ, 0x3c, !PT ;  /* 0x0000000607061212 */ /* 0x000fc800078e3cff */
[----:B------:R-:W-:-:S05]  /*c830*/  @P1 LOP3.LUT R7, R7, R6, RZ, 0x3c, !PT ;  /* 0x0000000607071212 */ /* 0x000fca00078e3cff */
[----:B------:R-:W4:Y:S04]  /*c840*/  @P1 LDG.E.U16 R26, [R6.64] ;  /* 0x00000006061a1981 */ /* 0x000f28000c1e1500 */
[----:B--2---:R-:W-:Y:S04]  /*c850*/  STL [R1+0x2578], R3 ;  /* 0x0025780301007387 */ /* 0x004fe80000100800 */
[----:B----4-:R0:W-:Y:S04]  /*c860*/  STL [R1+0xbc0], R26 ;  /* 0x000bc01a01007387 */ /* 0x0101e80000100800 */
        /* <DEDUP_REMOVED lines=465> */
[----:B---3--:R-:W-:Y:S02]  /*e580*/  PRMT R27, RZ, 0x7610, R27 ;  /* 0x00007610ff1b7816 */ /* 0x008fe4000000001b */
[----:B----4-:R-:W-:-:S04]  /*e590*/  @P1 LOP3.LUT R7, R7, R6, RZ, 0x3c, !PT ;  /* 0x0000000607071212 */ /* 0x010fc800078e3cff */
[----:B------:R-:W-:-:S04]  /*e5a0*/  @P1 LOP3.LUT R6, R7, R6, RZ, 0x3c, !PT ;  /* 0x0000000607061212 */ /* 0x000fc800078e3cff */
[----:B------:R-:W-:-:S05]  /*e5b0*/  @P1 LOP3.LUT R7, R7, R6, RZ, 0x3c, !PT ;  /* 0x0000000607071212 */ /* 0x000fca00078e3cff */
[----:B------:R-:W3:Y:S04]  /*e5c0*/  @P1 LDG.E.U16 R27, [R6.64] ;  /* 0x00000006061b1981 */ /* 0x000ee8000c1e1500 */
[----:B--2---:R-:W-:Y:S04]  /*e5d0*/  STL [R1+0x25bc], R3 ;  /* 0x0025bc0301007387 */ /* 0x004fe80000100800 */
[----:B---3--:R0:W-:Y:S04]  /*e5e0*/  STL [R1+0x9f4], R27 ;  /* 0x0009f41b01007387 */ /* 0x0081e80000100800 */
[----:B0-----:R-:W2:Y:S04]  /*e5f0*/  LDL.LU R27, [R1+0x27d0] ;  /* 0x0027d000011b7983 */ /* 0x001ea80000300800 */
[----:B------:R-:W3:Y:S04]  /*e600*/  LDL R6, [R1+0xf24] ;  /* 0x000f240001067983 */ /* 0x000ee80000100800 */
[----:B------:R-:W3:Y:S01]  /*e610*/  LDL R7, [R1+0xf28] ;  /* 0x000f280001077983 */ /* 0x000ee20000100800 */
[----:B------:R-:W-:-:S02]  /*e620*/  PRMT R26, RZ, 0x7610, R26 ;  /* 0x00007610ff1a7816 */ /* 0x000fc4000000001a */
        /* <DEDUP_REMOVED lines=452> */
[----:B0-----:R-:W2:Y:S01]  /*10270*/  LDL.LU R27, [R1+0x2708] ;  /* 0x00270800011b7983 */ /* 0x001ea20000300800 */
[----:B------:R-:W4:Y:S02]  /*10280*/  LDL R6, [R1+0xd94] ;  /* 0x000d940001067983 */ /* 0x000f240000100800 */
        /* <DEDUP_REMOVED lines=8> */
[----:B0-----:R-:W3:Y:S01]  /*10310*/  LDL.LU R26, [R1+0x2704] ;  /* 0x00270400011a7983 */ /* 0x001ee20000300800 */
[----:B------:R-:W4:Y:S02]  /*10320*/  LDL R6, [R1+0xd8c] ;  /* 0x000d8c0001067983 */ /* 0x000f240000100800 */
[----:B------:R-:W4:Y:S01]  /*10330*/  LDL R7, [R1+0xd90] ;  /* 0x000d900001077983 */ /* 0x000f220000100800 */
[----:B--2---:R-:W-:Y:S02]  /*10340*/  PRMT R27, RZ, 0x7610, R27 ;  /* 0x00007610ff1b7816 */ /* 0x004fe4000000001b */
        /* <DEDUP_REMOVED lines=12> */
[----:B------:R-:W3:Y:S04]  /*10410*/  @P0 LDG.E.U16 R26, [R6.64] ;  /* 0x00000006061a0981 */ /* 0x000ee8000c1e1500 */
[----:B---3--:R0:W-:Y:S04]  /*10420*/  STL [R1+0x924], R26 ;  /* 0x0009241a01007387 */ /* 0x0081e80000100800 */
[----:B0-----:R-:W3:Y:S01]  /*10430*/  LDL.LU R26, [R1+0x26fc] ;  /* 0x0026fc00011a7983 */ /* 0x001ee20000300800 */
[----:B------:R-:W4:Y:S02]  /*10440*/  LDL R6, [R1+0xd7c] ;  /* 0x000d7c0001067983 */ /* 0x000f240000100800 */
        /* <DEDUP_REMOVED lines=35> */
[----:B------:R-:W-:Y:S02]  /*10680*/  PRMT R28, RZ, 0x7610, R28 ;  /* 0x00007610ff1c7816 */ /* 0x000fe4000000001c */
[----:B--2---:R-:W-:-:S04]  /*10690*/  @P0 LOP3.LUT R7, R7, R6, RZ, 0x3c, !PT ;  /* 0x0000000607070212 */ /* 0x004fc800078e3cff */
[----:B------:R-:W-:-:S04]  /*106a0*/  @P0 LOP3.LUT R6, R7, R6, RZ, 0x3c, !PT ;  /* 0x0000000607060212 */ /* 0x000fc800078e3cff */
[----:B------:R-:W-:Y:S01]  /*106b0*/  @P0 LOP3.LUT R7, R7, R6, RZ, 0x3c, !PT ;  /* 0x0000000607070212 */ /* 0x000fe200078e3cff */
[----:B----4-:R-:W-:Y:S04]  /*106c0*/  STL [R1+0x25d4], R29 ;  /* 0x0025d41d01007387 */ /* 0x010fe80000100800 */
[----:B------:R0:W2:Y:S04]  /*106d0*/  @P0 LDG.E.U16 R28, [R6.64] ;  /* 0x00000006061c0981 */ /* 0x0000a8000c1e1500 */
[----:B0-----:R-:W4:Y:S04]  /*106e0*/  LDL R6, [R1+0xd54] ;  /* 0x000d540001067983 */ /* 0x001f280000100800 */
[----:B------:R-:W4:Y:S01]  /*106f0*/  LDL R7, [R1+0xd58] ;  /* 0x000d580001077983 */ /* 0x000f220000100800 */
[----:B------:R-:W-:-:S02]  /*10700*/  PRMT R3, RZ, 0x7610, R3 ;  /* 0x00007610ff037816 */ /* 0x000fc40000000003 */
[----:B----4-:R-:W-:-:S04]  /*10710*/  @P0 LOP3.LUT R7, R7, R6, RZ, 0x3c, !PT ;  /* 0x0000000607070212 */ /* 0x010fc800078e3cff */
[----:B------:R-:W-:-:S04]  /*10720*/  @P0 LOP3.LUT R6, R7, R6, RZ, 0x3c, !PT ;  /* 0x0000000607060212 */ /* 0x000fc800078e3cff */
[----:B------:R-:W-:Y:S01]  /*10730*/  @P0 LOP3.LUT R7, R7, R6, RZ, 0x3c, !PT ;  /* 0x0000000607070212 */ /* 0x000fe200078e3cff */
[----:B--2---:R-:W-:Y:S04]  /*10740*/  STL [R1+0x25d8], R28 ;  /* 0x0025d81c01007387 */ /* 0x004fe80000100800 */
[----:B------:R0:W2:Y:S04]  /*10750*/  @P0 LDG.E.U16 R3, [R6.64] ;  /* 0x0000000606030981 */ /* 0x0000a8000c1e1500 */
[----:B0-----:R-:W4:Y:S04]  /*10760*/  LDL R6, [R1+0xd4c] ;  /* 0x000d4c0001067983 */ /* 0x001f280000100800 */
[----:B------:R-:W4:Y:S01]  /*10770*/  LDL R7, [R1+0xd50] ;  /* 0x000d500001077983 */ /* 0x000f220000100800 */
[----:B------:R-:W-:-:S02]  /*10780*/  ISETP.GT.AND P1, PT, R4, 0x15, PT ;  /* 0x000000150400780c */ /* 0x000fc40003f24270 */
[----:B---3--:R-:W-:-:S11]  /*10790*/  PRMT R26, RZ, 0x7610, R26 ;  /* 0x00007610ff1a7816 */ /* 0x008fd6000000001a */
[----:B----4-:R-:W-:-:S04]  /*107a0*/  @P1 LOP3.LUT R7, R7, R6, RZ, 0x3c, !PT ;  /* 0x0000000607071212 */ /* 0x010fc800078e3cff */
[----:B------:R-:W-:-:S04]  /*107b0*/  @P1 LOP3.LUT R6, R7, R6, RZ, 0x3c, !PT ;  /* 0x0000000607061212 */ /* 0x000fc800078e3cff */
[----:B------:R-:W-:-:S05]  /*107c0*/  @P1 LOP3.LUT R7, R7, R6, RZ, 0x3c, !PT ;  /* 0x0000000607071212 */ /* 0x000fca00078e3cff */
[----:B------:R-:W3:Y:S04]  /*107d0*/  @P1 LDG.E.U16 R26, [R6.64] ;  /* 0x00000006061a1981 */ /* 0x000ee8000c1e1500 */
[----:B--2---:R-:W-:Y:S04]  /*107e0*/  STL [R1+0x25dc], R3 ;  /* 0x0025dc0301007387 */ /* 0x004fe80000100800 */
[----:B---3--:R0:W-:Y:S04]  /*107f0*/  STL [R1+0x908], R26 ;  /* 0x0009081a01007387 */ /* 0x0081e80000100800 */
[----:B0-----:R-:W2:Y:S01]  /*10800*/  LDL.LU R26, [R1+0x26ec] ;  /* 0x0026ec00011a7983 */ /* 0x001ea20000300800 */
[----:B------:R-:W3:Y:S02]  /*10810*/  LDL R6, [R1+0xd44] ;  /* 0x000d440001067983 */ /* 0x000ee40000100800 */
[----:B------:R-:W3:Y:S01]  /*10820*/  LDL R7, [R1+0xd48] ;  /* 0x000d480001077983 */ /* 0x000ee20000100800 */
[----:B------:R-:W-:-:S02]  /*10830*/  PRMT R27, RZ, 0x7610, R27 ;  /* 0x00007610ff1b7816 */ /* 0x000fc4000000001b */
[----:B---3--:R-:W-:-:S04]  /*10840*/  @P1 LOP3.LUT R7, R7, R6, RZ, 0x3c, !PT ;  /* 0x0000000607071212 */ /* 0x008fc800078e3cff */
        /* <DEDUP_REMOVED lines=79> */
[----:B------:R-:W4:Y:S02]  /*10d40*/  LDL R7, [R1+0xd00] ;  /* 0x000d000001077983 */ /* 0x000f240000100800 */
[----:B----4-:R-:W-:-:S02]  /*10d50*/  @P2 LOP3.LUT R7, R7, R6, RZ, 0x3c, !PT ;  /* 0x0000000607072212 */ /* 0x010fc400078e3cff */
[----:B---3--:R-:W-:Y:S02]  /*10d60*/  PRMT R27, RZ, 0x7610, R27 ;  /* 0x00007610ff1b7816 */ /* 0x008fe4000000001b */
        /* <DEDUP_REMOVED lines=47> */
[----:B------:R-:W3:Y:S01]  /*11060*/  @P2 LDG.E.U16 R27, [R6.64] ;  /* 0x00000006061b2981 */ /* 0x000ee2000c1e1500 */
[----:B------:R-:W-:-:S03]  /*11070*/  ISETP.GT.AND P0, PT, R4, 0x17, PT ;  /* 0x000000170400780c */ /* 0x000fc60003f04270 */
[----:B---3--:R0:W-:Y:S04]  /*11080*/  STL [R1+0x9a4], R27 ;  /* 0x0009a41b01007387 */ /* 0x0081e80000100800 */
[----:B0-----:R-:W3:Y:S01]  /*11090*/  LDL.LU R27, [R1+0x26b0] ;  /* 0x0026b000011b7983 */ /* 0x001ee20000300800 */
[----:B------:R-:W4:Y:S02]  /*110a0*/  LDL R6, [R1+0xccc] ;  /* 0x000ccc0001067983 */ /* 0x000f240000100800 */
[----:B------:R-:W4:Y:S03]  /*110b0*/  LDL R7, [R1+0xcd0] ;  /* 0x000cd00001077983 */ /* 0x000f260000100800 */
        /* <DEDUP_REMOVED lines=95> */
[----:B------:R-:W4:Y:S04]  /*116b0*/  @P1 LDG.E.U16 R25, [R6.64] ;  /* 0x0000000606191981 */ /* 0x000f28000c1e1500 */
[----:B----4-:R0:W-:Y:S04]  /*116c0*/  STL [R1+0x8d0], R25 ;  /* 0x0008d01901007387 */ /* 0x0101e80000100800 */
[----:B0-----:R-:W4:Y:S01]  /*116d0*/  LDL.LU R25, [R1+0x2684] ;  /* 0x0026840001197983 */ /* 0x001f220000300800 */
[----:B------:R-:W2:Y:S02]  /*116e0*/  LDL R6, [R1+0xc6c] ;  /* 0x000c6c0001067983 */ /* 0x000ea40000100800 */
[----:B------:R-:W2:Y:S01]  /*116f0*/  LDL R7, [R1+0xc70] ;  /* 0x000c700001077983 */ /* 0x000ea20000100800 */
[----:B------:R-:W-:-:S02]  /*11700*/  PRMT R24, RZ, 0x7610, R24 ;  /* 0x00007610ff187816 */ /* 0x000fc40000000018 */
[----:B--2---:R-:W-:-:S04]  /*11710*/  @P1 LOP3.LUT R7, R7, R6, RZ, 0x3c, !PT ;  /* 0x0000000607071212 */ /* 0x004fc800078e3cff */
[----:B------:R-:W-:-:S04]  /*11720*/  @P1 LOP3.LUT R6, R7, R6, RZ, 0x3c, !PT ;  /* 0x0000000607061212 */ /* 0x000fc800078e3cff */
[----:B------:R-:W-:-:S05]  /*11730*/  @P1 LOP3.LUT R7, R7, R6, RZ, 0x3c, !PT ;  /* 0x0000000607071212 */ /* 0x000fca00078e3cff */
[----:B------:R-:W2:Y:S04]  /*11740*/  @P1 LDG.E.U16 R24, [R6.64] ;  /* 0x0000000606181981 */ /* 0x000ea8000c1e1500 */
[----:B--2---:R0:W-:Y:S04]  /*11750*/  STL [R1+0x8c8], R24 ;  /* 0x0008c81801007387 */ /* 0x0041e80000100800 */
[----:B0-----:R-:W2:Y:S01]  /*11760*/  LDL.LU R24, [R1+0x2680] ;  /* 0x0026800001187983 */ /* 0x001ea20000300800 */
        /* <DEDUP_REMOVED lines=24> */
[----:B------:R-:W2:Y:S01]  /*118f0*/  @P1 LDG.E.U16 R21, [R6.64] ;  /* 0x0000000606151981 */ /* 0x000ea2000c1e1500 */
[----:B------:R-:W-:-:S03]  /*11900*/  ISETP.GT.AND P2, PT, R4, 0x19, PT ;  /* 0x000000190400780c */ /* 0x000fc60003f44270 */
[----:B--2---:R0:W-:Y:S04]  /*11910*/  STL [R1+0x104], R21 ;  /* 0x0001041501007387 */ /* 0x0041e80000100800 */
[----:B0-----:R-:W2:Y:S01]  /*11920*/  LDL.LU R21, [R1+0x2674] ;  /* 0x0026740001157983 */ /* 0x001ea20000300800 */
[----:B------:R-:W2:Y:S02]  /*11930*/  LDL R6, [R1+0xc4c] ;  /* 0x000c4c0001067983 */ /* 0x000ea40000100800 */
[----:B------:R-:W2:Y:S01]  /*11940*/  LDL R7, [R1+0xc50] ;  /* 0x000c500001077983 */ /* 0x000ea20000100800 */
[----:B------:R-:W-:Y:S02]  /*11950*/  PRMT R20, RZ, 0x7610, R20 ;  /* 0x00007610ff147816 */ /* 0x000fe40000000014 */
        /* <DEDUP_REMOVED lines=112> */
[----:B------:R0:W2:Y:S04]  /*12060*/  @P1 LDG.E.U16 R0, [R6.64] ;  /* 0x0000000606001981 */ /* 0x0000a8000c1e1500 */
[----:B0-----:R-:W2:Y:S04]  /*12070*/  LDL R6, [R1+0xbf8] ;  /* 0x000bf80001067983 */ /* 0x001ea80000100800 */
[----:B------:R-:W2:Y:S01]  /*12080*/  LDL R7, [R1+0x1268] ;  /* 0x0012680001077983 */ /* 0x000ea20000100800 */
[----:B------:R-:W-:Y:S02]  /*12090*/  PRMT R8, RZ, 0x7610, R8 ;  /* 0x00007610ff087816 */ /* 0x000fe40000000008 */
[----:B--2---:R-:W-:-:S04]  /*120a0*/  @P1 LOP3.LUT R7, R7, R6, RZ, 0x3c, !PT ;  /* 0x0000000607071212 */ /* 0x004fc800078e3cff */
[----:B------:R-:W-:-:S04]  /*120b0*/  @P1 LOP3.LUT R6, R7, R6, RZ, 0x3c, !PT ;  /* 0x0000000607061212 */ /* 0x000fc800078e3cff */
[----:B------:R-:W-:-:S05]  /*120c0*/  @P1 LOP3.LUT R7, R7, R6, RZ, 0x3c, !PT ;  /* 0x0000000607071212 */ /* 0x000fca00078e3cff */
[----:B------:R-:W2:Y:S04]  /*120d0*/  @P1 LDG.E.U16 R8, [R6.64] ;  /* 0x0000000606081981 */ /* 0x000ea8000c1e1500 */
[----:B------:R-:W-:Y:S04]  /*120e0*/  STL [R1+0x2620], R0 ;  /* 0x0026200001007387 */ /* 0x000fe80000100800 */
        /* <DEDUP_REMOVED lines=33> */
[----:B------:R-:W-:Y:S01]  /*12300*/  @P2 LOP3.LUT R7, R7, R6, RZ, 0x3c, !PT ;  /* 0x0000000607072212 */ /* 0x000fe200078e3cff */
[----:B------:R0:W-:Y:S04]  /*12310*/  STL [R1+0x25e4], R29 ;  /* 0x0025e41d01007387 */ /* 0x0001e80000100800 */
[----:B------:R1:W2:Y:S01]  /*12320*/  @P2 LDG.E.U16 R28, [R6.64] ;  /* 0x00000006061c2981 */ /* 0x0002a2000c1e1500 */
[----:B------:R-:W-:-:S03]  /*12330*/  PRMT R3, RZ, 0x7610, R3 ;  /* 0x00007610ff037816 */ /* 0x000fc60000000003 */
[----:B0-----:R-:W2:Y:S04]  /*12340*/  LDL R29, [R1+0x12a8] ;  /* 0x0012a800011d7983 */ /* 0x001ea80000100800 */
[----:B-1----:R-:W2:Y:S04]  /*12350*/  LDL R6, [R1+0x1288] ;  /* 0x0012880001067983 */ /* 0x002ea80000100800 */
[----:B------:R-:W2:Y:S02]  /*12360*/  LDL R7, [R1+0x1294] ;  /* 0x0012940001077983 */ /* 0x000ea40000100800 */
[----:B--2---:R-:W-:-:S04]  /*12370*/  @P2 LOP3.LUT R7, R7, R6, RZ, 0x3c, !PT ;  /* 0x0000000607072212 */ /* 0x004fc800078e3cff */
[----:B------:R-:W-:-:S04]  /*12380*/  @P2 LOP3.LUT R6, R7, R6, RZ, 0x3c, !PT ;  /* 0x0000000607062212 */ /* 0x000fc800078e3cff */
[----:B------:R-:W-:Y:S01]  /*12390*/  @P2 LOP3.LUT R7, R7, R6, RZ, 0x3c, !PT ;  /* 0x0000000607072212 */ /* 0x000fe200078e3cff */
[----:B------:R0:W-:Y:S04]  /*123a0*/  STL [R1+0x25e8], R28 ;  /* 0x0025e81c01007387 */ /* 0x0001e80000100800 */
[----:B------:R1:W2:Y:S01]  /*123b0*/  @P2 LDG.E.U16 R3, [R6.64] ;  /* 0x0000000606032981 */ /* 0x0002a2000c1e1500 */
[----:B---3--:R-:W-:-:S03]  /*123c0*/  PRMT R27, RZ, 0x7610, R27 ;  /* 0x00007610ff1b7816 */ /* 0x008fc6000000001b */
[----:B0-----:R-:W3:Y:S04]  /*123d0*/  LDL R28, [R1+0x12b4] ;  /* 0x0012b400011c7983 */ /* 0x001ee80000100800 */
[----:B-1----:R-:W2:Y:S04]  /*123e0*/  LDL R6, [R1+0x1290] ;  /* 0x0012900001067983 */ /* 0x002ea80000100800 */
[----:B------:R-:W2:Y:S02]  /*123f0*/  LDL R7, [R1+0x129c] ;  /* 0x00129c0001077983 */ /* 0x000ea40000100800 */
        /* <DEDUP_REMOVED lines=11> */
[----:B------:R-:W-:-:S05]  /*124b0*/  @P2 LOP3.LUT R7, R7, R6, RZ, 0x3c, !PT ;  /* 0x0000000607072212 */ /* 0x000fca00078e3cff */
[----:B------:R0:W2:Y:S04]  /*124c0*/  @P2 LDG.E.U16 R26, [R6.64] ;  /* 0x00000006061a2981 */ /* 0x0000a8000c1e1500 */
[----:B------:R1:W-:Y:S01]  /*124d0*/  STL [R1+0x25f0], R27 ;  /* 0x0025f01b01007387 */ /* 0x0003e20000100800 */
[----:B----4-:R-:W-:Y:S01]  /*124e0*/  PRMT R25, RZ, 0x7610, R25 ;  /* 0x00007610ff197816 */ /* 0x010fe20000000019 */
[----:B0-----:R-:W-:Y:S02]  /*124f0*/  @P2 IMAD.MOV.U32 R6, RZ, RZ, R29 ;  /* 0x000000ffff062224 */ /* 0x001fe400078e001d */
[----:B------:R-:W-:-:S05]  /*12500*/  @P2 IMAD.MOV.U32 R7, RZ, RZ, R3 ;  /* 0x000000ffff072224 */ /* 0x000fca00078e0003 */
[----:B------:R3:W4:Y:S04]  /*12510*/  @P2 LDG.E.U16 R25, [R6.64] ;  /* 0x0000000606192981 */ /* 0x000728000c1e1500 */
[----:B--2---:R0:W-:Y:S01]  /*12520*/  STL [R1+0x25f4], R26 ;  /* 0x0025f41a01007387 */ /* 0x0041e20000100800 */
[----:B------:R-:W-:Y:S01]  /*12530*/  PRMT R24, RZ, 0x7610, R24 ;  /* 0x00007610ff187816 */ /* 0x000fe20000000018 */
[----:B---3--:R-:W-:Y:S02]  /*12540*/  @P2 IMAD.MOV.U32 R6, RZ, RZ, R28 ;  /* 0x000000ffff062224 */ /* 0x008fe400078e001c */
[----:B-1----:R-:W2:Y:S01]  /*12550*/  LDL R27, [R1+0x12c0] ;  /* 0x0012c000011b7983 */ /* 0x002ea20000100800 */
[----:B------:R-:W3:Y:S04]  /*12560*/  LDL R29, [R1+0x12b8] ;  /* 0x0012b800011d7983 */ /* 0x000ee80000100800 */
[----:B------:R-:W2:Y:S04]  /*12570*/  LDL R3, [R1+0x12cc] ;  /* 0x0012cc0001037983 */ /* 0x000ea80000100800 */
[----:B0-----:R-:W2:Y:S04]  /*12580*/  LDL R26, [R1+0x12a4] ;  /* 0x0012a400011a7983 */ /* 0x001ea80000100800 */
[----:B----4-:R-:W-:Y:S01]  /*12590*/  STL [R1+0x25f8], R25 ;  /* 0x0025f81901007387 */ /* 0x010fe20000100800 */
[----:B------:R-:W-:Y:S01]  /*125a0*/  PRMT R23, RZ, 0x7610, R23 ;  /* 0x00007610ff177816 */ /* 0x000fe20000000017 */
[----:B------:R-:W4:Y:S02]  /*125b0*/  LDL R28, [R1+0x12c8] ;  /* 0x0012c800011c7983 */ /* 0x000f240000100800 */
[----:B--2---:R-:W-:-:S02]  /*125c0*/  @P2 IMAD.MOV.U32 R7, RZ, RZ, R26 ;  /* 0x000000ffff072224 */ /* 0x004fc400078e001a */
[----:B------:R-:W2:Y:S04]  /*125d0*/  LDL R26, [R1+0x12d4] ;  /* 0x0012d400011a7983 */ /* 0x000ea80000100800 */
[----:B------:R0:W2:Y:S04]  /*125e0*/  @P2 LDG.E.U16 R24, [R6.64] ;  /* 0x0000000606182981 */ /* 0x0000a8000c1e1500 */
[----:B0-----:R-:W2:Y:S04]  /*125f0*/  LDL R6, [R1+0x12b0] ;  /* 0x0012b00001067983 */ /* 0x001ea80000100800 */
[----:B------:R-:W2:Y:S01]  /*12600*/  LDL R7, [R1+0x12c4] ;  /* 0x0012c40001077983 */ /* 0x000ea20000100800 */
[----:B------:R-:W-:-:S02]  /*12610*/  ISETP.GT.AND P1, PT, R4, 0x1c, PT ;  /* 0x0000001c0400780c */ /* 0x000fc40003f24270 */
[----:B--2---:R-:W-:-:S04]  /*12620*/  @P2 LOP3.LUT R7, R7, R6, RZ, 0x3c, !PT ;  /* 0x0000000607072212 */ /* 0x004fc800078e3cff */
[----:B------:R-:W-:-:S04]  /*12630*/  @P2 LOP3.LUT R6, R7, R6, RZ, 0x3c, !PT ;  /* 0x0000000607062212 */ /* 0x000fc800078e3cff */
[----:B------:R-:W-:Y:S01]  /*12640*/  @P2 LOP3.LUT R7, R7, R6, RZ, 0x3c, !PT ;  /* 0x0000000607072212 */ /* 0x000fe200078e3cff */
[----:B------:R-:W-:Y:S04]  /*12650*/  STL [R1+0x25fc], R24 ;  /* 0x0025fc1801007387 */ /* 0x000fe80000100800 */
[----:B------:R0:W2:Y:S04]  /*12660*/  @P2 LDG.E.U16 R23, [R6.64] ;  /* 0x0000000606172981 */ /* 0x0000a8000c1e1500 */
[----:B0-----:R-:W2:Y:S01]  /*12670*/  LDL R7, [R1+0x12bc] ;  /* 0x0012bc0001077983 */ /* 0x001ea20000100800 */
[----:B------:R-:W-:Y:S01]  /*12680*/  PRMT R22, RZ, 0x7610, R22 ;  /* 0x00007610ff167816 */ /* 0x000fe20000000016 */
[----:B------:R-:W-:Y:S01]  /*12690*/  @P1 IMAD.MOV.U32 R6, RZ, RZ, R27 ;  /* 0x000000ffff061224 */ /* 0x000fe200078e001b */
[----:B------:R-:W-:-:S04]  /*126a0*/  PRMT R21, RZ, 0x7610, R21 ;  /* 0x00007610ff157816 */ /* 0x000fc80000000015 */
[----:B--2---:R0:W2:Y:S02]  /*126b0*/  @P1 LDG.E.U16 R22, [R6.64] ;  /* 0x0000000606161981 */ /* 0x0040a4000c1e1500 */
[----:B0-----:R-:W-:Y:S02]  /*126c0*/  @P1 IMAD.MOV.U32 R6, RZ, RZ, R3 ;  /* 0x000000ffff061224 */ /* 0x001fe400078e0003 */
[----:B---3--:R-:W-:-:S05]  /*126d0*/  @P1 IMAD.MOV.U32 R7, RZ, RZ, R29 ;  /* 0x000000ffff071224 */ /* 0x008fca00078e001d */
[----:B------:R0:W3:Y:S01]  /*126e0*/  @P1 LDG.E.U16 R21, [R6.64] ;  /* 0x0000000606151981 */ /* 0x0000e2000c1e1500 */
[----:B------:R-:W-:-:S03]  /*126f0*/  PRMT R20, RZ, 0x7610, R20 ;  /* 0x00007610ff147816 */ /* 0x000fc60000000014 */
[----:B------:R-:W-:Y:S01]  /*12700*/  STL [R1+0x2600], R23 ;  /* 0x0026001701007387 */ /* 0x000fe20000100800 */
[----:B------:R-:W3:Y:S02]  /*12710*/  LDL R27, [R1+0x12e0] ;  /* 0x0012e000011b7983 */ /* 0x000ee40000100800 */
[----:B0-----:R-:W-:Y:S02]  /*12720*/  @P1 IMAD.MOV.U32 R6, RZ, RZ, R26 ;  /* 0x000000ffff061224 */ /* 0x001fe400078e001a */
[----:B----4-:R-:W-:-:S05]  /*12730*/  @P1 IMAD.MOV.U32 R7, RZ, RZ, R28 ;  /* 0x000000ffff071224 */ /* 0x010fca00078e001c */
[----:B------:R0:W4:Y:S04]  /*12740*/  @P1 LDG.E.U16 R20, [R6.64] ;  /* 0x0000000606141981 */ /* 0x000128000c1e1500 */
[----:B--2---:R-:W-:Y:S01]  /*12750*/  STL [R1+0x25e0], R22 ;  /* 0x0025e01601007387 */ /* 0x004fe20000100800 */
[----:B------:R-:W2:Y:S02]  /*12760*/  LDL R29, [R1+0x12ac] ;  /* 0x0012ac00011d7983 */ /* 0x000ea40000100800 */
[----:B------:R-:W2:Y:S01]  /*12770*/  LDL R3, [R1+0x12e8] ;  /* 0x0012e80001037983 */ /* 0x000ea20000100800 */
[----:B---3--:R1:W-:Y:S01]  /*12780*/  STL [R1+0x2604], R21 ;  /* 0x0026041501007387 */ /* 0x0083e20000100800 */
[----:B0-----:R-:W3:Y:S02]  /*12790*/  LDL R6, [R1+0x12d0] ;  /* 0x0012d00001067983 */ /* 0x001ee40000100800 */
[----:B------:R-:W3:Y:S01]  /*127a0*/  LDL R7, [R1+0x12dc] ;  /* 0x0012dc0001077983 */ /* 0x000ee20000100800 */
[----:B------:R-:W-:-:S02]  /*127b0*/  PRMT R19, RZ, 0x7610, R19 ;  /* 0x00007610ff137816 */ /* 0x000fc40000000013 */
[----:B------:R-:W-:Y:S02]  /*127c0*/  PRMT R18, RZ, 0x7610, R18 ;  /* 0x00007610ff127816 */ /* 0x000fe40000000012 */
[----:B------:R-:W-:Y:S01]  /*127d0*/  PRMT R17, RZ, 0x7610, R17 ;  /* 0x00007610ff117816 */ /* 0x000fe20000000011 */
[----:B------:R-:W2:Y:S04]  /*127e0*/  LDL R28, [R1+0x12e4] ;  /* 0x0012e400011c7983 */ /* 0x000ea80000100800 */
[----:B------:R-:W2:Y:S04]  /*127f0*/  LDL R26, [R1+0x12f4] ;  /* 0x0012f400011a7983 */ /* 0x000ea80000100800 */
[----:B-1----:R-:W2:Y:S01]  /*12800*/  LDL R21, [R1+0x12d8] ;  /* 0x0012d80001157983 */ /* 0x002ea20000100800 */
[----:B---3--:R-:W-:-:S04]  /*12810*/  @P1 LOP3.LUT R7, R7, R6, RZ, 0x3c, !PT ;  /* 0x0000000607071212 */ /* 0x008fc800078e3cff */
[----:B------:R-:W-:-:S04]  /*12820*/  @P1 LOP3.LUT R6, R7, R6, RZ, 0x3c, !PT ;  /* 0x0000000607061212 */ /* 0x000fc800078e3cff */
[----:B------:R-:W-:-:S05]  /*12830*/  @P1 LOP3.LUT R7, R7, R6, RZ, 0x3c, !PT ;  /* 0x0000000607071212 */ /* 0x000fca00078e3cff */
[----:B------:R0:W3:Y:S02]  /*12840*/  @P1 LDG.E.U16 R19, [R6.64] ;  /* 0x0000000606131981 */ /* 0x0000e4000c1e1500 */
[----:B0-----:R-:W-:Y:S02]  /*12850*/  @P1 IMAD.MOV.U32 R6, RZ, RZ, R27 ;  /* 0x000000ffff061224 */ /* 0x001fe400078e001b */
[----:B--2---:R-:W-:-:S05]  /*12860*/  @P1 IMAD.MOV.U32 R7, RZ, RZ, R21 ;  /* 0x000000ffff071224 */ /* 0x004fca00078e0015 */
[----:B------:R0:W2:Y:S04]  /*12870*/  @P1 LDG.E.U16 R18, [R6.64] ;  /* 0x0000000606121981 */ /* 0x0000a8000c1e1500 */
[----:B----4-:R1:W-:Y:S01]  /*12880*/  STL [R1+0x2608], R20 ;  /* 0x0026081401007387 */ /* 0x0103e20000100800 */
[----:B0-----:R-:W-:Y:S02]  /*12890*/  @P1 IMAD.MOV.U32 R6, RZ, RZ, R3 ;  /* 0x000000ffff061224 */ /* 0x001fe400078e0003 */
[----:B------:R-:W-:-:S05]  /*128a0*/  @P1 IMAD.MOV.U32 R7, RZ, RZ, R29 ;  /* 0x000000ffff071224 */ /* 0x000fca00078e001d */
[----:B------:R0:W4:Y:S04]  /*128b0*/  @P1 LDG.E.U16 R17, [R6.64] ;  /* 0x0000000606111981 */ /* 0x000128000c1e1500 */
[----:B---3--:R-:W-:Y:S01]  /*128c0*/  STL [R1+0x260c], R19 ;  /* 0x00260c1301007387 */ /* 0x008fe20000100800 */
[----:B------:R-:W3:Y:S02]  /*128d0*/  LDL R27, [R1+0x12f0] ;  /* 0x0012f000011b7983 */ /* 0x000ee40000100800 */
[----:B------:R-:W3:Y:S01]  /*128e0*/  LDL R21, [R1+0x1304] ;  /* 0x0013040001157983 */ /* 0x000ee20000100800 */
[----:B--2---:R-:W-:Y:S01]  /*128f0*/  STL [R1+0x2610], R18 ;  /* 0x0026101201007387 */ /* 0x004fe20000100800 */
[----:B-1----:R-:W2:Y:S02]  /*12900*/  LDL R20, [R1+0x12fc] ;  /* 0x0012fc0001147983 */ /* 0x002ea40000100800 */
[----:B------:R-:W2:Y:S01]  /*12910*/  LDL R3, [R1+0x1300] ;  /* 0x0013000001037983 */ /* 0x000ea20000100800 */
[----:B------:R-:W-:-:S02]  /*12920*/  PRMT R16, RZ, 0x7610, R16 ;  /* 0x00007610ff107816 */ /* 0x000fc40000000010 */
[----:B------:R-:W-:Y:S01]  /*12930*/  ISETP.GT.AND P2, PT, R4, 0x1d, PT ;  /* 0x0000001d0400780c */ /* 0x000fe20003f44270 */
[----:B0-----:R-:W-:Y:S02]  /*12940*/  @P1 IMAD.MOV.U32 R6, RZ, RZ, R26 ;  /* 0x000000ffff061224 */ /* 0x001fe400078e001a */
[----:B------:R-:W-:Y:S01]  /*12950*/  @P1 IMAD.MOV.U32 R7, RZ, RZ, R28 ;  /* 0x000000ffff071224 */ /* 0x000fe200078e001c */
[----:B------:R-:W-:-:S04]  /*12960*/  PRMT R15, RZ, 0x7610, R15 ;  /* 0x00007610ff0f7816 */ /* 0x000fc8000000000f */
[----:B------:R3:W2:Y:S04]  /*12970*/  @P1 LDG.E.U16 R16, [R6.64] ;  /* 0x0000000606101981 */ /* 0x0006a8000c1e1500 */
[----:B----4-:R-:W-:Y:S01]  /*12980*/  STL [R1+0x2614], R17 ;  /* 0x0026141101007387 */ /* 0x010fe20000100800 */
[----:B------:R-:W4:Y:S02]  /*12990*/  LDL R28, [R1+0x12f8] ;  /* 0x0012f800011c7983 */ /* 0x000f240000100800 */
[----:B------:R-:W4:Y:S01]  /*129a0*/  LDL R26, [R1+0x130c] ;  /* 0x00130c00011a7983 */ /* 0x000f220000100800 */
[----:B------:R-:W-:Y:S01]  /*129b0*/  PRMT R14, RZ, 0x7610, R14 ;  /* 0x00007610ff0e7816 */ /* 0x000fe2000000000e */
[----:B---3--:R-:W-:Y:S02]  /*129c0*/  @P1 IMAD.MOV.U32 R7, RZ, RZ, R27 ;  /* 0x000000ffff071224 */ /* 0x008fe400078e001b */
[----:B------:R-:W-:-:S05]  /*129d0*/  @P1 IMAD.MOV.U32 R6, RZ, RZ, R21 ;  /* 0x000000ffff061224 */ /* 0x000fca00078e0015 */
[----:B------:R2:W3:Y:S02]  /*129e0*/  @P1 LDG.E.U16 R15, [R6.64] ;  /* 0x00000006060f1981 */ /* 0x0004e4000c1e1500 */
[----:B--2---:R-:W-:Y:S02]  /*129f0*/  @P2 IMAD.MOV.U32 R7, RZ, RZ, R20 ;  /* 0x000000ffff072224 */ /* 0x004fe400078e0014 */
[----:B------:R-:W-:-:S05]  /*12a00*/  @P2 IMAD.MOV.U32 R6, RZ, RZ, R3 ;  /* 0x000000ffff062224 */ /* 0x000fca00078e0003 */
[----:B------:R4:W2:Y:S01]  /*12a10*/  @P2 LDG.E.U16 R14, [R6.64] ;  /* 0x00000006060e2981 */ /* 0x0008a2000c1e1500 */
[----:B------:R-:W-:-:S03]  /*12a20*/  PRMT R13, RZ, 0x7610, R13 ;  /* 0x00007610ff0d7816 */ /* 0x000fc6000000000d */
[----:B------:R-:W-:Y:S01]  /*12a30*/  STL [R1+0x2618], R16 ;  /* 0x0026181001007387 */ /* 0x000fe20000100800 */
[----:B------:R-:W2:Y:S02]  /*12a40*/  LDL R27, [R1+0x1308] ;  /* 0x00130800011b7983 */ /* 0x000ea40000100800 */
[----:B------:R-:W2:Y:S02]  /*12a50*/  LDL R21, [R1+0x1314] ;  /* 0x0013140001157983 */ /* 0x000ea40000100800 */
[----:B----4-:R-:W-:Y:S02]  /*12a60*/  @P2 IMAD.MOV.U32 R7, RZ, RZ, R28 ;  /* 0x000000ffff072224 */ /* 0x010fe400078e001c */
[----:B------:R-:W-:-:S05]  /*12a70*/  @P2 IMAD.MOV.U32 R6, RZ, RZ, R26 ;  /* 0x000000ffff062224 */ /* 0x000fca00078e001a */
[----:B------:R0:W4:Y:S04]  /*12a80*/  @P2 LDG.E.U16 R13, [R6.64] ;  /* 0x00000006060d2981 */ /* 0x000128000c1e1500 */
[----:B---3--:R1:W-:Y:S01]  /*12a90*/  STL [R1+0x261c], R15 ;  /* 0x00261c0f01007387 */ /* 0x0083e20000100800 */
[----:B------:R-:W3:Y:S02]  /*12aa0*/  LDL R20, [R1+0x1310] ;  /* 0x0013100001147983 */ /* 0x000ee40000100800 */
[----:B------:R-:W3:Y:S01]  /*12ab0*/  LDL R3, [R1+0x131c] ;  /* 0x00131c0001037983 */ /* 0x000ee20000100800 */
[----:B--2---:R-:W-:Y:S01]  /*12ac0*/  STL [R1+0x258c], R14 ;  /* 0x00258c0e01007387 */ /* 0x004fe20000100800 */
[----:B------:R-:W2:Y:S02]  /*12ad0*/  LDL R29, [R1+0x1318] ;  /* 0x00131800011d7983 */ /* 0x000ea40000100800 */
[----:B------:R-:W2:Y:S02]  /*12ae0*/  LDL R28, [R1+0x1320] ;  /* 0x00132000011c7983 */ /* 0x000ea40000100800 */
[----:B------:R-:W2:Y:S01]  /*12af0*/  LDL R26, [R1+0x12ec] ;  /* 0x0012ec00011a7983 */ /* 0x000ea20000100800 */
[----:B-1----:R-:W2:Y:S01]  /*12b00*/  LDL R15, [R1+0x1328] ;  /* 0x00132800010f7983 */ /* 0x002ea20000100800 */
[----:B------:R-:W-:Y:S01]  /*12b10*/  PRMT R12, RZ, 0x7610, R12 ;  /* 0x00007610ff0c7816 */ /* 0x000fe2000000000c */
[----:B0-----:R-:W-:-:S02]  /*12b20*/  @P2 IMAD.MOV.U32 R6, RZ, RZ, R21 ;  /* 0x000000ffff062224 */ /* 0x001fc400078e0015 */
[----:B------:R-:W-:Y:S01]  /*12b30*/  @P2 IMAD.MOV.U32 R7, RZ, RZ, R27 ;  /* 0x000000ffff072224 */ /* 0x000fe200078e001b */
[----:B------:R-:W-:-:S04]  /*12b40*/  PRMT R11, RZ, 0x7610, R11 ;  /* 0x00007610ff0b7816 */ /* 0x000fc8000000000b */
[----:B------:R3:W2:Y:S04]  /*12b50*/  @P2 LDG.E.U16 R12, [R6.64] ;  /* 0x00000006060c2981 */ /* 0x0006a8000c1e1500 */
[----:B----4-:R-:W-:Y:S01]  /*12b60*/  STL [R1+0x2590], R13 ;  /* 0x0025900d01007387 */ /* 0x010fe20000100800 */
[----:B------:R-:W4:Y:S02]  /*12b70*/  LDL R27, [R1+0x1324] ;  /* 0x00132400011b7983 */ /* 0x000f240000100800 */
[----:B------:R-:W4:Y:S01]  /*12b80*/  LDL R21, [R1+0x1334] ;  /* 0x0013340001157983 */ /* 0x000f220000100800 */
[----:B------:R-:W-:Y:S02]  /*12b90*/  PRMT R10, RZ, 0x7610, R10 ;  /* 0x00007610ff0a7816 */ /* 0x000fe4000000000a */
[----:B------:R-:W-:Y:S01]  /*12ba0*/  PRMT R9, RZ, 0x7610, R9 ;  /* 0x00007610ff097816 */ /* 0x000fe20000000009 */
[----:B---3--:R-:W-:-:S02]  /*12bb0*/  @P2 IMAD.MOV.U32 R7, RZ, RZ, R20 ;  /* 0x000000ffff072224 */ /* 0x008fc400078e0014 */
[----:B------:R-:W-:-:S05]  /*12bc0*/  @P2 IMAD.MOV.U32 R6, RZ, RZ, R3 ;  /* 0x000000ffff062224 */ /* 0x000fca00078e0003 */
[----:B------:R2:W3:Y:S02]  /*12bd0*/  @P2 LDG.E.U16 R11, [R6.64] ;  /* 0x00000006060b2981 */ /* 0x0004e4000c1e1500 */
[----:B--2---:R-:W-:Y:S02]  /*12be0*/  @P2 IMAD.MOV.U32 R7, RZ, RZ, R29 ;  /* 0x000000ffff072224 */ /* 0x004fe400078e001d */
[----:B------:R-:W-:-:S05]  /*12bf0*/  @P2 IMAD.MOV.U32 R6, RZ, RZ, R28 ;  /* 0x000000ffff062224 */ /* 0x000fca00078e001c */
[----:B------:R0:W2:Y:S02]  /*12c00*/  @P2 LDG.E.U16 R10, [R6.64] ;  /* 0x00000006060a2981 */ /* 0x0000a4000c1e1500 */
[----:B0-----:R-:W-:Y:S02]  /*12c10*/  @P2 IMAD.MOV.U32 R6, RZ, RZ, R15 ;  /* 0x000000ffff062224 */ /* 0x001fe400078e000f */
        /* <DEDUP_REMOVED lines=9> */
[----:B---3--:R1:W-:Y:S04]  /*12cb0*/  STL [R1+0x2598], R11 ;  /* 0x0025980b01007387 */ /* 0x0083e80000100800 */
[----:B--2---:R-:W-:Y:S01]  /*12cc0*/  STL [R1+0x259c], R10 ;  /* 0x00259c0a01007387 */ /* 0x004fe20000100800 */
[----:B------:R-:W2:Y:S02]  /*12cd0*/  LDL R26, [R1+0xc94] ;  /* 0x000c9400011a7983 */ /* 0x000ea40000100800 */
[----:B------:R-:W3:Y:S01]  /*12ce0*/  LDL R15, [R1+0xc98] ;  /* 0x000c9800010f7983 */ /* 0x000ee20000100800 */
[----:B------:R4:W-:Y:S01]  /*12cf0*/  STL [R1+0x25a0], R9 ;  /* 0x0025a00901007387 */ /* 0x0009e20000100800 */
[----:B------:R-:W3:Y:S02]  /*12d00*/  LDL R21, [R1+0x133c] ;  /* 0x00133c0001157983 */ /* 0x000ee40000100800 */
[----:B-1----:R-:W3:Y:S02]  /*12d10*/  LDL R11, [R1+0x1340] ;  /* 0x00134000010b7983 */ /* 0x002ee40000100800 */
[----:B0-----:R-:W-:-:S02]  /*12d20*/  @P2 IMAD.MOV.U32 R7, RZ, RZ, R20 ;  /* 0x000000ffff072224 */ /* 0x001fc400078e0014 */
[----:B------:R-:W-:Y:S01]  /*12d30*/  @P2 IMAD.MOV.U32 R6, RZ, RZ, R3 ;  /* 0x000000ffff062224 */ /* 0x000fe200078e0003 */
[----:B------:R-:W-:Y:S02]  /*12d40*/  PRMT R5, RZ, 0x7610, R5 ;  /* 0x00007610ff057816 */ /* 0x000fe40000000005 */
[----:B------:R-:W-:Y:S02]  /*12d50*/  ISETP.GT.AND P1, PT, R4, 0x1e, PT ;  /* 0x0000001e0400780c */ /* 0x000fe40003f24270 */
[----:B------:R-:W-:Y:S02]  /*12d60*/  PRMT R14, RZ, 0x7610, R14 ;  /* 0x00007610ff0e7816 */ /* 0x000fe4000000000e */
[----:B------:R2:W3:Y:S04]  /*12d70*/  @P2 LDG.E.U16 R5, [R6.64] ;  /* 0x0000000606052981 */ /* 0x0004e8000c1e1500 */
[----:B----4-:R-:W-:Y:S01]  /*12d80*/  STL [R1+0x25a4], R8 ;  /* 0x0025a40801007387 */ /* 0x010fe20000100800 */
[----:B------:R-:W4:Y:S02]  /*12d90*/  LDL R20, [R1+0x1338] ;  /* 0x0013380001147983 */ /* 0x000f240000100800 */
[----:B------:R-:W4:Y:S01]  /*12da0*/  LDL R3, [R1+0x134c] ;  /* 0x00134c0001037983 */ /* 0x000f220000100800 */
[----:B------:R-:W-:Y:S01]  /*12db0*/  PRMT R9, RZ, 0x7610, R9 ;  /* 0x00007610ff097816 */ /* 0x000fe20000000009 */
[----:B--2---:R-:W-:-:S02]  /*12dc0*/  @P0 IMAD.MOV.U32 R7, RZ, RZ, R26 ;  /* 0x000000ffff070224 */ /* 0x004fc400078e001a */
[----:B---3--:R-:W-:-:S05]  /*12dd0*/  @P0 IMAD.MOV.U32 R6, RZ, RZ, R15 ;  /* 0x000000ffff060224 */ /* 0x008fca00078e000f */
[----:B------:R0:W2:Y:S02]  /*12de0*/  @P0 LDG.E.U16 R14, [R6.64] ;  /* 0x00000006060e0981 */ /* 0x0000a4000c1e1500 */
[----:B0-----:R-:W-:Y:S02]  /*12df0*/  @P1 IMAD.MOV.U32 R7, RZ, RZ, R21 ;  /* 0x000000ffff071224 */ /* 0x001fe400078e0015 */
[----:B------:R-:W-:-:S05]  /*12e00*/  @P1 IMAD.MOV.U32 R6, RZ, RZ, R11 ;  /* 0x000000ffff061224 */ /* 0x000fca00078e000b */
[----:B------:R4:W3:Y:S01]  /*12e10*/  @P1 LDG.E.U16 R9, [R6.64] ;  /* 0x0000000606091981 */ /* 0x0008e2000c1e1500 */
[----:B------:R-:W-:Y:S01]  /*12e20*/  PRMT R2, RZ, 0x7610, R2 ;  /* 0x00007610ff027816 */ /* 0x000fe20000000002 */
[----:B----4-:R-:W-:Y:S02]  /*12e30*/  @P1 IMAD.MOV.U32 R7, RZ, RZ, R20 ;  /* 0x000000ffff071224 */ /* 0x010fe400078e0014 */
[----:B------:R-:W-:-:S05]  /*12e40*/  @P1 IMAD.MOV.U32 R6, RZ, RZ, R3 ;  /* 0x000000ffff061224 */ /* 0x000fca00078e0003 */
[----:B------:R-:W4:Y:S04]  /*12e50*/  @P1 LDG.E.U16 R2, [R6.64] ;  /* 0x0000000606021981 */ /* 0x000f28000c1e1500 */
[----:B------:R-:W-:Y:S01]  /*12e60*/  STL [R1+0x25a8], R5 ;  /* 0x0025a80501007387 */ /* 0x000fe20000100800 */
[----:B------:R-:W4:Y:S02]  /*12e70*/  LDL R27, [R1+0x1348] ;  /* 0x00134800011b7983 */ /* 0x000f240000100800 */
[----:B------:R-:W4:Y:S02]  /*12e80*/  LDL R26, [R1+0x1354] ;  /* 0x00135400011a7983 */ /* 0x000f240000100800 */
[----:B------:R-:W4:Y:S01]  /*12e90*/  LDL R15, [R1+0x1350] ;  /* 0x00135000010f7983 */ /* 0x000f220000100800 */
[----:B--2---:R0:W-:Y:S01]  /*12ea0*/  STL [R1+0x8e8], R14 ;  /* 0x0008e80e01007387 */ /* 0x0041e20000100800 */
[----:B------:R-:W2:Y:S03]  /*12eb0*/  LDL R11, [R1+0x1358] ;  /* 0x00135800010b7983 */ /* 0x000ea60000100800 */
[----:B0-----:R-:W2:Y:S04]  /*12ec0*/  LDL R14, [R1+0x135c] ;  /* 0x00135c00010e7983 */ /* 0x001ea80000100800 */
[----:B---3--:R0:W-:Y:S01]  /*12ed0*/  STL [R1+0x8dc], R9 ;  /* 0x0008dc0901007387 */ /* 0x0081e20000100800 */
[----:B------:R-:W3:Y:S02]  /*12ee0*/  LDL R21, [R1+0x132c] ;  /* 0x00132c0001157983 */ /* 0x000ee40000100800 */
[----:B------:R-:W3:Y:S02]  /*12ef0*/  LDL R20, [R1+0x1368] ;  /* 0x0013680001147983 */ /* 0x000ee40000100800 */
[----:B------:R-:W3:Y:S01]  /*12f00*/  LDL R3, [R1+0x1364] ;  /* 0x0013640001037983 */ /* 0x000ee20000100800 */
[----:B0-----:R-:W3:Y:S01]  /*12f10*/  LDL R9, [R1+0x1360] ;  /* 0x0013600001097983 */ /* 0x001ee20000100800 */
[----:B------:R-:W-:-:S03]  /*12f20*/  PRMT R25, RZ, 0x7610, R25 ;  /* 0x00007610ff197816 */ /* 0x000fc60000000019 */
[----:B----4-:R0:W-:Y:S01]  /*12f30*/  STL [R1+0x8d4], R2 ;  /* 0x0008d40201007387 */ /* 0x0101e20000100800 */
[----:B------:R-:W-:Y:S02]  /*12f40*/  @P1 IMAD.MOV.U32 R7, RZ, RZ, R27 ;  /* 0x000000ffff071224 */ /* 0x000fe400078e001b */
[----:B------:R-:W-:Y:S01]  /*12f50*/  @P1 IMAD.MOV.U32 R6, RZ, RZ, R26 ;  /* 0x000000ffff061224 */ /* 0x000fe200078e001a */
[----:B------:R-:W-:-:S04]  /*12f60*/  PRMT R24, RZ, 0x7610, R24 ;  /* 0x00007610ff187816 */ /* 0x000fc80000000018 */
[----:B------:R1:W4:Y:S04]  /*12f70*/  @P1 LDG.E.U16 R25, [R6.64] ;  /* 0x0000000606191981 */ /* 0x000328000c1e1500 */
[----:B0-----:R-:W4:Y:S01]  /*12f80*/  LDL R2, [R1+0x1374] ;  /* 0x0013740001027983 */ /* 0x001f220000100800 */
[----:B-1----:R-:W-:-:S03]  /*12f90*/  @P1 IMAD.MOV.U32 R7, RZ, RZ, R15 ;  /* 0x000000ffff071224 */ /* 0x002fc600078e000f */
[----:B------:R-:W4:Y:S01]  /*12fa0*/  LDL R15, [R1+0x1370] ;  /* 0x00137000010f7983 */ /* 0x000f220000100800 */
[----:B--2---:R-:W-:-:S03]  /*12fb0*/  @P1 IMAD.MOV.U32 R6, RZ, RZ, R14 ;  /* 0x000000ffff061224 */ /* 0x004fc600078e000e */
[----:B------:R-:W2:Y:S04]  /*12fc0*/  LDL R14, [R1+0x137c] ;  /* 0x00137c00010e7983 */ /* 0x000ea80000100800 */
[----:B------:R0:W2:Y:S02]  /*12fd0*/  @P1 LDG.E.U16 R24, [R6.64] ;  /* 0x0000000606181981 */ /* 0x0000a4000c1e1500 */
[----:B0-----:R-:W-:Y:S02]  /*12fe0*/  @P1 IMAD.MOV.U32 R7, RZ, RZ, R11 ;  /* 0x000000ffff071224 */ /* 0x001fe400078e000b */
[----:B------:R-:W2:Y:S01]  /*12ff0*/  LDL R11, [R1+0x1378] ;  /* 0x00137800010b7983 */ /* 0x000ea20000100800 */
[----:B---3--:R-:W-:Y:S02]  /*13000*/  @P1 IMAD.MOV.U32 R6, RZ, RZ, R9 ;  /* 0x000000ffff061224 */ /* 0x008fe400078e0009 */
[----:B------:R-:W3:Y:S01]  /*13010*/  LDL R9, [R1+0x1380] ;  /* 0x0013800001097983 */ /* 0x000ee20000100800 */
[----:B------:R-:W-:-:S02]  /*13020*/  PRMT R23, RZ, 0x7610, R23 ;  /* 0x00007610ff177816 */ /* 0x000fc40000000017 */
[----:B------:R-:W-:-:S04]  /*13030*/  PRMT R18, RZ, 0x7610, R18 ;  /* 0x00007610ff127816 */ /* 0x000fc80000000012 */
[----:B------:R0:W3:Y:S01]  /*13040*/  @P1 LDG.E.U16 R23, [R6.64] ;  /* 0x0000000606171981 */ /* 0x0000e2000c1e1500 */
[----:B------:R-:W-:Y:S01]  /*13050*/  PRMT R17, RZ, 0x7610, R17 ;  /* 0x00007610ff117816 */ /* 0x000fe20000000011 */
[----:B0-----:R-:W-:Y:S02]  /*13060*/  @P1 IMAD.MOV.U32 R6, RZ, RZ, R20 ;  /* 0x000000ffff061224 */ /* 0x001fe400078e0014 */
[----:B------:R-:W-:Y:S01]  /*13070*/  @P1 IMAD.MOV.U32 R7, RZ, RZ, R21 ;  /* 0x000000ffff071224 */ /* 0x000fe200078e0015 */
[----:B------:R-:W-:Y:S02]  /*13080*/  ISETP.GT.AND P0, PT, R4, 0x1f, PT ;  /* 0x0000001f0400780c */ /* 0x000fe40003f04270 */
[----:B------:R-:W-:Y:S02]  /*13090*/  PRMT R12, RZ, 0x7610, R12 ;  /* 0x00007610ff0c7816 */ /* 0x000fe4000000000c */
[----:B------:R-:W-:Y:S01]  /*130a0*/  PRMT R8, RZ, 0x7610, R8 ;  /* 0x00007610ff087816 */ /* 0x000fe20000000008 */
[----:B------:R-:W3:Y:S04]  /*130b0*/  LDL R21, [R1+0x1384] ;  /* 0x0013840001157983 */ /* 0x000ee80000100800 */
[----:B------:R4:W3:Y:S04]  /*130c0*/  @P1 LDG.E.U16 R18, [R6.64] ;  /* 0x0000000606121981 */ /* 0x0008e8000c1e1500 */
[----:B------:R-:W3:Y:S01]  /*130d0*/  LDL R20, [R1+0x139c] ;  /* 0x00139c0001147983 */ /* 0x000ee20000100800 */
[----:B----4-:R-:W-:-:S02]  /*130e0*/  @P1 IMAD.MOV.U32 R6, RZ, RZ, R2 ;  /* 0x000000ffff061224 */ /* 0x010fc400078e0002 */
[----:B------:R-:W-:Y:S01]  /*130f0*/  @P1 IMAD.MOV.U32 R7, RZ, RZ, R3 ;  /* 0x000000ffff071224 */ /* 0x000fe200078e0003 */
[----:B------:R-:W4:Y:S04]  /*13100*/  LDL R2, [R1+0x1388] ;  /* 0x0013880001027983 */ /* 0x000f280000100800 */
[----:B------:R-:W4:Y:S04]  /*13110*/  LDL R3, [R1+0x136c] ;  /* 0x00136c0001037983 */ /* 0x000f280000100800 */
[----:B------:R0:W4:Y:S02]  /*13120*/  @P1 LDG.E.U16 R17, [R6.64] ;  /* 0x0000000606111981 */ /* 0x000124000c1e1500 */
[----:B0-----:R-:W-:-:S02]  /*13130*/  @P1 IMAD.MOV.U32 R7, RZ, RZ, R15 ;  /* 0x000000ffff071224 */ /* 0x001fc400078e000f */
[----:B--2---:R-:W-:-:S05]  /*13140*/  @P1 IMAD.MOV.U32 R6, RZ, RZ, R14 ;  /* 0x000000ffff061224 */ /* 0x004fca00078e000e */
[----:B------:R3:W2:Y:S02]  /*13150*/  @P1 LDG.E.U16 R12, [R6.64] ;  /* 0x00000006060c1981 */ /* 0x0006a4000c1e1500 */
[----:B---3--:R-:W-:Y:S02]  /*13160*/  @P0 IMAD.MOV.U32 R6, RZ, RZ, R9 ;  /* 0x000000ffff060224 */ /* 0x008fe400078e0009 */
[----:B------:R-:W-:-:S05]  /*13170*/  @P0 IMAD.MOV.U32 R7, RZ, RZ, R11 ;  /* 0x000000ffff070224 */ /* 0x000fca00078e000b */
[----:B------:R-:W3:Y:S04]  /*13180*/  @P0 LDG.E.U16 R8, [R6.64] ;  /* 0x0000000606080981 */ /* 0x000ee8000c1e1500 */
[----:B------:R0:W-:Y:S04]  /*13190*/  STL [R1+0x108], R18 ;  /* 0x0001081201007387 */ /* 0x0001e80000100800 */
[----:B0-----:R-:W3:Y:S04]  /*131a0*/  LDL R18, [R1+0x1398] ;  /* 0x0013980001127983 */ /* 0x001ee80000100800 */
[----:B----4-:R0:W-:Y:S01]  /*131b0*/  STL [R1+0x100], R17 ;  /* 0x0001001101007387 */ /* 0x0101e20000100800 */
[----:B------:R-:W4:Y:S03]  /*131c0*/  LDL R15, [R1+0x13ac] ;  /* 0x0013ac00010f7983 */ /* 0x000f260000100800 */
[----:B0-----:R-:W4:Y:S01]  /*131d0*/  LDL R17, [R1+0x13b0] ;  /* 0x0013b00001117983 */ /* 0x001f220000100800 */
[----:B------:R-:W-:Y:S02]  /*131e0*/  STL [R1+0x8cc], R25 ;  /* 0x0008cc1901007387 */ /* 0x000fe40000100800 */
[----:B------:R-:W4:Y:S01]  /*131f0*/  LDL R14, [R1+0x13b4] ;  /* 0x0013b400010e7983 */ /* 0x000f220000100800 */
[----:B--2---:R0:W-:Y:S01]  /*13200*/  STL [R1+0x68], R12 ;  /* 0x0000680c01007387 */ /* 0x0041e20000100800 */
[----:B------:R-:W2:Y:S03]  /*13210*/  LDL R11, [R1+0x13b8] ;  /* 0x0013b800010b7983 */ /* 0x000ea60000100800 */
[----:B0-----:R-:W2:Y:S01]  /*13220*/  LDL R12, [R1+0x13a8] ;  /* 0x0013a800010c7983 */ /* 0x001ea20000100800 */
[----:B------:R-:W-:Y:S02]  /*13230*/  STL [R1+0x8c4], R24 ;  /* 0x0008c41801007387 */ /* 0x000fe40000100800 */
[----:B------:R-:W2:Y:S01]  /*13240*/  LDL R9, [R1+0x13a0] ;  /* 0x0013a00001097983 */ /* 0x000ea20000100800 */
[----:B---3--:R0:W-:Y:S04]  /*13250*/  STL [R1+0x60], R8 ;  /* 0x0000600801007387 */ /* 0x0081e80000100800 */
[----:B0-----:R-:W3:Y:S01]  /*13260*/  LDL R8, [R1+0x13a4] ;  /* 0x0013a40001087983 */ /* 0x001ee20000100800 */
[----:B------:R-:W-:Y:S01]  /*13270*/  PRMT R22, RZ, 0x7610, R22 ;  /* 0x00007610ff167816 */ /* 0x000fe20000000016 */
[----:B------:R-:W-:-:S02]  /*13280*/  @P0 IMAD.MOV.U32 R6, RZ, RZ, R2 ;  /* 0x000000ffff060224 */ /* 0x000fc400078e0002 */
[----:B------:R-:W-:Y:S01]  /*13290*/  @P0 IMAD.MOV.U32 R7, RZ, RZ, R3 ;  /* 0x000000ffff070224 */ /* 0x000fe200078e0003 */
[----:B------:R-:W-:-:S04]  /*132a0*/  PRMT R19, RZ, 0x7610, R19 ;  /* 0x00007610ff137816 */ /* 0x000fc80000000013 */
[----:B------:R0:W3:Y:S01]  /*132b0*/  @P0 LDG.E.U16 R22, [R6.64] ;  /* 0x0000000606160981 */ /* 0x0000e2000c1e1500 */
[----:B------:R-:W-:Y:S01]  /*132c0*/  PRMT R16, RZ, 0x7610, R16 ;  /* 0x00007610ff107816 */ /* 0x000fe20000000010 */
[----:B0-----:R-:W-:Y:S02]  /*132d0*/  @P0 IMAD.MOV.U32 R6, RZ, RZ, R20 ;  /* 0x000000ffff060224 */ /* 0x001fe400078e0014 */
[----:B------:R-:W-:-:S05]  /*132e0*/  @P0 IMAD.MOV.U32 R7, RZ, RZ, R21 ;  /* 0x000000ffff070224 */ /* 0x000fca00078e0015 */
[----:B------:R4:W3:Y:S01]  /*132f0*/  @P0 LDG.E.U16 R19, [R6.64] ;  /* 0x0000000606130981 */ /* 0x0008e2000c1e1500 */
[----:B------:R-:W-:Y:S01]  /*13300*/  PRMT R13, RZ, 0x7610, R13 ;  /* 0x00007610ff0d7816 */ /* 0x000fe2000000000d */
[----:B----4-:R-:W-:Y:S02]  /*13310*/  @P0 IMAD.MOV.U32 R6, RZ, RZ, R17 ;  /* 0x000000ffff060224 */ /* 0x010fe400078e0011 */
[----:B------:R-:W-:-:S05]  /*13320*/  @P0 IMAD.MOV.U32 R7, RZ, RZ, R18 ;  /* 0x000000ffff070224 */ /* 0x000fca00078e0012 */
[----:B------:R0:W4:Y:S01]  /*13330*/  @P0 LDG.E.U16 R16, [R6.64] ;  /* 0x0000000606100981 */ /* 0x000122000c1e1500 */
[----:B------:R-:W-:Y:S01]  /*13340*/  PRMT R10, RZ, 0x7610, R10 ;  /* 0x00007610ff0a7816 */ /* 0x000fe2000000000a */
[----:B0-----:R-:W-:Y:S02]  /*13350*/  @P0 IMAD.MOV.U32 R6, RZ, RZ, R14 ;  /* 0x000000ffff060224 */ /* 0x001fe400078e000e */
[----:B------:R-:W-:-:S05]  /*13360*/  @P0 IMAD.MOV.U32 R7, RZ, RZ, R15 ;  /* 0x000000ffff070224 */ /* 0x000fca00078e000f */
[----:B------:R2:W4:Y:S01]  /*13370*/  @P0 LDG.E.U16 R13, [R6.64] ;  /* 0x00000006060d0981 */ /* 0x000522000c1e1500 */
[----:B------:R-:W-:-:S03]  /*13380*/  PRMT R5, RZ, 0x7610, R5 ;  /* 0x00007610ff057816 */ /* 0x000fc60000000005 */
[----:B------:R-:W-:Y:S01]  /*13390*/  STL [R1+0x8b8], R23 ;  /* 0x0008b81701007387 */ /* 0x000fe20000100800 */
[----:B------:R-:W4:Y:S02]  /*133a0*/  LDL R3, [R1+0x1390] ;  /* 0x0013900001037983 */ /* 0x000f240000100800 */
[----:B------:R-:W4:Y:S02]  /*133b0*/  LDL R2, [R1+0x1394] ;  /* 0x0013940001027983 */ /* 0x000f240000100800 */
[----:B--2---:R-:W-:Y:S02]  /*133c0*/  @P0 IMAD.MOV.U32 R6, RZ, RZ, R11 ;  /* 0x000000ffff060224 */ /* 0x004fe400078e000b */
[----:B------:R-:W-:-:S05]  /*133d0*/  @P0 IMAD.MOV.U32 R7, RZ, RZ, R12 ;  /* 0x000000ffff070224 */ /* 0x000fca00078e000c */
[----:B------:R0:W2:Y:S02]  /*133e0*/  @P0 LDG.E.U16 R10, [R6.64] ;  /* 0x00000006060a0981 */ /* 0x0000a4000c1e1500 */
[----:B0-----:R-:W-:Y:S02]  /*133f0*/  @P0 IMAD.MOV.U32 R7, RZ, RZ, R9 ;  /* 0x000000ffff070224 */ /* 0x001fe400078e0009 */
[----:B---3--:R-:W-:-:S05]  /*13400*/  @P0 IMAD.MOV.U32 R6, RZ, RZ, R8 ;  /* 0x000000ffff060224 */ /* 0x008fca00078e0008 */
[----:B------:R4:W3:Y:S01]  /*13410*/  @P0 LDG.E.U16 R5, [R6.64] ;  /* 0x0000000606050981 */ /* 0x0008e2000c1e1500 */
[----:B------:R-:W-:Y:S01]  /*13420*/  PRMT R0, RZ, 0x7610, R0 ;  /* 0x00007610ff007816 */ /* 0x000fe20000000000 */
[----:B----4-:R-:W-:Y:S02]  /*13430*/  @P0 IMAD.MOV.U32 R7, RZ, RZ, R3 ;  /* 0x000000ffff070224 */ /* 0x010fe400078e0003 */
[----:B------:R-:W-:-:S05]  /*13440*/  @P0 IMAD.MOV.U32 R6, RZ, RZ, R2 ;  /* 0x000000ffff060224 */ /* 0x000fca00078e0002 */
[----:B------:R-:W4:Y:S04]  /*13450*/  @P0 LDG.E.U16 R0, [R6.64] ;  /* 0x0000000606000981 */ /* 0x000f28000c1e1500 */
[----:B---3--:R0:W-:Y:S04]  /*13460*/  STL [R1+0x30], R5 ;  /* 0x0000300501007387 */ /* 0x0081e80000100800 */
[----:B------:R-:W1:Y:S01]  /*13470*/  S2R R2, SR_TID.X ;  /* 0x0000000000027919 */ /* 0x000e620000002100 */
[----:B------:R-:W-:Y:S06]  /*13480*/  BAR.SYNC.DEFER_BLOCKING 0x0 ;  /* 0x0000000000007b1d */ /* 0x000fec0000010000 */
[----:B0-----:R-:W3:Y:S01]  /*13490*/  LDL.LU R5, [R1+0xbd4] ;  /* 0x000bd40001057983 */ /* 0x001ee20000300800 */
[----:B-1----:R-:W-:-:S04]  /*134a0*/  LOP3.LUT R2, R2, 0x1f, RZ, 0xc0, !PT ;  /* 0x0000001f02027812 */ /* 0x002fc800078ec0ff */
[----:B------:R-:W-:Y:S01]  /*134b0*/  ISETP.GE.AND P0, PT, R2, R4, PT ;  /* 0x000000040200720c */ /* 0x000fe20003f06270 */
[----:B---3--:R0:W-:Y:S04]  /*134c0*/  STL [R1+0x2634], R5 ;  /* 0x0026340501007387 */ /* 0x0081e80000100800 */
[----:B0-----:R-:W3:Y:S01]  /*134d0*/  LDL.LU R5, [R1+0xbe4] ;  /* 0x000be40001057983 */ /* 0x001ee20000300800 */
[----:B------:R-:W3:Y:S02]  /*134e0*/  LDL.LU R8, [R1+0xbd0] ;  /* 0x000bd00001087983 */ /* 0x000ee40000300800 */
[----:B------:R-:W3:Y:S02]  /*134f0*/  LDL.LU R9, [R1+0xbcc] ;  /* 0x000bcc0001097983 */ /* 0x000ee40000300800 */
[----:B--2---:R0:W-:Y:S02]  /*13500*/  STL [R1+0x38], R10 ;  /* 0x0000380a01007387 */ /* 0x0041e40000100800 */
[----:B0-----:R-:W2:Y:S01]  /*13510*/  LDL.LU R10, [R1+0xbc8] ;  /* 0x000bc800010a7983 */ /* 0x001ea20000300800 */
[----:B------:R-:W2:Y:S02]  /*13520*/  LDL.LU R11, [R1+0xae4] ;  /* 0x000ae400010b7983 */ /* 0x000ea40000300800 */
[----:B------:R-:W2:Y:S02]  /*13530*/  LDL.LU R12, [R1+0xadc] ;  /* 0x000adc00010c7983 */ /* 0x000ea40000300800 */
[----:B------:R0:W-:Y:S02]  /*13540*/  STL [R1+0x40], R13 ;  /* 0x0000400d01007387 */ /* 0x0001e40000100800 */
[----:B0-----:R-:W2:Y:S01]  /*13550*/  LDL.LU R13, [R1+0xad4] ;  /* 0x000ad400010d7983 */ /* 0x001ea20000300800 */
[----:B------:R-:W2:Y:S02]  /*13560*/  LDL.LU R14, [R1+0xacc] ;  /* 0x000acc00010e7983 */ /* 0x000ea40000300800 */
[----:B------:R-:W-:Y:S02]  /*13570*/  STL [R1+0x58], R22 ;  /* 0x0000581601007387 */ /* 0x000fe40000100800 */
[----:B------:R-:W2:Y:S01]  /*13580*/  LDL.LU R15, [R1+0xac4] ;  /* 0x000ac400010f7983 */ /* 0x000ea20000300800 */
[----:B------:R0:W-:Y:S04]  /*13590*/  STL [R1+0x48], R16 ;  /* 0x0000481001007387 */ /* 0x0001e80000100800 */
[----:B0-----:R-:W2:Y:S01]  /*135a0*/  LDL.LU R16, [R1+0xabc] ;  /* 0x000abc0001107983 */ /* 0x001ea20000300800 */
[----:B------:R0:W-:Y:S02]  /*135b0*/  STL [R1+0x50], R19 ;  /* 0x0000501301007387 */ /* 0x0001e40000100800 */
[----:B------:R-:W2:Y:S02]  /*135c0*/  LDL.LU R17, [R1+0xab4] ;  /* 0x000ab40001117983 */ /* 0x000ea40000300800 */
[----:B------:R-:W2:Y:S01]  /*135d0*/  LDL.LU R18, [R1+0xaac] ;  /* 0x000aac0001127983 */ /* 0x000ea20000300800 */
[----:B0-----:R-:W2:Y:S01]  /*135e0*/  LDL.LU R19, [R1+0x9e4] ;  /* 0x0009e40001137983 */ /* 0x001ea20000300800 */
[----:B------:R-:W2:Y:S02]  /*135f0*/  LDL.LU R20, [R1+0x9dc] ;  /* 0x0009dc0001147983 */ /* 0x000ea40000300800 */
[----:B------:R-:W2:Y:S02]  /*13600*/  LDL.LU R21, [R1+0x9d4] ;  /* 0x0009d40001157983 */ /* 0x000ea40000300800 */
[----:B------:R-:W2:Y:S01]  /*13610*/  LDL.LU R22, [R1+0x9d0] ;  /* 0x0009d00001167983 */ /* 0x000ea20000300800 */
[----:B------:R-:W2:Y:S01]  /*13620*/  LDL.LU R23, [R1+0x9c8] ;  /* 0x0009c80001177983 */ /* 0x000ea20000300800 */
[----:B------:R-:W2:Y:S02]  /*13630*/  LDL.LU R24, [R1+0x9c0] ;  /* 0x0009c00001187983 */ /* 0x000ea40000300800 */
[----:B------:R-:W2:Y:S02]  /*13640*/  LDL.LU R25, [R1+0x9b8] ;  /* 0x0009b80001197983 */ /* 0x000ea40000300800 */
[----:B------:R-:W2:Y:S01]  /*13650*/  LDL.LU R26, [R1+0x9b0] ;  /* 0x0009b000011a7983 */ /* 0x000ea20000300800 */
[----:B------:R-:W2:Y:S01]  /*13660*/  LDL.LU R27, [R1+0x8e4] ;  /* 0x0008e400011b7983 */ /* 0x000ea20000300800 */
[----:B------:R-:W2:Y:S02]  /*13670*/  LDL.LU R3, [R1+0x8e0] ;  /* 0x0008e00001037983 */ /* 0x000ea40000300800 */
[----:B------:R-:W2:Y:S02]  /*13680*/  LDL.LU R28, [R1+0x8d8] ;  /* 0x0008d800011c7983 */ /* 0x000ea40000300800 */
[----:B------:R-:W2:Y:S01]  /*13690*/  LDL.LU R29, [R1+0x8d0] ;  /* 0x0008d000011d7983 */ /* 0x000ea20000300800 */
[----:B----4-:R0:W-:Y:S04]  /*136a0*/  STL [R1+0x28], R0 ;  /* 0x0000280001007387 */ /* 0x0101e80000100800 */
[----:B0-----:R-:W4:Y:S01]  /*136b0*/  LDL.LU R0, [R1+0x8c8] ;  /* 0x0008c80001007983 */ /* 0x001f220000300800 */
[----:B------:R0:W-:Y:S03]  /*136c0*/  STL [R1+0x2580], R6 ;  /* 0x0025800601007387 */ /* 0x0001e60000100800 */
[----:B0-----:R-:W2:Y:S01]  /*136d0*/  LDL.LU R6, [R1+0xbd8] ;  /* 0x000bd80001067983 */ /* 0x001ea20000300800 */
[----:B------:R0:W-:Y:S03]  /*136e0*/  STL [R1+0x257c], R7 ;  /* 0x00257c0701007387 */ /* 0x0001e60000100800 */
[----:B0-----:R-:W2:Y:S01]  /*136f0*/  LDL.LU R7, [R1+0xbdc] ;  /* 0x000bdc0001077983 */ /* 0x001ea20000300800 */
[----:B------:R-:W2:Y:S03]  /*13700*/  LDL.LU R4, [R1+0xbe0] ;  /* 0x000be00001047983 */ /* 0x000ea60000300800 */
[----:B------:R-:W0:Y:S02]  /*13710*/  S2R R2, SR_TID.X ;  /* 0x0000000000027919 */ /* 0x000e240000002100 */
[----:B0-----:R-:W-:-:S05]  /*13720*/  LOP3.LUT R2, R2, 0x3f, RZ, 0xc0, !PT ;  /* 0x0000003f02027812 */ /* 0x001fca00078ec0ff */
[----:B------:R-:W-:-:S05]  /*13730*/  IMAD.SHL.U32 R2, R2, 0x2, RZ ;  /* 0x0000000202027824 */ /* 0x000fca00078e00ff */
[----:B---3--:R0:W-:Y:S04]  /*13740*/  STS.U16 [R2], R5 ;  /* 0x0000000502007388 */ /* 0x0081e80000000400 */
[----:B0-----:R-:W3:Y:S04]  /*13750*/  LDL.LU R5, [R1+0x2634] ;  /* 0x0026340001057983 */ /* 0x001ee80000300800 */
[----:B----4-:R0:W-:Y:S04]  /*13760*/  STS.U16 [R2+0x6200], R0 ;  /* 0x0062000002007388 */ /* 0x0101e80000000400 */
[----:B0-----:R-:W4:Y:S04]  /*13770*/  LDL.LU R0, [R1+0x8bc] ;  /* 0x0008bc0001007983 */ /* 0x001f280000300800 */
[----:B--2---:R0:W-:Y:S04]  /*13780*/  STS.U16 [R2+0x80], R4 ;  /* 0x0000800402007388 */ /* 0x0041e80000000400 */
[----:B0-----:R-:W2:Y:S04]  /*13790*/  LDL.LU R4, [R1+0xbbc] ;  /* 0x000bbc0001047983 */ /* 0x001ea80000300800 */
[----:B--2---:R0:W-:Y:S04]  /*137a0*/  STL [R1+0x262c], R4 ;  /* 0x00262c0401007387 */ /* 0x0041e80000100800 */
[----:B0-----:R-:W2:Y:S04]  /*137b0*/  LDL.LU R4, [R1+0x104] ;  /* 0x0001040001047983 */ /* 0x001ea80000300800 */
[----:B------:R-:W-:Y:S04]  /*137c0*/  STS.U16 [R2+0x100], R7 ;  /* 0x0001000702007388 */ /* 0x000fe80000000400 */
[----:B------:R-:W-:Y:S04]  /*137d0*/  STS.U16 [R2+0x180], R6 ;  /* 0x0001800602007388 */ /* 0x000fe80000000400 */
[----:B---3--:R-:W-:Y:S04]  /*137e0*/  STS.U16 [R2+0x200], R5 ;  /* 0x0002000502007388 */ /* 0x008fe80000000400 */
[----:B------:R-:W-:Y:S04]  /*137f0*/  STS.U16 [R2+0x280], R8 ;  /* 0x0002800802007388 */ /* 0x000fe80000000400 */
        /* <DEDUP_REMOVED lines=9> */
[----:B--2---:R0:W-:Y:S04]  /*13890*/  STL [R1+0x2630], R4 ;  /* 0x0026300401007387 */ /* 0x0041e80000100800 */
[----:B0-----:R-:W2:Y:S01]  /*138a0*/  LDL.LU R4, [R1+0x10c] ;  /* 0x00010c0001047983 */ /* 0x001ea20000300800 */
[----:B------:R-:W3:Y:S02]  /*138b0*/  LDL.LU R7, [R1+0xbb4] ;  /* 0x000bb40001077983 */ /* 0x000ee40000300800 */
[----:B------:R-:W3:Y:S02]  /*138c0*/  LDL.LU R6, [R1+0xbac] ;  /* 0x000bac0001067983 */ /* 0x000ee40000300800 */
[----:B------:R-:W3:Y:S01]  /*138d0*/  LDL.LU R5, [R1+0xba4] ;  /* 0x000ba40001057983 */ /* 0x000ee20000300800 */
[----:B------:R-:W3:Y:S01]  /*138e0*/  LDL.LU R8, [R1+0xb9c] ;  /* 0x000b9c0001087983 */ /* 0x000ee20000300800 */
[----:B------:R-:W3:Y:S02]  /*138f0*/  LDL.LU R9, [R1+0xb94] ;  /* 0x000b940001097983 */ /* 0x000ee40000300800 */
[----:B------:R-:W3:Y:S02]  /*13900*/  LDL.LU R10, [R1+0xb8c] ;  /* 0x000b8c00010a7983 */ /* 0x000ee40000300800 */
[----:B------:R-:W3:Y:S01]  /*13910*/  LDL.LU R11, [R1+0xaa4] ;  /* 0x000aa400010b7983 */ /* 0x000ee20000300800 */
[----:B------:R-:W3:Y:S01]  /*13920*/  LDL.LU R12, [R1+0xa9c] ;  /* 0x000a9c00010c7983 */ /* 0x000ee20000300800 */
[----:B------:R-:W3:Y:S02]  /*13930*/  LDL.LU R13, [R1+0xa94] ;  /* 0x000a9400010d7983 */ /* 0x000ee40000300800 */
[----:B------:R-:W3:Y:S02]  /*13940*/  LDL.LU R14, [R1+0xa8c] ;  /* 0x000a8c00010e7983 */ /* 0x000ee40000300800 */
[----:B------:R-:W3:Y:S01]  /*13950*/  LDL.LU R15, [R1+0xa84] ;  /* 0x000a8400010f7983 */ /* 0x000ee20000300800 */
[----:B------:R-:W3:Y:S04]  /*13960*/  LDL.LU R16, [R1+0xa7c] ;  /* 0x000a7c0001107983 */ /* 0x000ee80000300800 */
[----:B------:R0:W-:Y:S01]  /*13970*/  STS.U16 [R2+0x2380], R18 ;  /* 0x0023801202007388 */ /* 0x0001e20000000400 */
[----:B------:R-:W3:Y:S03]  /*13980*/  LDL.LU R17, [R1+0xa74] ;  /* 0x000a740001117983 */ /* 0x000ee60000300800 */
[----:B------:R1:W-:Y:S04]  /*13990*/  STS.U16 [R2+0x4000], R19 ;  /* 0x0040001302007388 */ /* 0x0003e80000000400 */
[----:B------:R1:W-:Y:S04]  /*139a0*/  STS.U16 [R2+0x4080], R20 ;  /* 0x0040801402007388 */ /* 0x0003e80000000400 */
[----:B------:R4:W-:Y:S04]  /*139b0*/  STS.U16 [R2+0x4100], R21 ;  /* 0x0041001502007388 */ /* 0x0009e80000000400 */
[----:B------:R4:W-:Y:S04]  /*139c0*/  STS.U16 [R2+0x4180], R22 ;  /* 0x0041801602007388 */ /* 0x0009e80000000400 */
[----:B------:R4:W-:Y:S04]  /*139d0*/  STS.U16 [R2+0x4200], R23 ;  /* 0x0042001702007388 */ /* 0x0009e80000000400 */
[----:B0-----:R-:W3:Y:S01]  /*139e0*/  LDL.LU R18, [R1+0xa6c] ;  /* 0x000a6c0001127983 */ /* 0x001ee20000300800 */
[----:B-1----:R-:W3:Y:S02]  /*139f0*/  LDL.LU R19, [R1+0x9a8] ;  /* 0x0009a80001137983 */ /* 0x002ee40000300800 */
[----:B------:R-:W3:Y:S01]  /*13a00*/  LDL.LU R20, [R1+0x9a0] ;  /* 0x0009a00001147983 */ /* 0x000ee20000300800 */
[----:B----4-:R-:W4:Y:S01]  /*13a10*/  LDL.LU R21, [R1+0x998] ;  /* 0x0009980001157983 */ /* 0x010f220000300800 */
[----:B------:R-:W3:Y:S03]  /*13a20*/  LDL.LU R22, [R1+0x990] ;  /* 0x0009900001167983 */ /* 0x000ee60000300800 */
        /* <DEDUP_REMOVED lines=10> */
[----:B------:R-:W3:Y:S01]  /*13ad0*/  LDL.LU R27, [R1+0x6c] ;  /* 0x00006c00011b7983 */ /* 0x000ee20000300800 */
[----:B------:R-:W3:Y:S03]  /*13ae0*/  LDL.LU R29, [R1+0x64] ;  /* 0x00006400011d7983 */ /* 0x000ee60000300800 */
[----:B------:R0:W-:Y:S01]  /*13af0*/  STS.U16 [R2+0x6280], R0 ;  /* 0x0062800002007388 */ /* 0x0001e20000000400 */
[----:B------:R-:W3:Y:S03]  /*13b00*/  LDL.LU R28, [R1+0x5c] ;  /* 0x00005c00011c7983 */ /* 0x000ee60000300800 */
[----:B0-----:R-:W3:Y:S04]  /*13b10*/  LDL.LU R0, [R1+0x54] ;  /* 0x0000540001007983 */ /* 0x001ee80000300800 */
[----:B--2---:R0:W-:Y:S04]  /*13b20*/  STS.U16 [R2+0x6300], R4 ;  /* 0x0063000402007388 */ /* 0x0041e80000000400 */
[----:B0-----:R-:W2:Y:S04]  /*13b30*/  LDL.LU R4, [R1+0x2630] ;  /* 0x0026300001047983 */ /* 0x001ea80000300800 */
[----:B------:R0:W-:Y:S02]  /*13b40*/  STS.U16 [R2+0x6080], R3 ;  /* 0x0060800302007388 */ /* 0x0001e40000000400 */
[----:B0-----:R-:W-:-:S02]  /*13b50*/  LOP3.LUT R3, R2, 0x10, RZ, 0x3c, !PT ;  /* 0x0000001002037812 */ /* 0x001fc400078e3cff */
[----:B--2---:R0:W-:Y:S04]  /*13b60*/  STS.U16 [R2+0x6380], R4 ;  /* 0x0063800402007388 */ /* 0x0041e80000000400 */
[----:B0-----:R-:W2:Y:S01]  /*13b70*/  LDL.LU R4, [R1+0x262c] ;  /* 0x00262c0001047983 */ /* 0x001ea20000300800 */
[----:B------:R-:W2:Y:S03]  /*13b80*/  LDL.LU R2, [R1+0xbc4] ;  /* 0x000bc40001027983 */ /* 0x000ea60000300800 */
[----:B--2---:R-:W-:Y:S01]  /*13b90*/  STS.U16 [R3+0x400], R2 ;  /* 0x0004000203007388 */ /* 0x004fe20000000400 */
[----:B------:R-:W-:Y:S02]  /*13ba0*/  STS.U16 [R3+0x480], R4 ;  /* 0x0004800403007388 */ /* 0x000fe40000000400 */
[----:B---3--:R-:W-:Y:S02]  /*13bb0*/  STS.U16 [R3+0x500], R7 ;  /* 0x0005000703007388 */ /* 0x008fe40000000400 */
[----:B------:R-:W-:Y:S01]  /*13bc0*/  STS.U16 [R3+0x580], R6 ;  /* 0x0005800603007388 */ /* 0x000fe20000000400 */
[----:B------:R-:W-:Y:S01]  /*13bd0*/  STS.U16 [R3+0x600], R5 ;  /* 0x0006000503007388 */ /* 0x000fe20000000400 */
[----:B------:R-:W-:Y:S02]  /*13be0*/  STS.U16 [R3+0x680], R8 ;  /* 0x0006800803007388 */ /* 0x000fe40000000400 */
[----:B------:R-:W-:Y:S02]  /*13bf0*/  STS.U16 [R3+0x700], R9 ;  /* 0x0007000903007388 */ /* 0x000fe40000000400 */
        /* <DEDUP_REMOVED lines=11> */
[----:B----4-:R-:W-:Y:S02]  /*13cb0*/  STS.U16 [R3+0x4500], R21 ;  /* 0x0045001503007388 */ /* 0x010fe40000000400 */
[----:B------:R-:W-:Y:S01]  /*13cc0*/  STS.U16 [R3+0x4580], R22 ;  /* 0x0045801603007388 */ /* 0x000fe20000000400 */
[----:B------:R-:W-:Y:S01]  /*13cd0*/  STS.U16 [R3+0x4600], R23 ;  /* 0x0046001703007388 */ /* 0x000fe20000000400 */
[----:B------:R-:W-:Y:S02]  /*13ce0*/  STS.U16 [R3+0x4680], R24 ;  /* 0x0046801803007388 */ /* 0x000fe40000000400 */
[----:B------:R-:W-:Y:S02]  /*13cf0*/  STS.U16 [R3+0x4700], R25 ;  /* 0x0047001903007388 */ /* 0x000fe40000000400 */
[----:B------:R-:W-:Y:S01]  /*13d00*/  STS.U16 [R3+0x4780], R26 ;  /* 0x0047801a03007388 */ /* 0x000fe20000000400 */
[----:B------:R-:W-:Y:S01]  /*13d10*/  STS.U16 [R3+0x6400], R27 ;  /* 0x0064001b03007388 */ /* 0x000fe20000000400 */
[----:B------:R0:W-:Y:S03]  /*13d20*/  STS.U16 [R3+0x6480], R29 ;  /* 0x0064801d03007388 */ /* 0x0001e60000000400 */
[----:B0-----:R-:W2:Y:S01]  /*13d30*/  LDL.LU R29, [R1+0x4c] ;  /* 0x00004c00011d7983 */ /* 0x001ea20000300800 */
[----:B------:R-:W3:Y:S03]  /*13d40*/  LDL.LU R4, [R1+0x34] ;  /* 0x0000340001047983 */ /* 0x000ee60000300800 */
[----:B---3--:R0:W-:Y:S04]  /*13d50*/  STL [R1+0x2624], R4 ;  /* 0x0026240401007387 */ /* 0x0081e80000100800 */
[----:B0-----:R-:W3:Y:S04]  /*13d60*/  LDL.LU R4, [R1+0x3c] ;  /* 0x00003c0001047983 */ /* 0x001ee80000300800 */
[----:B------:R-:W0:Y:S02]  /*13d70*/  S2R R2, SR_TID.X ;  /* 0x0000000000027919 */ /* 0x000e240000002100 */
[----:B0-----:R-:W-:-:S05]  /*13d80*/  LOP3.LUT R2, R2, 0x3f, RZ, 0xc0, !PT ;  /* 0x0000003f02027812 */ /* 0x001fca00078ec0ff */
[----:B------:R-:W-:-:S05]  /*13d90*/  IMAD.SHL.U32 R2, R2, 0x2, RZ ;  /* 0x0000000202027824 */ /* 0x000fca00078e00ff */
[----:B------:R-:W-:Y:S02]  /*13da0*/  LOP3.LUT R17, R2, 0x20, RZ, 0x3c, !PT ;  /* 0x0000002002117812 */ /* 0x000fe400078e3cff */
[----:B------:R-:W0:Y:S04]  /*13db0*/  S2R R2, SR_TID.X ;  /* 0x0000000000027919 */ /* 0x000e280000002100 */
[----:B---3--:R1:W-:Y:S04]  /*13dc0*/  STL [R1+0x2628], R4 ;  /* 0x0026280401007387 */ /* 0x0083e80000100800 */
[----:B-1----:R-:W3:Y:S01]  /*13dd0*/  LDL.LU R4, [R1+0x44] ;  /* 0x0000440001047983 */ /* 0x002ee20000300800 */
[----:B------:R-:W4:Y:S02]  /*13de0*/  LDL.LU R7, [R1+0xb84] ;  /* 0x000b840001077983 */ /* 0x000f240000300800 */
[----:B------:R-:W4:Y:S02]  /*13df0*/  LDL.LU R6, [R1+0xb80] ;  /* 0x000b800001067983 */ /* 0x000f240000300800 */
[----:B------:R-:W4:Y:S01]  /*13e00*/  LDL.LU R5, [R1+0xb7c] ;  /* 0x000b7c0001057983 */ /* 0x000f220000300800 */
[----:B------:R-:W4:Y:S01]  /*13e10*/  LDL.LU R8, [R1+0xb78] ;  /* 0x000b780001087983 */ /* 0x000f220000300800 */
[----:B------:R-:W4:Y:S02]  /*13e20*/  LDL.LU R9, [R1+0xb74] ;  /* 0x000b740001097983 */ /* 0x000f240000300800 */
[----:B------:R-:W4:Y:S02]  /*13e30*/  LDL.LU R10, [R1+0xb70] ;  /* 0x000b7000010a7983 */ /* 0x000f240000300800 */
[----:B------:R-:W4:Y:S01]  /*13e40*/  LDL.LU R11, [R1+0xb6c] ;  /* 0x000b6c00010b7983 */ /* 0x000f220000300800 */
[----:B------:R-:W4:Y:S01]  /*13e50*/  LDL.LU R12, [R1+0xb68] ;  /* 0x000b6800010c7983 */ /* 0x000f220000300800 */
[----:B------:R-:W4:Y:S02]  /*13e60*/  LDL.LU R13, [R1+0xa64] ;  /* 0x000a6400010d7983 */ /* 0x000f240000300800 */
[----:B------:R-:W4:Y:S02]  /*13e70*/  LDL.LU R14, [R1+0xa60] ;  /* 0x000a6000010e7983 */ /* 0x000f240000300800 */
[----:B------:R-:W4:Y:S01]  /*13e80*/  LDL.LU R15, [R1+0xa5c] ;  /* 0x000a5c00010f7983 */ /* 0x000f220000300800 */
[----:B0-----:R-:W-:Y:S01]  /*13e90*/  LOP3.LUT R2, R2, 0x3f, RZ, 0xc0, !PT ;  /* 0x0000003f02027812 */ /* 0x001fe200078ec0ff */
[----:B------:R-:W4:Y:S01]  /*13ea0*/  LDL.LU R16, [R1+0xa58] ;  /* 0x000a580001107983 */ /* 0x000f220000300800 */
[----:B------:R-:W4:Y:S02]  /*13eb0*/  LDL.LU R18, [R1+0xa54] ;  /* 0x000a540001127983 */ /* 0x000f240000300800 */
[----:B------:R-:W4:Y:S02]  /*13ec0*/  LDL.LU R19, [R1+0xa50] ;  /* 0x000a500001137983 */ /* 0x000f240000300800 */
[----:B------:R-:W4:Y:S01]  /*13ed0*/  LDL.LU R20, [R1+0xa4c] ;  /* 0x000a4c0001147983 */ /* 0x000f220000300800 */
[----:B------:R-:W4:Y:S01]  /*13ee0*/  LDL.LU R21, [R1+0xa48] ;  /* 0x000a480001157983 */ /* 0x000f220000300800 */
[----:B------:R-:W-:-:S02]  /*13ef0*/  IMAD.SHL.U32 R2, R2, 0x2, RZ ;  /* 0x0000000202027824 */ /* 0x000fc400078e00ff */
[----:B------:R-:W4:Y:S02]  /*13f00*/  LDL.LU R22, [R1+0x968] ;  /* 0x0009680001167983 */ /* 0x000f240000300800 */
[----:B------:R-:W4:Y:S01]  /*13f10*/  LDL.LU R23, [R1+0x964] ;  /* 0x0009640001177983 */ /* 0x000f220000300800 */
[----:B------:R-:W4:Y:S01]  /*13f20*/  LDL.LU R24, [R1+0x960] ;  /* 0x0009600001187983 */ /* 0x000f220000300800 */
[----:B------:R-:W4:Y:S03]  /*13f30*/  LDL.LU R25, [R1+0x95c] ;  /* 0x00095c0001197983 */ /* 0x000f260000300800 */
[----:B------:R-:W-:Y:S01]  /*13f40*/  STS.U16 [R3+0x6500], R28 ;  /* 0x0065001c03007388 */ /* 0x000fe20000000400 */
[----:B------:R-:W4:Y:S01]  /*13f50*/  LDL.LU R26, [R1+0x958] ;  /* 0x00095800011a7983 */ /* 0x000f220000300800 */
[----:B------:R-:W-:Y:S01]  /*13f60*/  LOP3.LUT R2, R2, 0x10, RZ, 0x3c, !PT ;  /* 0x0000001002027812 */ /* 0x000fe200078e3cff */
[----:B------:R0:W-:Y:S01]  /*13f70*/  STS.U16 [R3+0x6580], R0 ;  /* 0x0065800003007388 */ /* 0x0001e20000000400 */
[----:B------:R-:W4:Y:S04]  /*13f80*/  LDL.LU R27, [R1+0x954] ;  /* 0x00095400011b7983 */ /* 0x000f280000300800 */
[----:B--2---:R1:W-:Y:S04]  /*13f90*/  STS.U16 [R3+0x6600], R29 ;  /* 0x0066001d03007388 */ /* 0x0043e80000000400 */
[----:B0-----:R-:W2:Y:S01]  /*13fa0*/  LDL.LU R0, [R1+0x950] ;  /* 0x0009500001007983 */ /* 0x001ea20000300800 */
[----:B-1----:R-:W2:Y:S02]  /*13fb0*/  LDL.LU R3, [R1+0x94c] ;  /* 0x00094c0001037983 */ /* 0x002ea40000300800 */
[----:B------:R-:W2:Y:S02]  /*13fc0*/  LDL.LU R28, [R1+0x2c] ;  /* 0x00002c00011c7983 */ /* 0x000ea40000300800 */
[----:B------:R-:W2:Y:S01]  /*13fd0*/  LDL.LU R29, [R1+0x24] ;  /* 0x00002400011d7983 */ /* 0x000ea20000300800 */
[----:B---3--:R0:W-:Y:S04]  /*13fe0*/  STS.U16 [R2+0x6680], R4 ;  /* 0x0066800402007388 */ /* 0x0081e80000000400 */
[----:B0-----:R-:W3:Y:S04]  /*13ff0*/  LDL.LU R4, [R1+0x2628] ;  /* 0x0026280001047983 */ /* 0x001ee80000300800 */
[----:B---3--:R0:W-:Y:S04]  /*14000*/  STS.U16 [R2+0x6700], R4 ;  /* 0x0067000402007388 */ /* 0x0081e80000000400 */
[----:B0-----:R-:W3:Y:S04]  /*14010*/  LDL.LU R4, [R1+0x2624] ;  /* 0x0026240001047983 */ /* 0x001ee80000300800 */
[----:B---3--:R-:W-:Y:S01]  /*14020*/  STS.U16 [R2+0x6780], R4 ;  /* 0x0067800402007388 */ /* 0x008fe20000000400 */
[----:B----4-:R-:W-:Y:S02]  /*14030*/  STS.U16 [R17+0x800], R7 ;  /* 0x0008000711007388 */ /* 0x010fe40000000400 */
        /* <DEDUP_REMOVED lines=21> */
[----:B--2---:R0:W-:Y:S02]  /*14190*/  STS.U16 [R17+0x4b00], R0 ;  /* 0x004b000011007388 */ /* 0x0041e40000000400 */
[----:B0-----:R-:W2:Y:S01]  /*141a0*/  LDL.LU R0, [R1+0x20] ;  /* 0x0000200001007983 */ /* 0x001ea20000300800 */
[----:B------:R-:W3:Y:S02]  /*141b0*/  LDL.LU R2, [R1+0x1c] ;  /* 0x00001c0001027983 */ /* 0x000ee40000300800 */
[----:B------:R-:W4:Y:S02]  /*141c0*/  LDL.LU R15, [R1+0x14] ;  /* 0x00001400010f7983 */ /* 0x000f240000300800 */
        /* <DEDUP_REMOVED lines=9> */
[----:B------:R0:W-:Y:S04]  /*14260*/  STS.U16 [R17+0x4b80], R3 ;  /* 0x004b800311007388 */ /* 0x0001e80000000400 */
[----:B------:R-:W4:Y:S01]  /*14270*/  LDL.LU R27, [R1+0xb48] ;  /* 0x000b4800011b7983 */ /* 0x000f220000300800 */
[----:B------:R1:W-:Y:S02]  /*14280*/  STS.U16 [R17+0x6800], R28 ;  /* 0x0068001c11007388 */ /* 0x0003e40000000400 */
[----:B------:R1:W-:Y:S01]  /*14290*/  STS.U16 [R17+0x6880], R29 ;  /* 0x0068801d11007388 */ /* 0x0003e20000000400 */
[----:B0-----:R-:W4:Y:S01]  /*142a0*/  LDL.LU R3, [R1+0xa44] ;  /* 0x000a440001037983 */ /* 0x001f220000300800 */
[----:B-1----:R-:W4:Y:S02]  /*142b0*/  LDL.LU R28, [R1+0xa40] ;  /* 0x000a4000011c7983 */ /* 0x002f240000300800 */
        /* <DEDUP_REMOVED lines=12> */
[----:B------:R-:W4:Y:S01]  /*14380*/  LDL.LU R22, [R1+0x92c] ;  /* 0x00092c0001167983 */ /* 0x000f220000300800 */
[----:B--2---:R0:W-:Y:S04]  /*14390*/  STS.U16 [R17+0x6900], R0 ;  /* 0x0069000011007388 */ /* 0x0041e80000000400 */
[----:B0-----:R-:W2:Y:S01]  /*143a0*/  LDL.LU R0, [R1+0x2620] ;  /* 0x0026200001007983 */ /* 0x001ea20000300800 */
[----:B---3--:R0:W-:Y:S03]  /*143b0*/  STS.U16 [R17+0x6980], R2 ;  /* 0x0069800211007388 */ /* 0x0081e60000000400 */
[----:B0-----:R-:W0:Y:S02]  /*143c0*/  S2R R2, SR_TID.X ;  /* 0x0000000000027919 */ /* 0x001e240000002100 */
[----:B0-----:R-:W-:-:S05]  /*143d0*/  LOP3.LUT R2, R2, 0x3f, RZ, 0xc0, !PT ;  /* 0x0000003f02027812 */ /* 0x001fca00078ec0ff */
[----:B------:R-:W-:Y:S01]  /*143e0*/  IMAD.SHL.U32 R2, R2, 0x2, RZ ;  /* 0x0000000202027824 */ /* 0x000fe200078e00ff */
[----:B--2---:R0:W-:Y:S01]  /*143f0*/  STS.U16 [R17+0x6a00], R0 ;  /* 0x006a000011007388 */ /* 0x0041e20000000400 */
[----:B----4-:R1:W-:Y:S02]  /*14400*/  STS.U16 [R17+0x6a80], R15 ;  /* 0x006a800f11007388 */ /* 0x0103e40000000400 */
[----:B------:R2:W-:Y:S02]  /*14410*/  STS.U16 [R17+0x6b00], R16 ;  /* 0x006b001011007388 */ /* 0x0005e40000000400 */
[----:B------:R3:W-:Y:S01]  /*14420*/  STS.U16 [R17+0x6b80], R18 ;  /* 0x006b801211007388 */ /* 0x0007e20000000400 */
[----:B0-----:R-:W-:Y:S02]  /*14430*/  LOP3.LUT R0, R2, 0x30, RZ, 0x3c, !PT ;  /* 0x0000003002007812 */ /* 0x001fe400078e3cff */
[----:B------:R-:W4:Y:S01]  /*14440*/  LDL.LU R2, [R1+0xa38] ;  /* 0x000a380001027983 */ /* 0x000f220000300800 */
[----:B-1----:R-:W4:Y:S02]  /*14450*/  LDL.LU R15, [R1+0x261c] ;  /* 0x00261c00010f7983 */ /* 0x002f240000300800 */
[----:B--2---:R-:W2:Y:S02]  /*14460*/  LDL.LU R16, [R1+0x2618] ;  /* 0x0026180001107983 */ /* 0x004ea40000300800 */
[----:B---3--:R-:W3:Y:S01]  /*14470*/  LDL.LU R17, [R1+0x2614] ;  /* 0x0026140001117983 */ /* 0x008ee20000300800 */
[----:B------:R-:W2:Y:S04]  /*14480*/  LDL.LU R18, [R1+0x2610] ;  /* 0x0026100001127983 */ /* 0x000ea80000300800 */
[----:B------:R0:W-:Y:S01]  /*14490*/  STS.U16 [R0+0xc00], R19 ;  /* 0x000c001300007388 */ /* 0x0001e20000000400 */
[----:B------:R1:W-:Y:S02]  /*144a0*/  STS.U16 [R0+0xc80], R20 ;  /* 0x000c801400007388 */ /* 0x0003e40000000400 */
[----:B------:R1:W-:Y:S02]  /*144b0*/  STS.U16 [R0+0xd00], R21 ;  /* 0x000d001500007388 */ /* 0x0003e40000000400 */
[----:B------:R1:W-:Y:S01]  /*144c0*/  STS.U16 [R0+0xd80], R23 ;  /* 0x000d801700007388 */ /* 0x0003e20000000400 */
[----:B------:R1:W-:Y:S01]  /*144d0*/  STS.U16 [R0+0xe00], R24 ;  /* 0x000e001800007388 */ /* 0x0003e20000000400 */
[----:B------:R1:W-:Y:S03]  /*144e0*/  STS.U16 [R0+0xe80], R25 ;  /* 0x000e801900007388 */ /* 0x0003e60000000400 */
[----:B0-----:R-:W2:Y:S01]  /*144f0*/  LDL.LU R19, [R1+0x260c] ;  /* 0x00260c0001137983 */ /* 0x001ea20000300800 */
[----:B-1----:R-:W2:Y:S03]  /*14500*/  LDL.LU R20, [R1+0x2608] ;  /* 0x0026080001147983 */ /* 0x002ea60000300800 */
[----:B------:R-:W2:Y:S01]  /*14510*/  LDL.LU R21, [R1+0x2604] ;  /* 0x0026040001157983 */ /* 0x000ea20000300800 */
[----:B------:R-:W2:Y:S03]  /*14520*/  LDL.LU R23, [R1+0x2600] ;  /* 0x0026000001177983 */ /* 0x000ea60000300800 */
[----:B------:R-:W2:Y:S01]  /*14530*/  LDL.LU R24, [R1+0x25fc] ;  /* 0x0025fc0001187983 */ /* 0x000ea20000300800 */
[----:B------:R-:W2:Y:S03]  /*14540*/  LDL.LU R25, [R1+0x25f8] ;  /* 0x0025f80001197983 */ /* 0x000ea60000300800 */
[----:B------:R0:W-:Y:S01]  /*14550*/  STS.U16 [R0+0xf00], R26 ;  /* 0x000f001a00007388 */ /* 0x0001e20000000400 */
[----:B------:R1:W-:Y:S02]  /*14560*/  STS.U16 [R0+0xf80], R27 ;  /* 0x000f801b00007388 */ /* 0x0003e40000000400 */
[----:B------:R1:W-:Y:S02]  /*14570*/  STS.U16 [R0+0x2c00], R3 ;  /* 0x002c000300007388 */ /* 0x0003e40000000400 */
[----:B------:R1:W-:Y:S01]  /*14580*/  STS.U16 [R0+0x2c80], R28 ;  /* 0x002c801c00007388 */ /* 0x0003e20000000400 */
[----:B------:R1:W-:Y:S04]  /*14590*/  STS.U16 [R0+0x2d00], R29 ;  /* 0x002d001d00007388 */ /* 0x0003e80000000400 */
[----:B0-----:R-:W2:Y:S01]  /*145a0*/  LDL.LU R26, [R1+0x25f4] ;  /* 0x0025f400011a7983 */ /* 0x001ea20000300800 */
[----:B-1----:R-:W2:Y:S03]  /*145b0*/  LDL.LU R27, [R1+0x25f0] ;  /* 0x0025f000011b7983 */ /* 0x002ea60000300800 */
[----:B------:R-:W2:Y:S01]  /*145c0*/  LDL.LU R3, [R1+0x25ec] ;  /* 0x0025ec0001037983 */ /* 0x000ea20000300800 */
[----:B------:R-:W2:Y:S03]  /*145d0*/  LDL.LU R28, [R1+0x25e8] ;  /* 0x0025e800011c7983 */ /* 0x000ea60000300800 */
[----:B------:R-:W2:Y:S04]  /*145e0*/  LDL.LU R29, [R1+0x25e4] ;  /* 0x0025e400011d7983 */ /* 0x000ea80000300800 */
[----:B----4-:R-:W-:Y:S01]  /*145f0*/  STS.U16 [R0+0x2d80], R2 ;  /* 0x002d800200007388 */ /* 0x010fe20000000400 */
        /* <DEDUP_REMOVED lines=11> */
[----:B------:R0:W-:Y:S04]  /*146b0*/  STS.U16 [R0+0x4f80], R22 ;  /* 0x004f801600007388 */ /* 0x0001e80000000400 */
[----:B0-----:R-:W4:Y:S04]  /*146c0*/  LDL.LU R22, [R1+0xb44] ;  /* 0x000b440001167983 */ /* 0x001f280000300800 */
[----:B--2---:R-:W-:Y:S01]  /*146d0*/  STS.U16 [R0+0x6c00], R29 ;  /* 0x006c001d00007388 */ /* 0x004fe20000000400 */
[----:B------:R-:W-:Y:S02]  /*146e0*/  STS.U16 [R0+0x6c80], R28 ;  /* 0x006c801c00007388 */ /* 0x000fe40000000400 */
[----:B------:R0:W-:Y:S02]  /*146f0*/  STS.U16 [R0+0x6d00], R3 ;  /* 0x006d000300007388 */ /* 0x0001e40000000400 */
        /* <DEDUP_REMOVED lines=13> */
[----:B------:R-:W3:Y:S03]  /*147d0*/  LDL.LU R14, [R1+0x918] ;  /* 0x00091800010e7983 */ /* 0x000ee60000300800 */
[----:B------:R-:W-:Y:S01]  /*147e0*/  STS.U16 [R0+0x6d80], R27 ;  /* 0x006d801b00007388 */ /* 0x000fe20000000400 */
[----:B------:R0:W-:Y:S02]  /*147f0*/  STL [R1+0x2584], R27 ;  /* 0x0025841b01007387 */ /* 0x0001e40000100800 */
[----:B------:R-:W-:Y:S02]  /*14800*/  STS.U16 [R0+0x6e00], R26 ;  /* 0x006e001a00007388 */ /* 0x000fe40000000400 */
[----:B------:R-:W-:Y:S01]  /*14810*/  STS.U16 [R0+0x6e80], R25 ;  /* 0x006e801900007388 */ /* 0x000fe20000000400 */
[----:B------:R-:W-:Y:S04]  /*14820*/  STS.U16 [R0+0x6f00], R24 ;  /* 0x006f001800007388 */ /* 0x000fe80000000400 */
[----:B0-----:R-:W3:Y:S01]  /*14830*/  LDL.LU R27, [R1+0xa20] ;  /* 0x000a2000011b7983 */ /* 0x001ee20000300800 */
[----:B------:R0:W-:Y:S02]  /*14840*/  STL [R1+0x2588], R26 ;  /* 0x0025881a01007387 */ /* 0x0001e40000100800 */
[----:B------:R-:W-:Y:S01]  /*14850*/  STS.U16 [R0+0x6f80], R23 ;  /* 0x006f801700007388 */ /* 0x000fe20000000400 */
[----:B0-----:R-:W3:Y:S01]  /*14860*/  LDL.LU R26, [R1+0xa24] ;  /* 0x000a2400011a7983 */ /* 0x001ee20000300800 */
[----:B------:R0:W-:Y:S03]  /*14870*/  STL [R1+0x25ac], R25 ;  /* 0x0025ac1901007387 */ /* 0x0001e60000100800 */
[----:B0-----:R-:W3:Y:S01]  /*14880*/  LDL.LU R25, [R1+0xb28] ;  /* 0x000b280001197983 */ /* 0x001ee20000300800 */
[----:B------:R0:W-:Y:S03]  /*14890*/  STL [R1+0x25b0], R24 ;  /* 0x0025b01801007387 */ /* 0x0001e60000100800 */
[----:B0-----:R-:W3:Y:S01]  /*148a0*/  LDL.LU R24, [R1+0xb2c] ;  /* 0x000b2c0001187983 */ /* 0x001ee20000300800 */
[----:B------:R0:W-:Y:S03]  /*148b0*/  STL [R1+0x25b4], R23 ;  /* 0x0025b41701007387 */ /* 0x0001e60000100800 */
[----:B0-----:R-:W3:Y:S01]  /*148c0*/  LDL.LU R23, [R1+0xb30] ;  /* 0x000b300001177983 */ /* 0x001ee20000300800 */
[----:B------:R-:W-:Y:S02]  /*148d0*/  STL [R1+0x24dc], R0 ;  /* 0x0024dc0001007387 */ /* 0x000fe40000100800 */
[----:B------:R0:W-:Y:S02]  /*148e0*/  STL [R1+0x25c0], R0 ;  /* 0x0025c00001007387 */ /* 0x0001e40000100800 */
[----:B0-----:R-:W3:Y:S04]  /*148f0*/  LDL.LU R0, [R1+0xb34] ;  /* 0x000b340001007983 */ /* 0x001ee80000300800 */
[----:B------:R-:W0:Y:S02]  /*14900*/  S2R R2, SR_TID.X ;  /* 0x0000000000027919 */ /* 0x000e240000002100 */
[----:B0-----:R-:W-:-:S05]  /*14910*/  LOP3.LUT R2, R2, 0x3f, RZ, 0xc0, !PT ;  /* 0x0000003f02027812 */ /* 0x001fca00078ec0ff */
[----:B------:R-:W-:-:S05]  /*14920*/  IMAD.SHL.U32 R2, R2, 0x2, RZ ;  /* 0x0000000202027824 */ /* 0x000fca00078e00ff */
[----:B------:R-:W-:-:S05]  /*14930*/  LOP3.LUT R2, R2, 0x40, RZ, 0x3c, !PT ;  /* 0x0000004002027812 */ /* 0x000fca00078e3cff */
[----:B----4-:R0:W-:Y:S04]  /*14940*/  STS.U16 [R2+0x1000], R22 ;  /* 0x0010001602007388 */ /* 0x0101e80000000400 */
[----:B0-----:R-:W4:Y:S04]  /*14950*/  LDL.LU R22, [R1+0x25e0] ;  /* 0x0025e00001167983 */ /* 0x001f280000300800 */
[----:B--2---:R0:W-:Y:S01]  /*14960*/  STS.U16 [R2+0x1080], R3 ;  /* 0x0010800302007388 */ /* 0x0041e20000000400 */
[----:B---3--:R1:W-:Y:S03]  /*14970*/  STS.U16 [R2+0x1100], R28 ;  /* 0x0011001c02007388 */ /* 0x0083e60000000400 */
[----:B------:R2:W-:Y:S04]  /*14980*/  STS.U16 [R2+0x1180], R29 ;  /* 0x0011801d02007388 */ /* 0x0005e80000000400 */
[----:B0-----:R-:W3:Y:S04]  /*14990*/  LDL.LU R3, [R1+0x25dc] ;  /* 0x0025dc0001037983 */ /* 0x001ee80000300800 */
[----:B-1----:R-:W3:Y:S01]  /*149a0*/  LDL.LU R28, [R1+0x25d8] ;  /* 0x0025d800011c7983 */ /* 0x002ee20000300800 */
[----:B--2---:R-:W2:Y:S03]  /*149b0*/  LDL.LU R29, [R1+0x25d4] ;  /* 0x0025d400011d7983 */ /* 0x004ea60000300800 */
[----:B------:R0:W-:Y:S04]  /*149c0*/  STS.U16 [R2+0x1200], R0 ;  /* 0x0012000002007388 */ /* 0x0001e80000000400 */
[----:B0-----:R-:W2:Y:S04]  /*149d0*/  LDL.LU R0, [R1+0xb18] ;  /* 0x000b180001007983 */ /* 0x001ea80000300800 */
[----:B--2---:R0:W-:Y:S04]  /*149e0*/  STL [R1+0x25c4], R0 ;  /* 0x0025c40001007387 */ /* 0x0041e80000100800 */
[----:B0-----:R-:W2:Y:S04]  /*149f0*/  LDL.LU R0, [R1+0xb1c] ;  /* 0x000b1c0001007983 */ /* 0x001ea80000300800 */
[----:B--2---:R0:W-:Y:S04]  /*14a00*/  STL [R1+0x25c8], R0 ;  /* 0x0025c80001007387 */ /* 0x0041e80000100800 */
[----:B0-----:R-:W2:Y:S01]  /*14a10*/  LDL.LU R0, [R1+0xb20] ;  /* 0x000b200001007983 */ /* 0x001ea20000300800 */
        /* <DEDUP_REMOVED lines=17> */
[----:B---3--:R-:W-:Y:S01]  /*14b30*/  STS.U16 [R2+0x5300], R28 ;  /* 0x0053001c02007388 */ /* 0x008fe20000000400 */
[----:B--2---:R0:W-:Y:S04]  /*14b40*/  STL [R1+0x25cc], R0 ;  /* 0x0025cc0001007387 */ /* 0x0041e80000100800 */
[----:B0-----:R-:W2:Y:S04]  /*14b50*/  LDL.LU R0, [R1+0xb24] ;  /* 0x000b240001007983 */ /* 0x001ea80000300800 */
[----:B------:R-:W0:Y:S01]  /*14b60*/  S2R R28, SR_TID.X ;  /* 0x00000000001c7919 */ /* 0x000e220000002100 */
[----:B------:R1:W-:Y:S01]  /*14b70*/  STS.U16 [R2+0x5380], R3 ;  /* 0x0053800302007388 */ /* 0x0003e20000000400 */
[----:B0-----:R-:W-:-:S02]  /*14b80*/  LOP3.LUT R28, R28, 0x3f, RZ, 0xc0, !PT ;  /* 0x0000003f1c1c7812 */ /* 0x001fc400078ec0ff */
[----:B--2---:R0:W-:Y:S01]  /*14b90*/  STL [R1+0x25d0], R0 ;  /* 0x0025d00001007387 */ /* 0x0041e20000100800 */
[----:B-1----:R-:W2:Y:S02]  /*14ba0*/  LDL.LU R3, [R1+0xb14] ;  /* 0x000b140001037983 */ /* 0x002ea40000300800 */
[----:B------:R-:W3:Y:S02]  /*14bb0*/  LDL.LU R29, [R1+0xb10] ;  /* 0x000b1000011d7983 */ /* 0x000ee40000300800 */
[----:B------:R-:W2:Y:S01]  /*14bc0*/  LDL.LU R27, [R1+0xb0c] ;  /* 0x000b0c00011b7983 */ /* 0x000ea20000300800 */
[----:B------:R-:W2:Y:S01]  /*14bd0*/  LDL.LU R2, [R1+0xb08] ;  /* 0x000b080001027983 */ /* 0x000ea20000300800 */
[----:B------:R-:W2:Y:S02]  /*14be0*/  LDL.LU R7, [R1+0xa04] ;  /* 0x000a040001077983 */ /* 0x000ea40000300800 */
[----:B------:R-:W2:Y:S02]  /*14bf0*/  LDL.LU R6, [R1+0xa00] ;  /* 0x000a000001067983 */ /* 0x000ea40000300800 */
[----:B------:R-:W2:Y:S01]  /*14c00*/  LDL.LU R23, [R1+0x9f4] ;  /* 0x0009f40001177983 */ /* 0x000ea20000300800 */
[----:B------:R-:W2:Y:S01]  /*14c10*/  LDL.LU R24, [R1+0x9f0] ;  /* 0x0009f00001187983 */ /* 0x000ea20000300800 */
[----:B------:R-:W2:Y:S02]  /*14c20*/  LDL.LU R25, [R1+0x9ec] ;  /* 0x0009ec0001197983 */ /* 0x000ea40000300800 */
[----:B0-----:R-:W-:-:S02]  /*14c30*/  IMAD.SHL.U32 R0, R28, 0x2, RZ ;  /* 0x000000021c007824 */ /* 0x001fc400078e00ff */
[----:B------:R-:W2:Y:S01]  /*14c40*/  LDL.LU R5, [R1+0x9e8] ;  /* 0x0009e80001057983 */ /* 0x000ea20000300800 */
[----:B------:R-:W2:Y:S01]  /*14c50*/  LDL.LU R8, [R1+0x908] ;  /* 0x0009080001087983 */ /* 0x000ea20000300800 */
[----:B------:R-:W2:Y:S02]  /*14c60*/  LDL.LU R9, [R1+0x904] ;  /* 0x0009040001097983 */ /* 0x000ea40000300800 */
[----:B------:R-:W2:Y:S01]  /*14c70*/  LDL.LU R10, [R1+0x900] ;  /* 0x00090000010a7983 */ /* 0x000ea20000300800 */
[----:B------:R-:W-:Y:S01]  /*14c80*/  LOP3.LUT R0, R0, 0x40, RZ, 0x3c, !PT ;  /* 0x0000004000007812 */ /* 0x000fe200078e3cff */
[----:B------:R-:W2:Y:S01]  /*14c90*/  LDL.LU R11, [R1+0x8fc] ;  /* 0x0008fc00010b7983 */ /* 0x000ea20000300800 */
[----:B------:R-:W2:Y:S02]  /*14ca0*/  LDL.LU R12, [R1+0x8f8] ;  /* 0x0008f800010c7983 */ /* 0x000ea40000300800 */
[----:B------:R-:W2:Y:S02]  /*14cb0*/  LDL.LU R13, [R1+0x8f4] ;  /* 0x0008f400010d7983 */ /* 0x000ea40000300800 */
[----:B------:R-:W2:Y:S01]  /*14cc0*/  LDL.LU R14, [R1+0x8f0] ;  /* 0x0008f000010e7983 */ /* 0x000ea20000300800 */
[----:B----4-:R-:W-:Y:S01]  /*14cd0*/  STS.U16 [R0+0x7000], R22 ;  /* 0x0070001600007388 */ /* 0x010fe20000000400 */
[----:B------:R-:W-:Y:S02]  /*14ce0*/  STS.U16 [R0+0x7080], R21 ;  /* 0x0070801500007388 */ /* 0x000fe40000000400 */
[----:B------:R-:W-:Y:S02]  /*14cf0*/  STS.U16 [R0+0x7100], R20 ;  /* 0x0071001400007388 */ /* 0x000fe40000000400 */
[----:B------:R-:W-:Y:S01]  /*14d00*/  STS.U16 [R0+0x7180], R19 ;  /* 0x0071801300007388 */ /* 0x000fe20000000400 */
[----:B------:R-:W-:Y:S01]  /*14d10*/  STS.U16 [R0+0x7200], R18 ;  /* 0x0072001200007388 */ /* 0x000fe20000000400 */
[----:B------:R-:W-:Y:S02]  /*14d20*/  STS.U16 [R0+0x7280], R17 ;  /* 0x0072801100007388 */ /* 0x000fe40000000400 */
[----:B------:R-:W-:Y:S01]  /*14d30*/  STS.U16 [R0+0x7300], R16 ;  /* 0x0073001000007388 */ /* 0x000fe20000000400 */
[----:B------:R-:W3:Y:S01]  /*14d40*/  LDL.LU R4, [R1+0x8ec] ;  /* 0x0008ec0001047983 */ /* 0x000ee20000300800 */
[----:B------:R0:W-:Y:S03]  /*14d50*/  STS.U16 [R0+0x7380], R15 ;  /* 0x0073800f00007388 */ /* 0x0001e60000000400 */
[----:B0-----:R-:W2:Y:S04]  /*14d60*/  LDL.LU R0, [R1+0x25d0] ;  /* 0x0025d00001007983 */ /* 0x001ea80000300800 */
[----:B------:R-:W0:Y:S02]  /*14d70*/  S2R R28, SR_TID.X ;  /* 0x00000000001c7919 */ /* 0x000e240000002100 */
[----:B0-----:R-:W-:-:S05]  /*14d80*/  LOP3.LUT R28, R28, 0x3f, RZ, 0xc0, !PT ;  /* 0x0000003f1c1c7812 */ /* 0x001fca00078ec0ff */
[----:B------:R-:W-:-:S05]  /*14d90*/  IMAD.SHL.U32 R26, R28, 0x2, RZ ;  /* 0x000000021c1a7824 */ /* 0x000fca00078e00ff */
[----:B------:R-:W-:-:S05]  /*14da0*/  LOP3.LUT R26, R26, 0x50, RZ, 0x3c, !PT ;  /* 0x000000501a1a7812 */ /* 0x000fca00078e3cff */
[----:B--2---:R0:W-:Y:S04]  /*14db0*/  STS.U16 [R26+0x1400], R0 ;  /* 0x001400001a007388 */ /* 0x0041e80000000400 */
[----:B0-----:R-:W2:Y:S04]  /*14dc0*/  LDL.LU R0, [R1+0x25cc] ;  /* 0x0025cc0001007983 */ /* 0x001ea80000300800 */
[----:B--2---:R0:W-:Y:S04]  /*14dd0*/  STS.U16 [R26+0x1480], R0 ;  /* 0x001480001a007388 */ /* 0x0041e80000000400 */
[----:B0-----:R-:W2:Y:S04]  /*14de0*/  LDL.LU R0, [R1+0x25c8] ;  /* 0x0025c80001007983 */ /* 0x001ea80000300800 */
[----:B--2---:R0:W-:Y:S04]  /*14df0*/  STS.U16 [R26+0x1500], R0 ;  /* 0x001500001a007388 */ /* 0x0041e80000000400 */
[----:B0-----:R-:W2:Y:S04]  /*14e00*/  LDL.LU R0, [R1+0x25c4] ;  /* 0x0025c40001007983 */ /* 0x001ea80000300800 */
[----:B--2---:R0:W-:Y:S01]  /*14e10*/  STS.U16 [R26+0x1580], R0 ;  /* 0x001580001a007388 */ /* 0x0041e20000000400 */
[----:B------:R1:W-:Y:S02]  /*14e20*/  STS.U16 [R26+0x1600], R3 ;  /* 0x001600031a007388 */ /* 0x0003e40000000400 */
[----:B---3--:R2:W-:Y:S01]  /*14e30*/  STS.U16 [R26+0x1680], R29 ;  /* 0x0016801d1a007388 */ /* 0x0085e20000000400 */
[----:B0-----:R-:W3:Y:S01]  /*14e40*/  LDL.LU R0, [R1+0x25c0] ;  /* 0x0025c00001007983 */ /* 0x001ee20000300800 */
[----:B-1----:R-:W3:Y:S02]  /*14e50*/  LDL.LU R3, [R1+0x25bc] ;  /* 0x0025bc0001037983 */ /* 0x002ee40000300800 */
[----:B--2---:R-:W2:Y:S02]  /*14e60*/  LDL.LU R29, [R1+0x25b8] ;  /* 0x0025b800011d7983 */ /* 0x004ea40000300800 */
[----:B------:R0:W-:Y:S01]  /*14e70*/  STS.U16 [R26+0x1700], R27 ;  /* 0x0017001b1a007388 */ /* 0x0001e20000000400 */
[----:B------:R-:W-:Y:S01]  /*14e80*/  STS.U16 [R26+0x1780], R2 ;  /* 0x001780021a007388 */ /* 0x000fe20000000400 */
[----:B------:R-:W-:Y:S02]  /*14e90*/  STS.U16 [R26+0x3400], R7 ;  /* 0x003400071a007388 */ /* 0x000fe40000000400 */
[----:B------:R1:W-:Y:S01]  /*14ea0*/  STS.U16 [R26+0x3480], R6 ;  /* 0x003480061a007388 */ /* 0x0003e20000000400 */
[----:B0-----:R-:W3:Y:S01]  /*14eb0*/  LDL.LU R27, [R1+0xb04] ;  /* 0x000b0400011b7983 */ /* 0x001ee20000300800 */
[----:B-1----:R-:W3:Y:S02]  /*14ec0*/  LDL.LU R6, [R1+0xb00] ;  /* 0x000b000001067983 */ /* 0x002ee40000300800 */
[----:B------:R-:W3:Y:S02]  /*14ed0*/  LDL.LU R2, [R1+0xafc] ;  /* 0x000afc0001027983 */ /* 0x000ee40000300800 */
[----:B------:R-:W3:Y:S01]  /*14ee0*/  LDL.LU R7, [R1+0xaf8] ;  /* 0x000af80001077983 */ /* 0x000ee20000300800 */
[----:B--2---:R-:W-:Y:S01]  /*14ef0*/  STS.U16 [R26+0x3500], R29 ;  /* 0x0035001d1a007388 */ /* 0x004fe20000000400 */
[----:B---3--:R0:W-:Y:S03]  /*14f00*/  STS.U16 [R26+0x3580], R3 ;  /* 0x003580031a007388 */ /* 0x0081e60000000400 */
[----:B------:R1:W-:Y:S01]  /*14f10*/  STS.U16 [R26+0x3600], R23 ;  /* 0x003600171a007388 */ /* 0x0003e20000000400 */
[----:B------:R2:W-:Y:S03]  /*14f20*/  STS.U16 [R26+0x3680], R24 ;  /* 0x003680181a007388 */ /* 0x0005e60000000400 */
[----:B------:R3:W-:Y:S01]  /*14f30*/  STS.U16 [R26+0x3700], R25 ;  /* 0x003700191a007388 */ /* 0x0007e20000000400 */
[----:B------:R3:W-:Y:S02]  /*14f40*/  STS.U16 [R26+0x3780], R5 ;  /* 0x003780051a007388 */ /* 0x0007e40000000400 */
[----:B------:R3:W-:Y:S01]  /*14f50*/  STS.U16 [R26+0x5400], R8 ;  /* 0x005400081a007388 */ /* 0x0007e20000000400 */
[----:B0-----:R-:W4:Y:S01]  /*14f60*/  LDL.LU R3, [R1+0xaf4] ;  /* 0x000af40001037983 */ /* 0x001f220000300800 */
[----:B------:R-:W4:Y:S02]  /*14f70*/  LDL.LU R29, [R1+0xaf0] ;  /* 0x000af000011d7983 */ /* 0x000f240000300800 */
[----:B-1----:R-:W4:Y:S02]  /*14f80*/  LDL.LU R23, [R1+0x25b4] ;  /* 0x0025b40001177983 */ /* 0x002f240000300800 */
[----:B--2---:R-:W2:Y:S01]  /*14f90*/  LDL.LU R24, [R1+0x25b0] ;  /* 0x0025b00001187983 */ /* 0x004ea20000300800 */
[----:B---3--:R-:W3:Y:S01]  /*14fa0*/  LDL.LU R25, [R1+0x25ac] ;  /* 0x0025ac0001197983 */ /* 0x008ee20000300800 */
[----:B------:R-:W2:Y:S02]  /*14fb0*/  LDL.LU R5, [R1+0x25a8] ;  /* 0x0025a80001057983 */ /* 0x000ea40000300800 */
[----:B------:R-:W2:Y:S01]  /*14fc0*/  LDL.LU R8, [R1+0x25a4] ;  /* 0x0025a40001087983 */ /* 0x000ea20000300800 */
        /* <DEDUP_REMOVED lines=13> */
[----:B------:R-:W-:-:S05]  /*150a0*/  IMAD.SHL.U32 R28, R28, 0x2, RZ ;  /* 0x000000021c1c7824 */ /* 0x000fca00078e00ff */
[----:B------:R-:W-:Y:S01]  /*150b0*/  LOP3.LUT R28, R28, 0x60, RZ, 0x3c, !PT ;  /* 0x000000601c1c7812 */ /* 0x000fe200078e3cff */
[----:B0-----:R-:W3:Y:S04]  /*150c0*/  LDL R4, [R1+0x13d0] ;  /* 0x0013d00001047983 */ /* 0x001ee80000100800 */
[----:B--2---:R-:W-:Y:S01]  /*150d0*/  STS.U16 [R26+0x7400], R14 ;  /* 0x0074000e1a007388 */ /* 0x004fe20000000400 */
[----:B------:R-:W-:Y:S02]  /*150e0*/  STS.U16 [R26+0x7480], R13 ;  /* 0x0074800d1a007388 */ /* 0x000fe40000000400 */
[----:B------:R-:W-:Y:S02]  /*150f0*/  STS.U16 [R26+0x7500], R12 ;  /* 0x0075000c1a007388 */ /* 0x000fe40000000400 */
[----:B------:R-:W-:Y:S01]  /*15100*/  STS.U16 [R26+0x7580], R11 ;  /* 0x0075800b1a007388 */ /* 0x000fe20000000400 */
[----:B------:R-:W-:Y:S01]  /*15110*/  STS.U16 [R26+0x7600], R10 ;  /* 0x0076000a1a007388 */ /* 0x000fe20000000400 */
[----:B------:R-:W-:Y:S02]  /*15120*/  STS.U16 [R26+0x7680], R9 ;  /* 0x007680091a007388 */ /* 0x000fe40000000400 */
[----:B------:R-:W-:Y:S02]  /*15130*/  STS.U16 [R26+0x7700], R8 ;  /* 0x007700081a007388 */ /* 0x000fe40000000400 */
[----:B------:R0:W-:Y:S01]  /*15140*/  STS.U16 [R26+0x7780], R5 ;  /* 0x007780051a007388 */ /* 0x0001e20000000400 */
[----:B------:R1:W-:Y:S01]  /*15150*/  STS.U16 [R28+0x1800], R27 ;  /* 0x0018001b1c007388 */ /* 0x0003e20000000400 */
[----:B------:R2:W-:Y:S02]  /*15160*/  STS.U16 [R28+0x1880], R6 ;  /* 0x001880061c007388 */ /* 0x0005e40000000400 */
[----:B------:R2:W-:Y:S02]  /*15170*/  STS.U16 [R28+0x1900], R2 ;  /* 0x001900021c007388 */ /* 0x0005e40000000400 */
[----:B------:R3:W-:Y:S01]  /*15180*/  STS.U16 [R28+0x1980], R7 ;  /* 0x001980071c007388 */ /* 0x0007e20000000400 */
[----:B----4-:R3:W-:Y:S04]  /*15190*/  STS.U16 [R28+0x1a00], R3 ;  /* 0x001a00031c007388 */ /* 0x0107e80000000400 */
[----:B0-----:R-:W4:Y:S01]  /*151a0*/  LDL.LU R26, [R1+0x2588] ;  /* 0x00258800011a7983 */ /* 0x001f220000300800 */
[----:B------:R-:W4:Y:S02]  /*151b0*/  LDL R5, [R1+0x138c] ;  /* 0x00138c0001057983 */ /* 0x000f240000100800 */
[----:B-1----:R-:W4:Y:S02]  /*151c0*/  LDL.LU R27, [R1+0x2584] ;  /* 0x00258400011b7983 */ /* 0x002f240000300800 */
[----:B--2---:R-:W2:Y:S01]  /*151d0*/  LDL.LU R6, [R1+0x2580] ;  /* 0x0025800001067983 */ /* 0x004ea20000300800 */
[----:B------:R-:W2:Y:S01]  /*151e0*/  LDL R2, [R1+0x13e8] ;  /* 0x0013e80001027983 */ /* 0x000ea20000100800 */
[----:B---3--:R-:W3:Y:S02]  /*151f0*/  LDL.LU R7, [R1+0x257c] ;  /* 0x00257c0001077983 */ /* 0x008ee40000300800 */
[----:B------:R-:W2:Y:S01]  /*15200*/  LDL.LU R3, [R1+0x2578] ;  /* 0x0025780001037983 */ /* 0x000ea20000300800 */
[----:B------:R0:W-:Y:S04]  /*15210*/  STS.U16 [R28+0x1a80], R29 ;  /* 0x001a801d1c007388 */ /* 0x0001e80000000400 */
[----:B0-----:R-:W2:Y:S04]  /*15220*/  LDL.LU R29, [R1+0x2574] ;  /* 0x00257400011d7983 */ /* 0x001ea80000300800 */
[----:B--2---:R0:W-:Y:S04]  /*15230*/  STS.U16 [R28+0x1b00], R29 ;  /* 0x001b001d1c007388 */ /* 0x0041e80000000400 */
[----:B0-----:R-:W2:Y:S02]  /*15240*/  LDL.LU R29, [R1+0x2570] ;  /* 0x00257000011d7983 */ /* 0x001ea40000300800 */
[----:B--2---:R-:W-:-:S06]  /*15250*/  PRMT R29, RZ, 0x7610, R29 ;  /* 0x00007610ff1d7816 */ /* 0x004fcc000000001d */
[----:B----4-:R-:W2:Y:S04]  /*15260*/  @!P0 LDG.E.U16 R29, [R4.64] ;  /* 0x00000006041d8981 */ /* 0x010ea8000c1e1500 */
[----:B------:R0:W-:Y:S04]  /*15270*/  STS.U16 [R28+0x1b80], R3 ;  /* 0x001b80031c007388 */ /* 0x0001e80000000400 */
[----:B0-----:R-:W4:Y:S01]  /*15280*/  LDL.LU R28, [R1+0x256c] ;  /* 0x00256c00011c7983 */ /* 0x001f220000300800 */
[----:B------:R-:W3:Y:S03]  /*15290*/  LDL.LU R3, [R1+0x2568] ;  /* 0x0025680001037983 */ /* 0x000ee60000300800 */
[----:B--2---:R0:W-:Y:S04]  /*152a0*/  STL [R1+0x24], R29 ;  /* 0x0000241d01007387 */ /* 0x0041e80000100800 */
[----:B0-----:R-:W2:Y:S01]  /*152b0*/  LDL.LU R29, [R1+0x2564] ;  /* 0x00256400011d7983 */ /* 0x001ea20000300800 */
[----:B------:R-:W2:Y:S02]  /*152c0*/  LDL R4, [R1+0x13cc] ;  /* 0x0013cc0001047983 */ /* 0x000ea40000100800 */
[----:B------:R-:W2:Y:S01]  /*152d0*/  LDL R5, [R1+0x13f0] ;  /* 0x0013f00001057983 */ /* 0x000ea20000100800 */
[----:B---3--:R-:W-:-:S02]  /*152e0*/  PRMT R3, RZ, 0x7610, R3 ;  /* 0x00007610ff037816 */ /* 0x008fc40000000003 */
[----:B--2---:R-:W-:-:S04]  /*152f0*/  @!P0 LOP3.LUT R5, R5, R4, RZ, 0x3c, !PT ;  /* 0x0000000405058212 */ /* 0x004fc800078e3cff */
[----:B------:R-:W-:-:S04]  /*15300*/  @!P0 LOP3.LUT R4, R5, R4, RZ, 0x3c, !PT ;  /* 0x0000000405048212 */ /* 0x000fc800078e3cff */
[----:B------:R-:W-:-:S05]  /*15310*/  @!P0 LOP3.LUT R5, R5, R4, RZ, 0x3c, !PT ;  /* 0x0000000405058212 */ /* 0x000fca00078e3cff */
[----:B------:R-:W2:Y:S04]  /*15320*/  @!P0 LDG.E.U16 R3, [R4.64] ;  /* 0x0000000604038981 */ /* 0x000ea8000c1e1500 */
[----:B--2---:R0:W-:Y:S04]  /*15330*/  STL [R1+0x20], R3 ;  /* 0x0000200301007387 */ /* 0x0041e80000100800 */
[----:B0-----:R-:W2:Y:S01]  /*15340*/  LDL.LU R3, [R1+0x2560] ;  /* 0x0025600001037983 */ /* 0x001ea20000300800 */
[----:B------:R-:W3:Y:S02]  /*15350*/  LDL R4, [R1+0x13c8] ;  /* 0x0013c80001047983 */ /* 0x000ee40000100800 */
[----:B------:R-:W3:Y:S01]  /*15360*/  LDL R5, [R1+0x13ec] ;  /* 0x0013ec0001057983 */ /* 0x000ee20000100800 */
[----:B----4-:R-:W-:-:S02]  /*15370*/  PRMT R28, RZ, 0x7610, R28 ;  /* 0x00007610ff1c7816 */ /* 0x010fc4000000001c */
[----:B---3--:R-:W-:-:S04]  /*15380*/  @!P0 LOP3.LUT R5, R5, R4, RZ, 0x3c, !PT ;  /* 0x0000000405058212 */ /* 0x008fc800078e3cff */
[----:B------:R-:W-:-:S04]  /*15390*/  @!P0 LOP3.LUT R4, R5, R4, RZ, 0x3c, !PT ;  /* 0x0000000405048212 */ /* 0x000fc800078e3cff */
[----:B------:R-:W-:-:S05]  /*153a0*/  @!P0 LOP3.LUT R5, R5, R4, RZ, 0x3c, !PT ;  /* 0x0000000405058212 */ /* 0x000fca00078e3cff */
[----:B------:R-:W3:Y:S01]  /*153b0*/  @!P0 LDG.E.U16 R28, [R4.64] ;  /* 0x00000006041c8981 */ /* 0x000ee2000c1e1500 */
[----:B--2---:R-:W-:-:S03]  /*153c0*/  PRMT R3, RZ, 0x7610, R3 ;  /* 0x00007610ff037816 */ /* 0x004fc60000000003 */
[----:B---3--:R0:W-:Y:S04]  /*153d0*/  STL [R1+0x1c], R28 ;  /* 0x00001c1c01007387 */ /* 0x0081e80000100800 */
[----:B0-----:R-:W2:Y:S01]  /*153e0*/  LDL.LU R28, [R1+0x255c] ;  /* 0x00255c00011c7983 */ /* 0x001ea20000300800 */
[----:B------:R-:W3:Y:S02]  /*153f0*/  LDL R5, [R1+0x13c4] ;  /* 0x0013c40001057983 */ /* 0x000ee40000100800 */
[----:B------:R-:W-:Y:S02]  /*15400*/  @!P0 IMAD.MOV.U32 R4, RZ, RZ, R2 ;  /* 0x000000ffff048224 */ /* 0x000fe400078e0002 */
[----:B------:R-:W4:Y:S04]  /*15410*/  LDL R2, [R1+0x1418] ;  /* 0x0014180001027983 */ /* 0x000f280000100800 */
[----:B---3--:R0:W3:Y:S04]  /*15420*/  @!P0 LDG.E.U16 R3, [R4.64] ;  /* 0x0000000604038981 */ /* 0x0080e8000c1e1500 */
[----:B0-----:R-:W3:Y:S04]  /*15430*/  LDL R4, [R1+0x13c0] ;  /* 0x0013c00001047983 */ /* 0x001ee80000100800 */
[----:B------:R-:W3:Y:S01]  /*15440*/  LDL R5, [R1+0x13f8] ;  /* 0x0013f80001057983 */ /* 0x000ee20000100800 */
[----:B--2---:R-:W-:-:S02]  /*15450*/  PRMT R28, RZ, 0x7610, R28 ;  /* 0x00007610ff1c7816 */ /* 0x004fc4000000001c */
[----:B---3--:R-:W-:-:S04]  /*15460*/  @!P0 LOP3.LUT R5, R5, R4, RZ, 0x3c, !PT ;  /* 0x0000000405058212 */ /* 0x008fc800078e3cff */
[----:B------:R-:W-:-:S04]  /*15470*/  @!P0 LOP3.LUT R4, R5, R4, RZ, 0x3c, !PT ;  /* 0x0000000405048212 */ /* 0x000fc800078e3cff */
[----:B------:R-:W-:-:S05]  /*15480*/  @!P0 LOP3.LUT R5, R5, R4, RZ, 0x3c, !PT ;  /* 0x0000000405058212 */ /* 0x000fca00078e3cff */
[----:B------:R-:W2:Y:S04]  /*15490*/  @!P0 LDG.E.U16 R28, [R4.64] ;  /* 0x00000006041c8981 */ /* 0x000ea8000c1e1500 */
[----:B------:R-:W-:Y:S04]  /*154a0*/  STL [R1+0x24e0], R3 ;  /* 0x0024e00301007387 */ /* 0x000fe80000100800 */
[----:B--2---:R0:W-:Y:S04]  /*154b0*/  STL [R1+0x14], R28 ;  /* 0x0000141c01007387 */ /* 0x0041e80000100800 */
[----:B0-----:R-:W2:Y:S01]  /*154c0*/  LDL.LU R28, [R1+0x2558] ;  /* 0x00255800011c7983 */ /* 0x001ea20000300800 */
[----:B------:R-:W3:Y:S02]  /*154d0*/  LDL R4, [R1+0x13bc] ;  /* 0x0013bc0001047983 */ /* 0x000ee40000100800 */
[----:B------:R-:W3:Y:S01]  /*154e0*/  LDL R5, [R1+0x1400] ;  /* 0x0014000001057983 */ /* 0x000ee20000100800 */
[----:B------:R-:W-:-:S02]  /*154f0*/  PRMT R3, RZ, 0x7610, R3 ;  /* 0x00007610ff037816 */ /* 0x000fc40000000003 */
[----:B---3--:R-:W-:-:S04]  /*15500*/  @!P0 LOP3.LUT R5, R5, R4, RZ, 0x3c, !PT ;  /* 0x0000000405058212 */ /* 0x008fc800078e3cff */
[----:B------:R-:W-:-:S04]  /*15510*/  @!P0 LOP3.LUT R4, R5, R4, RZ, 0x3c, !PT ;  /* 0x0000000405048212 */ /* 0x000fc800078e3cff */
[----:B------:R-:W-:-:S05]  /*15520*/  @!P0 LOP3.LUT R5, R5, R4, RZ, 0x3c, !PT ;  /* 0x0000000405058212 */ /* 0x000fca00078e3cff */
[----:B------:R0:W3:Y:S04]  /*15530*/  @!P0 LDG.E.U16 R3, [R4.64] ;  /* 0x0000000604038981 */ /* 0x0000e8000c1e1500 */
[----:B0-----:R-:W4:Y:S04]  /*15540*/  LDL R4, [R1+0x13e4] ;  /* 0x0013e40001047983 */ /* 0x001f280000100800 */
[----:B------:R-:W4:Y:S01]  /*15550*/  LDL R5, [R1+0x1408] ;  /* 0x0014080001057983 */ /* 0x000f220000100800 */
[----:B--2---:R-:W-:-:S03]  /*15560*/  PRMT R28, RZ, 0x7610, R28 ;  /* 0x00007610ff1c7816 */ /* 0x004fc6000000001c */
[----:B---3--:R0:W-:Y:S04]  /*15570*/  STL [R1+0x24e8], R3 ;  /* 0x0024e80301007387 */ /* 0x0081e80000100800 */
[----:B0-----:R-:W2:Y:S01]  /*15580*/  LDL R3, [R1+0x1410] ;  /* 0x0014100001037983 */ /* 0x001ea20000100800 */
[----:B----4-:R-:W-:-:S04]  /*15590*/  @!P0 LOP3.LUT R5, R5, R4, RZ, 0x3c, !PT ;  /* 0x0000000405058212 */ /* 0x010fc800078e3cff */
[----:B------:R-:W-:-:S04]  /*155a0*/  @!P0 LOP3.LUT R4, R5, R4, RZ, 0x3c, !PT ;  /* 0x0000000405048212 */ /* 0x000fc800078e3cff */
[----:B------:R-:W-:-:S05]  /*155b0*/  @!P0 LOP3.LUT R5, R5, R4, RZ, 0x3c, !PT ;  /* 0x0000000405058212 */ /* 0x000fca00078e3cff */
[----:B------:R0:W3:Y:S04]  /*155c0*/  @!P0 LDG.E.U16 R28, [R4.64] ;  /* 0x00000006041c8981 */ /* 0x0000e8000c1e1500 */
[----:B0-----:R-:W4:Y:S01]  /*155d0*/  LDL R5, [R1+0x13e0] ;  /* 0x0013e00001057983 */ /* 0x001f220000100800 */
[----:B------:R-:W-:Y:S01]  /*155e0*/  PRMT R29, RZ, 0x7610, R29 ;  /* 0x00007610ff1d7816 */ /* 0x000fe2000000001d */
[----:B--2---:R-:W-:Y:S02]  /*155f0*/  @!P0 IMAD.MOV.U32 R4, RZ, RZ, R3 ;  /* 0x000000ffff048224 */ /* 0x004fe400078e0003 */
[----:B---3--:R0:W-:Y:S01]  /*15600*/  STL [R1+0x24e4], R28 ;  /* 0x0024e41c01007387 */ /* 0x0081e20000100800 */
[----:B------:R-:W2:Y:S03]  /*15610*/  LDL R3, [R1+0x1430] ;  /* 0x0014300001037983 */ /* 0x000ea60000100800 */
[----:B----4-:R1:W3:Y:S04]  /*15620*/  @!P0 LDG.E.U16 R29, [R4.64] ;  /* 0x00000006041d8981 */ /* 0x0102e8000c1e1500 */
[----:B-1----:R-:W4:Y:S01]  /*15630*/  LDL R5, [R1+0x13dc] ;  /* 0x0013dc0001057983 */ /* 0x002f220000100800 */
[----:B0-----:R-:W-:Y:S01]  /*15640*/  PRMT R28, RZ, 0x7610, R28 ;  /* 0x00007610ff1c7816 */ /* 0x001fe2000000001c */
[----:B------:R-:W-:-:S02]  /*15650*/  @!P0 IMAD.MOV.U32 R4, RZ, RZ, R2 ;  /* 0x000000ffff048224 */ /* 0x000fc400078e0002 */
[----:B---3--:R0:W-:Y:S01]  /*15660*/  STL [R1+0x24ec], R29 ;  /* 0x0024ec1d01007387 */ /* 0x0081e20000100800 */
[----:B------:R-:W-:Y:S01]  /*15670*/  PRMT R0, RZ, 0x7610, R0 ;  /* 0x00007610ff007816 */ /* 0x000fe20000000000 */
[----:B------:R-:W3:Y:S02]  /*15680*/  LDL R2, [R1+0x1438] ;  /* 0x0014380001027983 */ /* 0x000ee40000100800 */
[----:B----4-:R1:W4:Y:S04]  /*15690*/  @!P0 LDG.E.U16 R28, [R4.64] ;  /* 0x00000006041c8981 */ /* 0x010328000c1e1500 */
[----:B0-----:R-:W2:Y:S04]  /*156a0*/  LDL R29, [R1+0x13fc] ;  /* 0x0013fc00011d7983 */ /* 0x001ea80000100800 */
[----:B-1----:R-:W2:Y:S04]  /*156b0*/  LDL R4, [R1+0x13d8] ;  /* 0x0013d80001047983 */ /* 0x002ea80000100800 */
[----:B------:R-:W2:Y:S02]  /*156c0*/  LDL R5, [R1+0x1420] ;  /* 0x0014200001057983 */ /* 0x000ea40000100800 */
[----:B--2---:R-:W-:-:S04]  /*156d0*/  @!P0 LOP3.LUT R5, R5, R4, RZ, 0x3c, !PT ;  /* 0x0000000405058212 */ /* 0x004fc800078e3cff */
[----:B------:R-:W-:-:S04]  /*156e0*/  @!P0 LOP3.LUT R4, R5, R4, RZ, 0x3c, !PT ;  /* 0x0000000405048212 */ /* 0x000fc800078e3cff */
[----:B------:R-:W-:Y:S01]  /*156f0*/  @!P0 LOP3.LUT R5, R5, R4, RZ, 0x3c, !PT ;  /* 0x0000000405058212 */ /* 0x000fe200078e3cff */
[----:B----4-:R0:W-:Y:S04]  /*15700*/  STL [R1+0x24f0], R28 ;  /* 0x0024f01c01007387 */ /* 0x0101e80000100800 */
[----:B------:R1:W2:Y:S04]  /*15710*/  @!P0 LDG.E.U16 R0, [R4.64] ;  /* 0x0000000604008981 */ /* 0x0002a8000c1e1500 */
[----:B0-----:R-:W4:Y:S04]  /*15720*/  LDL R28, [R1+0x13f4] ;  /* 0x0013f400011c7983 */ /* 0x001f280000100800 */
[----:B-1----:R-:W2:Y:S04]  /*15730*/  LDL R4, [R1+0x13d4] ;  /* 0x0013d40001047983 */ /* 0x002ea80000100800 */
[----:B------:R-:W2:Y:S01]  /*15740*/  LDL R5, [R1+0x1428] ;  /* 0x0014280001057983 */ /* 0x000ea20000100800 */
[----:B------:R-:W-:-:S02]  /*15750*/  PRMT R27, RZ, 0x7610, R27 ;  /* 0x00007610ff1b7816 */ /* 0x000fc4000000001b */
[----:B------:R-:W-:Y:S02]  /*15760*/  PRMT R26, RZ, 0x7610, R26 ;  /* 0x00007610ff1a7816 */ /* 0x000fe4000000001a */
[----:B------:R-:W-:Y:S02]  /*15770*/  PRMT R25, RZ, 0x7610, R25 ;  /* 0x00007610ff197816 */ /* 0x000fe40000000019 */
[----:B--2---:R-:W-:-:S04]  /*15780*/  @!P0 LOP3.LUT R5, R5, R4, RZ, 0x3c, !PT ;  /* 0x0000000405058212 */ /* 0x004fc800078e3cff */
[----:B------:R-:W-:-:S04]  /*15790*/  @!P0 LOP3.LUT R4, R5, R4, RZ, 0x3c, !PT ;  /* 0x0000000405048212 */ /* 0x000fc800078e3cff */
[----:B------:R-:W-:-:S05]  /*157a0*/  @!P0 LOP3.LUT R5, R5, R4, RZ, 0x3c, !PT ;  /* 0x0000000405058212 */ /* 0x000fca00078e3cff */
[----:B------:R0:W2:Y:S02]  /*157b0*/  @!P0 LDG.E.U16 R27, [R4.64] ;  /* 0x00000006041b8981 */ /* 0x0000a4000c1e1500 */
[----:B0-----:R-:W-:Y:S02]  /*157c0*/  @!P0 IMAD.MOV.U32 R4, RZ, RZ, R3 ;  /* 0x000000ffff048224 */ /* 0x001fe400078e0003 */
[----:B----4-:R-:W-:-:S05]  /*157d0*/  @!P0 IMAD.MOV.U32 R5, RZ, RZ, R28 ;  /* 0x000000ffff058224 */ /* 0x010fca00078e001c */
[----:B------:R3:W4:Y:S02]  /*157e0*/  @!P0 LDG.E.U16 R26, [R4.64] ;  /* 0x00000006041a8981 */ /* 0x000724000c1e1500 */
[----:B---3--:R-:W-:Y:S02]  /*157f0*/  @!P0 IMAD.MOV.U32 R4, RZ, RZ, R2 ;  /* 0x000000ffff048224 */ /* 0x008fe400078e0002 */
[----:B------:R-:W-:-:S05]  /*15800*/  @!P0 IMAD.MOV.U32 R5, RZ, RZ, R29 ;  /* 0x000000ffff058224 */ /* 0x000fca00078e001d */
[----:B------:R-:W3:Y:S04]  /*15810*/  @!P0 LDG.E.U16 R25, [R4.64] ;  /* 0x0000000604198981 */ /* 0x000ee8000c1e1500 */
[----:B------:R0:W-:Y:S04]  /*15820*/  STL [R1+0x24f4], R0 ;  /* 0x0024f40001007387 */ /* 0x0001e80000100800 */
[----:B--2---:R1:W-:Y:S01]  /*15830*/  STL [R1+0x24f8], R27 ;  /* 0x0024f81b01007387 */ /* 0x0043e20000100800 */
[----:B------:R-:W2:Y:S02]  /*15840*/  LDL R3, [R1+0x140c] ;  /* 0x00140c0001037983 */ /* 0x000ea40000100800 */
[----:B0-----:R-:W2:Y:S01]  /*15850*/  LDL R0, [R1+0x1448] ;  /* 0x0014480001007983 */ /* 0x001ea20000100800 */
[----:B-1----:R-:W2:Y:S04]  /*15860*/  LDL R27, [R1+0x1440] ;  /* 0x00144000011b7983 */ /* 0x002ea80000100800 */
[----:B----4-:R0:W-:Y:S01]  /*15870*/  STL [R1+0x24fc], R26 ;  /* 0x0024fc1a01007387 */ /* 0x0101e20000100800 */
[----:B------:R-:W4:Y:S02]  /*15880*/  LDL R29, [R1+0x1450] ;  /* 0x00145000011d7983 */ /* 0x000f240000100800 */
[----:B------:R-:W4:Y:S02]  /*15890*/  LDL R28, [R1+0x141c] ;  /* 0x00141c00011c7983 */ /* 0x000f240000100800 */
[----:B------:R-:W4:Y:S01]  /*158a0*/  LDL R2, [R1+0x1458] ;  /* 0x0014580001027983 */ /* 0x000f220000100800 */
[----:B0-----:R-:W4:Y:S04]  /*158b0*/  LDL R26, [R1+0x1404] ;  /* 0x00140400011a7983 */ /* 0x001f280000100800 */
[----:B---3--:R0:W-:Y:S04]  /*158c0*/  STL [R1+0x2500], R25 ;  /* 0x0025001901007387 */ /* 0x0081e80000100800 */
[----:B0-----:R-:W3:Y:S01]  /*158d0*/  LDL R25, [R1+0x1414] ;  /* 0x0014140001197983 */ /* 0x001ee20000100800 */
[----:B------:R-:W-:-:S02]  /*158e0*/  PRMT R24, RZ, 0x7610, R24 ;  /* 0x00007610ff187816 */ /* 0x000fc40000000018 */
[----:B------:R-:W-:Y:S01]  /*158f0*/  PRMT R23, RZ, 0x7610, R23 ;  /* 0x00007610ff177816 */ /* 0x000fe20000000017 */
[----:B--2---:R-:W-:Y:S02]  /*15900*/  @!P0 IMAD.MOV.U32 R4, RZ, RZ, R27 ;  /* 0x000000ffff048224 */ /* 0x004fe400078e001b */
[----:B------:R-:W2:Y:S01]  /*15910*/  LDL R27, [R1+0x1424] ;  /* 0x00142400011b7983 */ /* 0x000ea20000100800 */
[----:B----4-:R-:W-:-:S03]  /*15920*/  @!P0 IMAD.MOV.U32 R5, RZ, RZ, R26 ;  /* 0x000000ffff058224 */ /* 0x010fc600078e001a */
[----:B------:R-:W4:Y:S04]  /*15930*/  LDL R26, [R1+0x1460] ;  /* 0x00146000011a7983 */ /* 0x000f280000100800 */
[----:B------:R0:W4:Y:S01]  /*15940*/  @!P0 LDG.E.U16 R24, [R4.64] ;  /* 0x0000000604188981 */ /* 0x000122000c1e1500 */
[----:B------:R-:W-:Y:S01]  /*15950*/  PRMT R22, RZ, 0x7610, R22 ;  /* 0x00007610ff167816 */ /* 0x000fe20000000016 */
[----:B0-----:R-:W-:Y:S02]  /*15960*/  @!P0 IMAD.MOV.U32 R4, RZ, RZ, R0 ;  /* 0x000000ffff048224 */ /* 0x001fe400078e0000 */
[----:B------:R-:W-:-:S05]  /*15970*/  @!P0 IMAD.MOV.U32 R5, RZ, RZ, R3 ;  /* 0x000000ffff058224 */ /* 0x000fca00078e0003 */
[----:B------:R0:W4:Y:S02]  /*15980*/  @!P0 LDG.E.U16 R23, [R4.64] ;  /* 0x0000000604178981 */ /* 0x000124000c1e1500 */
[----:B0-----:R-:W-:Y:S02]  /*15990*/  @!P0 IMAD.MOV.U32 R4, RZ, RZ, R29 ;  /* 0x000000ffff048224 */ /* 0x001fe400078e001d */
[----:B---3--:R-:W-:-:S05]  /*159a0*/  @!P0 IMAD.MOV.U32 R5, RZ, RZ, R25 ;  /* 0x000000ffff058224 */ /* 0x008fca00078e0019 */
[----:B------:R0:W3:Y:S01]  /*159b0*/  @!P0 LDG.E.U16 R22, [R4.64] ;  /* 0x0000000604168981 */ /* 0x0000e2000c1e1500 */
[----:B------:R-:W-:Y:S02]  /*159c0*/  PRMT R21, RZ, 0x7610, R21 ;  /* 0x00007610ff157816 */ /* 0x000fe40000000015 */
[----:B------:R-:W-:Y:S01]  /*159d0*/  PRMT R20, RZ, 0x7610, R20 ;  /* 0x00007610ff147816 */ /* 0x000fe20000000014 */
[----:B0-----:R-:W-:Y:S02]  /*159e0*/  @!P0 IMAD.MOV.U32 R4, RZ, RZ, R2 ;  /* 0x000000ffff048224 */ /* 0x001fe400078e0002 */
[----:B------:R-:W-:-:S05]  /*159f0*/  @!P0 IMAD.MOV.U32 R5, RZ, RZ, R28 ;  /* 0x000000ffff058224 */ /* 0x000fca00078e001c */
[----:B------:R2:W3:Y:S02]  /*15a00*/  @!P0 LDG.E.U16 R21, [R4.64] ;  /* 0x0000000604158981 */ /* 0x0004e4000c1e1500 */
[----:B--2---:R-:W-:Y:S02]  /*15a10*/  @!P0 IMAD.MOV.U32 R5, RZ, RZ, R27 ;  /* 0x000000ffff058224 */ /* 0x004fe400078e001b */
[----:B----4-:R-:W-:-:S05]  /*15a20*/  @!P0 IMAD.MOV.U32 R4, RZ, RZ, R26 ;  /* 0x000000ffff048224 */ /* 0x010fca00078e001a */
[----:B------:R-:W2:Y:S04]  /*15a30*/  @!P0 LDG.E.U16 R20, [R4.64] ;  /* 0x0000000604148981 */ /* 0x000ea8000c1e1500 */
[----:B------:R0:W-:Y:S01]  /*15a40*/  STL [R1+0x2504], R24 ;  /* 0x0025041801007387 */ /* 0x0001e20000100800 */
[----:B------:R-:W4:Y:S02]  /*15a50*/  LDL R3, [R1+0x142c] ;  /* 0x00142c0001037983 */ /* 0x000f240000100800 */
[----:B------:R-:W4:Y:S01]  /*15a60*/  LDL R0, [R1+0x1468] ;  /* 0x0014680001007983 */ /* 0x000f220000100800 */
[----:B------:R1:W-:Y:S04]  /*15a70*/  STL [R1+0x2508], R23 ;  /* 0x0025081701007387 */ /* 0x0003e80000100800 */
[----:B---3--:R3:W-:Y:S01]  /*15a80*/  STL [R1+0x250c], R22 ;  /* 0x00250c1601007387 */ /* 0x0087e20000100800 */
[----:B------:R-:W4:Y:S02]  /*15a90*/  LDL R25, [R1+0x1434] ;  /* 0x0014340001197983 */ /* 0x000f240000100800 */
[----:B------:R-:W4:Y:S01]  /*15aa0*/  LDL R2, [R1+0x1470] ;  /* 0x0014700001027983 */ /* 0x000f220000100800 */
[----:B------:R2:W-:Y:S01]  /*15ab0*/  STL [R1+0x2510], R21 ;  /* 0x0025101501007387 */ /* 0x0005e20000100800 */
[----:B0-----:R-:W4:Y:S02]  /*15ac0*/  LDL R24, [R1+0x143c] ;  /* 0x00143c0001187983 */ /* 0x001f240000100800 */
[----:B-1----:R-:W4:Y:S01]  /*15ad0*/  LDL R23, [R1+0x1478] ;  /* 0x0014780001177983 */ /* 0x002f220000100800 */
[----:B--2---:R0:W-:Y:S01]  /*15ae0*/  STL [R1+0x2514], R20 ;  /* 0x0025141401007387 */ /* 0x0041e20000100800 */
[----:B---3--:R-:W2:Y:S02]  /*15af0*/  LDL R22, [R1+0x145c] ;  /* 0x00145c0001167983 */ /* 0x008ea40000100800 */
[----:B------:R-:W3:Y:S01]  /*15b00*/  LDL R21, [R1+0x1498] ;  /* 0x0014980001157983 */ /* 0x000ee20000100800 */
[----:B------:R-:W-:Y:S01]  /*15b10*/  PRMT R19, RZ, 0x7610, R19 ;  /* 0x00007610ff137816 */ /* 0x000fe20000000013 */
[----:B----4-:R-:W-:-:S02]  /*15b20*/  @!P0 IMAD.MOV.U32 R4, RZ, RZ, R0 ;  /* 0x000000ffff048224 */ /* 0x010fc400078e0000 */
[----:B------:R-:W-:Y:S01]  /*15b30*/  @!P0 IMAD.MOV.U32 R5, RZ, RZ, R3 ;  /* 0x000000ffff058224 */ /* 0x000fe200078e0003 */
[----:B------:R-:W-:Y:S02]  /*15b40*/  PRMT R18, RZ, 0x7610, R18 ;  /* 0x00007610ff127816 */ /* 0x000fe40000000012 */
[----:B------:R-:W-:Y:S02]  /*15b50*/  PRMT R17, RZ, 0x7610, R17 ;  /* 0x00007610ff117816 */ /* 0x000fe40000000011 */
[----:B------:R-:W-:Y:S01]  /*15b60*/  PRMT R16, RZ, 0x7610, R16 ;  /* 0x00007610ff107816 */ /* 0x000fe20000000010 */
[----:B------:R-:W4:Y:S04]  /*15b70*/  LDL R3, [R1+0x147c] ;  /* 0x00147c0001037983 */ /* 0x000f280000100800 */
[----:B------:R1:W4:Y:S04]  /*15b80*/  @!P0 LDG.E.U16 R19, [R4.64] ;  /* 0x0000000604138981 */ /* 0x000328000c1e1500 */
[----:B------:R-:W4:Y:S01]  /*15b90*/  LDL R0, [R1+0x14a8] ;  /* 0x0014a80001007983 */ /* 0x000f220000100800 */
[----:B-1----:R-:W-:-:S02]  /*15ba0*/  @!P0 IMAD.MOV.U32 R5, RZ, RZ, R25 ;  /* 0x000000ffff058224 */ /* 0x002fc400078e0019 */
[----:B------:R-:W-:-:S05]  /*15bb0*/  @!P0 IMAD.MOV.U32 R4, RZ, RZ, R2 ;  /* 0x000000ffff048224 */ /* 0x000fca00078e0002 */
[----:B------:R1:W4:Y:S02]  /*15bc0*/  @!P0 LDG.E.U16 R18, [R4.64] ;  /* 0x0000000604128981 */ /* 0x000324000c1e1500 */
[----:B-1----:R-:W-:Y:S02]  /*15bd0*/  @!P0 IMAD.MOV.U32 R5, RZ, RZ, R24 ;  /* 0x000000ffff058224 */ /* 0x002fe400078e0018 */
[----:B------:R-:W-:-:S05]  /*15be0*/  @!P0 IMAD.MOV.U32 R4, RZ, RZ, R23 ;  /* 0x000000ffff048224 */ /* 0x000fca00078e0017 */
[----:B------:R2:W4:Y:S02]  /*15bf0*/  @!P0 LDG.E.U16 R17, [R4.64] ;  /* 0x0000000604118981 */ /* 0x000524000c1e1500 */
[----:B--2---:R-:W-:Y:S02]  /*15c00*/  @!P0 IMAD.MOV.U32 R5, RZ, RZ, R22 ;  /* 0x000000ffff058224 */ /* 0x004fe400078e0016 */
[----:B---3--:R-:W-:-:S05]  /*15c10*/  @!P0 IMAD.MOV.U32 R4, RZ, RZ, R21 ;  /* 0x000000ffff048224 */ /* 0x008fca00078e0015 */
[----:B------:R1:W2:Y:S04]  /*15c20*/  @!P0 LDG.E.U16 R16, [R4.64] ;  /* 0x0000000604108981 */ /* 0x0002a8000c1e1500 */
[----:B----4-:R3:W-:Y:S01]  /*15c30*/  STL [R1+0x2518], R19 ;  /* 0x0025181301007387 */ /* 0x0107e20000100800 */
[----:B0-----:R-:W4:Y:S02]  /*15c40*/  LDL R20, [R1+0x1444] ;  /* 0x0014440001147983 */ /* 0x001f240000100800 */
[----:B------:R-:W4:Y:S01]  /*15c50*/  LDL R2, [R1+0x1480] ;  /* 0x0014800001027983 */ /* 0x000f220000100800 */
[----:B------:R0:W-:Y:S04]  /*15c60*/  STL [R1+0x251c], R18 ;  /* 0x00251c1201007387 */ /* 0x0001e80000100800 */
[----:B---3--:R-:W3:Y:S04]  /*15c70*/  LDL R19, [R1+0x1464] ;  /* 0x0014640001137983 */ /* 0x008ee80000100800 */
[----:B0-----:R-:W3:Y:S01]  /*15c80*/  LDL R18, [R1+0x14b4] ;  /* 0x0014b40001127983 */ /* 0x001ee20000100800 */
[----:B------:R-:W-:Y:S01]  /*15c90*/  PRMT R15, RZ, 0x7610, R15 ;  /* 0x00007610ff0f7816 */ /* 0x000fe2000000000f */
[----:B-1----:R-:W-:-:S02]  /*15ca0*/  @!P0 IMAD.MOV.U32 R4, RZ, RZ, R0 ;  /* 0x000000ffff048224 */ /* 0x002fc400078e0000 */
[----:B------:R-:W-:Y:S01]  /*15cb0*/  @!P0 IMAD.MOV.U32 R5, RZ, RZ, R3 ;  /* 0x000000ffff058224 */ /* 0x000fe200078e0003 */
[----:B------:R0:W-:Y:S04]  /*15cc0*/  STL [R1+0x2520], R17 ;  /* 0x0025201101007387 */ /* 0x0001e80000100800 */
[----:B------:R4:W3:Y:S04]  /*15cd0*/  @!P0 LDG.E.U16 R15, [R4.64] ;  /* 0x00000006040f8981 */ /* 0x0008e8000c1e1500 */
[----:B--2---:R1:W-:Y:S01]  /*15ce0*/  STL [R1+0x2524], R16 ;  /* 0x0025241001007387 */ /* 0x0043e20000100800 */
[----:B------:R-:W2:Y:S02]  /*15cf0*/  LDL R3, [R1+0x1484] ;  /* 0x0014840001037983 */ /* 0x000ea40000100800 */
[----:B------:R-:W2:Y:S01]  /*15d00*/  LDL R0, [R1+0x14a4] ;  /* 0x0014a40001007983 */ /* 0x000ea20000100800 */
[----:B------:R-:W-:Y:S01]  /*15d10*/  PRMT R14, RZ, 0x7610, R14 ;  /* 0x00007610ff0e7816 */ /* 0x000fe2000000000e */
[----:B----4-:R-:W-:-:S02]  /*15d20*/  @!P0 IMAD.MOV.U32 R4, RZ, RZ, R2 ;  /* 0x000000ffff048224 */ /* 0x010fc400078e0002 */
[----:B------:R-:W-:-:S05]  /*15d30*/  @!P0 IMAD.MOV.U32 R5, RZ, RZ, R20 ;  /* 0x000000ffff058224 */ /* 0x000fca00078e0014 */
[----:B------:R3:W4:Y:S01]  /*15d40*/  @!P0 LDG.E.U16 R14, [R4.64] ;  /* 0x00000006040e8981 */ /* 0x000722000c1e1500 */
[----:B------:R-:W-:Y:S01]  /*15d50*/  PRMT R13, RZ, 0x7610, R13 ;  /* 0x00007610ff0d7816 */ /* 0x000fe2000000000d */
[----:B---3--:R-:W-:Y:S02]  /*15d60*/  @!P0 IMAD.MOV.U32 R5, RZ, RZ, R19 ;  /* 0x000000ffff058224 */ /* 0x008fe400078e0013 */
[----:B------:R-:W-:-:S05]  /*15d70*/  @!P0 IMAD.MOV.U32 R4, RZ, RZ, R18 ;  /* 0x000000ffff048224 */ /* 0x000fca00078e0012 */
[----:B------:R2:W3:Y:S01]  /*15d80*/  @!P0 LDG.E.U16 R13, [R4.64] ;  /* 0x00000006040d8981 */ /* 0x0004e2000c1e1500 */
[----:B------:R-:W-:-:S03]  /*15d90*/  PRMT R12, RZ, 0x7610, R12 ;  /* 0x00007610ff0c7816 */ /* 0x000fc6000000000c */
[----:B------:R0:W-:Y:S01]  /*15da0*/  STL [R1+0x2528], R15 ;  /* 0x0025280f01007387 */ /* 0x0001e20000100800 */
[----:B------:R-:W3:Y:S02]  /*15db0*/  LDL R2, [R1+0x1488] ;  /* 0x0014880001027983 */ /* 0x000ee40000100800 */
[----:B------:R-:W3:Y:S02]  /*15dc0*/  LDL R20, [R1+0x144c] ;  /* 0x00144c0001147983 */ /* 0x000ee40000100800 */
[----:B--2---:R-:W-:Y:S02]  /*15dd0*/  @!P0 IMAD.MOV.U32 R5, RZ, RZ, R3 ;  /* 0x000000ffff058224 */ /* 0x004fe400078e0003 */
[----:B------:R-:W-:-:S05]  /*15de0*/  @!P0 IMAD.MOV.U32 R4, RZ, RZ, R0 ;  /* 0x000000ffff048224 */ /* 0x000fca00078e0000 */
[----:B------:R3:W2:Y:S04]  /*15df0*/  @!P0 LDG.E.U16 R12, [R4.64] ;  /* 0x00000006040c8981 */ /* 0x0006a8000c1e1500 */
[----:B----4-:R4:W-:Y:S01]  /*15e00*/  STL [R1+0x252c], R14 ;  /* 0x00252c0e01007387 */ /* 0x0109e20000100800 */
[----:B------:R-:W2:Y:S02]  /*15e10*/  LDL R19, [R1+0x146c] ;  /* 0x00146c0001137983 */ /* 0x000ea40000100800 */
[----:B------:R-:W2:Y:S02]  /*15e20*/  LDL R18, [R1+0x14b0] ;  /* 0x0014b00001127983 */ /* 0x000ea40000100800 */
[----:B0-----:R-:W2:Y:S01]  /*15e30*/  LDL R17, [R1+0x148c] ;  /* 0x00148c0001117983 */ /* 0x001ea20000100800 */
[----:B-1----:R-:W2:Y:S04]  /*15e40*/  LDL R16, [R1+0x14a0] ;  /* 0x0014a00001107983 */ /* 0x002ea80000100800 */
[----:B---3--:R0:W-:Y:S01]  /*15e50*/  STL [R1+0x2530], R13 ;  /* 0x0025300d01007387 */ /* 0x0081e20000100800 */
[----:B------:R-:W3:Y:S02]  /*15e60*/  LDL R15, [R1+0x1454] ;  /* 0x00145400010f7983 */ /* 0x000ee40000100800 */
[----:B----4-:R-:W4:Y:S02]  /*15e70*/  LDL R14, [R1+0x1490] ;  /* 0x00149000010e7983 */ /* 0x010f240000100800 */
[----:B------:R-:W4:Y:S01]  /*15e80*/  LDL R3, [R1+0x14ac] ;  /* 0x0014ac0001037983 */ /* 0x000f220000100800 */
[----:B------:R-:W4:Y:S04]  /*15e90*/  LDL R0, [R1+0x149c] ;  /* 0x00149c0001007983 */ /* 0x000f280000100800 */
[----:B0-----:R-:W4:Y:S01]  /*15ea0*/  LDL R13, [R1+0x1474] ;  /* 0x00147400010d7983 */ /* 0x001f220000100800 */
[----:B------:R-:W-:Y:S01]  /*15eb0*/  @!P0 IMAD.MOV.U32 R4, RZ, RZ, R2 ;  /* 0x000000ffff048224 */ /* 0x000fe200078e0002 */
[----:B------:R-:W-:Y:S01]  /*15ec0*/  PRMT R11, RZ, 0x7610, R11 ;  /* 0x00007610ff0b7816 */ /* 0x000fe2000000000b */
[----:B------:R-:W-:Y:S01]  /*15ed0*/  @!P0 IMAD.MOV.U32 R5, RZ, RZ, R20 ;  /* 0x000000ffff058224 */ /* 0x000fe200078e0014 */
[----:B------:R-:W-:-:S04]  /*15ee0*/  PRMT R10, RZ, 0x7610, R10 ;  /* 0x00007610ff0a7816 */ /* 0x000fc8000000000a */
[----:B------:R0:W4:Y:S04]  /*15ef0*/  @!P0 LDG.E.U16 R11, [R4.64] ;  /* 0x00000006040b8981 */ /* 0x000128000c1e1500 */
[----:B--2---:R-:W-:Y:S01]  /*15f00*/  STL [R1+0x2534], R12 ;  /* 0x0025340c01007387 */ /* 0x004fe20000100800 */
[----:B------:R-:W2:Y:S02]  /*15f10*/  LDL R2, [R1+0x1494] ;  /* 0x0014940001027983 */ /* 0x000ea40000100800 */
[----:B0-----:R-:W-:Y:S02]  /*15f20*/  @!P0 IMAD.MOV.U32 R5, RZ, RZ, R19 ;  /* 0x000000ffff058224 */ /* 0x001fe400078e0013 */
[----:B------:R-:W-:Y:S01]  /*15f30*/  @!P0 IMAD.MOV.U32 R4, RZ, RZ, R18 ;  /* 0x000000ffff048224 */ /* 0x000fe200078e0012 */
[----:B------:R-:W-:-:S04]  /*15f40*/  PRMT R9, RZ, 0x7610, R9 ;  /* 0x00007610ff097816 */ /* 0x000fc80000000009 */
[----:B------:R0:W2:Y:S01]  /*15f50*/  @!P0 LDG.E.U16 R10, [R4.64] ;  /* 0x00000006040a8981 */ /* 0x0000a2000c1e1500 */
[----:B------:R-:W-:Y:S01]  /*15f60*/  PRMT R8, RZ, 0x7610, R8 ;  /* 0x00007610ff087816 */ /* 0x000fe20000000008 */
[----:B0-----:R-:W-:Y:S02]  /*15f70*/  @!P0 IMAD.MOV.U32 R4, RZ, RZ, R16 ;  /* 0x000000ffff048224 */ /* 0x001fe400078e0010 */
[----:B------:R-:W-:-:S05]  /*15f80*/  @!P0 IMAD.MOV.U32 R5, RZ, RZ, R17 ;  /* 0x000000ffff058224 */ /* 0x000fca00078e0011 */
[----:B------:R3:W2:Y:S01]  /*15f90*/  @!P0 LDG.E.U16 R9, [R4.64] ;  /* 0x0000000604098981 */ /* 0x0006a2000c1e1500 */
[----:B------:R-:W-:Y:S01]  /*15fa0*/  PRMT R7, RZ, 0x7610, R7 ;  /* 0x00007610ff077816 */ /* 0x000fe20000000007 */
[----:B---3--:R-:W-:Y:S02]  /*15fb0*/  @!P0 IMAD.MOV.U32 R5, RZ, RZ, R15 ;  /* 0x000000ffff058224 */ /* 0x008fe400078e000f */
[----:B----4-:R-:W-:-:S05]  /*15fc0*/  @!P0 IMAD.MOV.U32 R4, RZ, RZ, R14 ;  /* 0x000000ffff048224 */ /* 0x010fca00078e000e */
[----:B------:R0:W3:Y:S02]  /*15fd0*/  @!P0 LDG.E.U16 R8, [R4.64] ;  /* 0x0000000604088981 */ /* 0x0000e4000c1e1500 */
[----:B0-----:R-:W-:Y:S02]  /*15fe0*/  @!P0 IMAD.MOV.U32 R4, RZ, RZ, R3 ;  /* 0x000000ffff048224 */ /* 0x001fe400078e0003 */
[----:B------:R-:W-:-:S05]  /*15ff0*/  @!P0 IMAD.MOV.U32 R5, RZ, RZ, R13 ;  /* 0x000000ffff058224 */ /* 0x000fca00078e000d */
[----:B------:R0:W4:Y:S01]  /*16000*/  @!P0 LDG.E.U16 R7, [R4.64] ;  /* 0x0000000604078981 */ /* 0x000122000c1e1500 */
[----:B------:R-:W-:Y:S01]  /*16010*/  PRMT R6, RZ, 0x7610, R6 ;  /* 0x00007610ff067816 */ /* 0x000fe20000000006 */
[----:B0-----:R-:W-:Y:S02]  /*16020*/  @!P0 IMAD.MOV.U32 R4, RZ, RZ, R0 ;  /* 0x000000ffff048224 */ /* 0x001fe400078e0000 */
[----:B--2---:R-:W-:-:S05]  /*16030*/  @!P0 IMAD.MOV.U32 R5, RZ, RZ, R2 ;  /* 0x000000ffff058224 */ /* 0x004fca00078e0002 */
[----:B------:R0:W2:Y:S04]  /*16040*/  @!P0 LDG.E.U16 R6, [R4.64] ;  /* 0x0000000604068981 */ /* 0x0000a8000c1e1500 */
[----:B------:R-:W-:Y:S01]  /*16050*/  STL [R1+0x2538], R11 ;  /* 0x0025380b01007387 */ /* 0x000fe20000100800 */
[----:B------:R-:W-:Y:S03]  /*16060*/  STL [R1+0x253c], R10 ;  /* 0x00253c0a01007387 */ /* 0x000fe60000100800 */
[----:B------:R-:W1:Y:S04]  /*16070*/  S2R R3, SR_TID.X ;  /* 0x0000000000037919 */ /* 0x000e680000002100 */
[----:B------:R-:W-:Y:S04]  /*16080*/  STL [R1+0x2540], R9 ;  /* 0x0025400901007387 */ /* 0x000fe80000100800 */
[----:B---3--:R-:W-:Y:S04]  /*16090*/  STL [R1+0x2544], R8 ;  /* 0x0025440801007387 */ /* 0x008fe80000100800 */
[----:B----4-:R3:W-:Y:S04]  /*160a0*/  STL [R1+0x2548], R7 ;  /* 0x0025480701007387 */ /* 0x0107e80000100800 */
[----:B---3--:R-:W3:Y:S01]  /*160b0*/  LDL.LU R7, [R1+0xac8] ;  /* 0x000ac80001077983 */ /* 0x008ee20000300800 */
[----:B------:R-:W4:Y:S02]  /*160c0*/  LDL.LU R8, [R1+0xac0] ;  /* 0x000ac00001087983 */ /* 0x000f240000300800 */
        /* <DEDUP_REMOVED lines=19> */
[----:B------:R-:W3:Y:S01]  /*16200*/  LDL.LU R0, [R1+0xbc0] ;  /* 0x000bc00001007983 */ /* 0x000ee20000300800 */
[----:B-1----:R-:W-:Y:S01]  /*16210*/  LOP3.LUT R29, R3, 0x3f, RZ, 0xc0, !PT ;  /* 0x0000003f031d7812 */ /* 0x002fe200078ec0ff */
[----:B------:R-:W3:Y:S01]  /*16220*/  LDL.LU R28, [R1+0xbb8] ;  /* 0x000bb800011c7983 */ /* 0x000ee20000300800 */
[----:B------:R-:W3:Y:S01]  /*16230*/  LDL.LU R3, [R1+0xbb0] ;  /* 0x000bb00001037983 */ /* 0x000ee20000300800 */
[----:B0-----:R-:W3:Y:S02]  /*16240*/  LDL.LU R4, [R1+0xad8] ;  /* 0x000ad80001047983 */ /* 0x001ee40000300800 */
[----:B------:R-:W3:Y:S01]  /*16250*/  LDL.LU R5, [R1+0xad0] ;  /* 0x000ad00001057983 */ /* 0x000ee20000300800 */
[----:B--2---:R0:W-:Y:S04]  /*16260*/  STL [R1+0x254c], R6 ;  /* 0x00254c0601007387 */ /* 0x0041e80000100800 */
[----:B0-----:R-:W2:Y:S01]  /*16270*/  LDL.LU R6, [R1+0xae0] ;  /* 0x000ae00001067983 */ /* 0x001ea20000300800 */
[----:B------:R-:W-:-:S05]  /*16280*/  IMAD.SHL.U32 R26, R29, 0x2, RZ ;  /* 0x000000021d1a7824 */ /* 0x000fca00078e00ff */
[----:B------:R-:W-:-:S05]  /*16290*/  LOP3.LUT R26, R26, 0x60, RZ, 0x3c, !PT ;  /* 0x000000601a1a7812 */ /* 0x000fca00078e3cff */
[----:B--2---:R-:W-:Y:S01]  /*162a0*/  STS.U16 [R26+0x3800], R6 ;  /* 0x003800061a007388 */ /* 0x004fe20000000400 */
[----:B---3--:R-:W-:Y:S02]  /*162b0*/  STS.U16 [R26+0x3880], R4 ;  /* 0x003880041a007388 */ /* 0x008fe40000000400 */
[----:B------:R-:W-:Y:S02]  /*162c0*/  STS.U16 [R26+0x3900], R5 ;  /* 0x003900051a007388 */ /* 0x000fe40000000400 */
[----:B------:R-:W-:Y:S01]  /*162d0*/  STS.U16 [R26+0x3980], R7 ;  /* 0x003980071a007388 */ /* 0x000fe20000000400 */
        /* <DEDUP_REMOVED lines=13> */
[----:B0-----:R-:W2:Y:S01]  /*163b0*/  LDL.LU R2, [R1+0xba8] ;  /* 0x000ba80001027983 */ /* 0x001ea20000300800 */
[----:B------:R-:W3:Y:S03]  /*163c0*/  LDL.LU R6, [R1+0xb90] ;  /* 0x000b900001067983 */ /* 0x000ee60000300800 */
[----:B---3--:R0:W-:Y:S04]  /*163d0*/  STL [R1+0x2550], R6 ;  /* 0x0025500601007387 */ /* 0x0081e80000100800 */
[----:B0-----:R-:W3:Y:S01]  /*163e0*/  LDL.LU R6, [R1+0xb98] ;  /* 0x000b980001067983 */ /* 0x001ee20000300800 */
[----:B------:R-:W-:-:S02]  /*163f0*/  IMAD.SHL.U32 R29, R29, 0x2, RZ ;  /* 0x000000021d1d7824 */ /* 0x000fc400078e00ff */
[----:B------:R-:W-:Y:S02]  /*16400*/  STS.U16 [R26+0x7880], R20 ;  /* 0x007880141a007388 */ /* 0x000fe40000000400 */
[----:B------:R-:W-:Y:S01]  /*16410*/  STS.U16 [R26+0x7900], R21 ;  /* 0x007900151a007388 */ /* 0x000fe20000000400 */
[----:B------:R-:W-:Y:S01]  /*16420*/  STS.U16 [R26+0x7980], R22 ;  /* 0x007980161a007388 */ /* 0x000fe20000000400 */
[----:B------:R-:W-:Y:S01]  /*16430*/  STS.U16 [R26+0x7a00], R23 ;  /* 0x007a00171a007388 */ /* 0x000fe20000000400 */
[----:B------:R-:W-:Y:S01]  /*16440*/  LOP3.LUT R29, R29, 0x70, RZ, 0x3c, !PT ;  /* 0x000000701d1d7812 */ /* 0x000fe200078e3cff */
[----:B------:R-:W-:Y:S01]  /*16450*/  STS.U16 [R26+0x7a80], R24 ;  /* 0x007a80181a007388 */ /* 0x000fe20000000400 */
[----:B---3--:R0:W-:Y:S04]  /*16460*/  STL [R1+0x2554], R6 ;  /* 0x0025540601007387 */ /* 0x0081e80000100800 */
[----:B0-----:R-:W3:Y:S01]  /*16470*/  LDL.LU R6, [R1+0xba0] ;  /* 0x000ba00001067983 */ /* 0x001ee20000300800 */
        /* <DEDUP_REMOVED lines=18> */
[----:B------:R0:W-:Y:S01]  /*165a0*/  STS.U16 [R26+0x7b00], R25 ;  /* 0x007b00191a007388 */ /* 0x0001e20000000400 */
[----:B------:R-:W4:Y:S02]  /*165b0*/  LDL.LU R24, [R1+0x58] ;  /* 0x0000580001187983 */ /* 0x000f240000300800 */
[----:B------:R1:W-:Y:S02]  /*165c0*/  STS.U16 [R26+0x7b80], R27 ;  /* 0x007b801b1a007388 */ /* 0x0003e40000000400 */
[----:B------:R1:W-:Y:S01]  /*165d0*/  STS.U16 [R29+0x1c00], R0 ;  /* 0x001c00001d007388 */ /* 0x0003e20000000400 */
[----:B------:R1:W-:Y:S01]  /*165e0*/  STS.U16 [R29+0x1c80], R28 ;  /* 0x001c801c1d007388 */ /* 0x0003e20000000400 */
[----:B------:R-:W-:Y:S02]  /*165f0*/  STS.U16 [R29+0x1d00], R3 ;  /* 0x001d00031d007388 */ /* 0x000fe40000000400 */
[----:B--2---:R2:W-:Y:S01]  /*16600*/  STS.U16 [R29+0x1d80], R2 ;  /* 0x001d80021d007388 */ /* 0x0045e20000000400 */
[----:B0-----:R-:W4:Y:S01]  /*16610*/  LDL.LU R25, [R1+0x50] ;  /* 0x0000500001197983 */ /* 0x001f220000300800 */
[----:B-1----:R-:W4:Y:S03]  /*16620*/  LDL.LU R26, [R1+0x48] ;  /* 0x00004800011a7983 */ /* 0x002f260000300800 */
[----:B------:R-:W4:Y:S01]  /*16630*/  LDL.LU R27, [R1+0x40] ;  /* 0x00004000011b7983 */ /* 0x000f220000300800 */
[----:B------:R-:W4:Y:S03]  /*16640*/  LDL.LU R0, [R1+0x38] ;  /* 0x0000380001007983 */ /* 0x000f260000300800 */
[----:B------:R-:W4:Y:S01]  /*16650*/  LDL.LU R28, [R1+0x30] ;  /* 0x00003000011c7983 */ /* 0x000f220000300800 */
[----:B--2---:R-:W4:Y:S02]  /*16660*/  LDL.LU R2, [R1+0x28] ;  /* 0x0000280001027983 */ /* 0x004f240000300800 */
[----:B------:R-:W4:Y:S02]  /*16670*/  LDL.LU R3, [R1+0x24] ;  /* 0x0000240001037983 */ /* 0x000f240000300800 */
[----:B------:R-:W4:Y:S01]  /*16680*/  LDL.LU R5, [R1+0x14] ;  /* 0x0000140001057983 */ /* 0x000f220000300800 */
[----:B---3--:R0:W-:Y:S04]  /*16690*/  STS.U16 [R29+0x1e00], R6 ;  /* 0x001e00061d007388 */ /* 0x0081e80000000400 */
[----:B0-----:R-:W3:Y:S04]  /*166a0*/  LDL.LU R6, [R1+0x2554] ;  /* 0x0025540001067983 */ /* 0x001ee80000300800 */
[----:B---3--:R0:W-:Y:S04]  /*166b0*/  STS.U16 [R29+0x1e80], R6 ;  /* 0x001e80061d007388 */ /* 0x0081e80000000400 */
[----:B0-----:R-:W3:Y:S04]  /*166c0*/  LDL.LU R6, [R1+0x2550] ;  /* 0x0025500001067983 */ /* 0x001ee80000300800 */
[----:B---3--:R0:W-:Y:S01]  /*166d0*/  STS.U16 [R29+0x1f00], R6 ;  /* 0x001f00061d007388 */ /* 0x0081e20000000400 */
[----:B----4-:R1:W-:Y:S02]  /*166e0*/  STS.U16 [R29+0x1f80], R7 ;  /* 0x001f80071d007388 */ /* 0x0103e40000000400 */
[----:B------:R3:W-:Y:S02]  /*166f0*/  STS.U16 [R29+0x3c00], R8 ;  /* 0x003c00081d007388 */ /* 0x0007e40000000400 */
[----:B------:R4:W-:Y:S01]  /*16700*/  STS.U16 [R29+0x3c80], R9 ;  /* 0x003c80091d007388 */ /* 0x0009e20000000400 */
[----:B------:R4:W-:Y:S01]  /*16710*/  STS.U16 [R29+0x3d00], R10 ;  /* 0x003d000a1d007388 */ /* 0x0009e20000000400 */
[----:B------:R4:W-:Y:S03]  /*16720*/  STS.U16 [R29+0x3d80], R11 ;  /* 0x003d800b1d007388 */ /* 0x0009e60000000400 */
[----:B0-----:R-:W2:Y:S01]  /*16730*/  LDL.LU R6, [R1+0x254c] ;  /* 0x00254c0001067983 */ /* 0x001ea20000300800 */
[----:B-1----:R-:W2:Y:S02]  /*16740*/  LDL.LU R7, [R1+0x2548] ;  /* 0x0025480001077983 */ /* 0x002ea40000300800 */
[----:B---3--:R-:W3:Y:S02]  /*16750*/  LDL.LU R8, [R1+0x2544] ;  /* 0x0025440001087983 */ /* 0x008ee40000300800 */
[----:B----4-:R-:W4:Y:S01]  /*16760*/  LDL.LU R9, [R1+0x2540] ;  /* 0x0025400001097983 */ /* 0x010f220000300800 */
[----:B------:R-:W2:Y:S01]  /*16770*/  LDL.LU R10, [R1+0x253c] ;  /* 0x00253c00010a7983 */ /* 0x000ea20000300800 */
[----:B------:R-:W2:Y:S03]  /*16780*/  LDL.LU R11, [R1+0x2538] ;  /* 0x00253800010b7983 */ /* 0x000ea60000300800 */
        /* <DEDUP_REMOVED lines=23> */
[----:B------:R-:W3:Y:S03]  /*16900*/  LDL.LU R22, [R1+0x250c] ;  /* 0x00250c0001167983 */ /* 0x000ee60000300800 */
[----:B------:R0:W-:Y:S01]  /*16910*/  STS.U16 [R29+0x7c00], R23 ;  /* 0x007c00171d007388 */ /* 0x0001e20000000400 */
[----:B------:R1:W-:Y:S02]  /*16920*/  STS.U16 [R29+0x7c80], R24 ;  /* 0x007c80181d007388 */ /* 0x0003e40000000400 */
[----:B------:R1:W-:Y:S02]  /*16930*/  STS.U16 [R29+0x7d00], R25 ;  /* 0x007d00191d007388 */ /* 0x0003e40000000400 */
[----:B------:R1:W-:Y:S01]  /*16940*/  STS.U16 [R29+0x7d80], R26 ;  /* 0x007d801a1d007388 */ /* 0x0003e20000000400 */
[----:B------:R1:W-:Y:S01]  /*16950*/  STS.U16 [R29+0x7e00], R27 ;  /* 0x007e001b1d007388 */ /* 0x0003e20000000400 */
[----:B------:R1:W-:Y:S03]  /*16960*/  STS.U16 [R29+0x7e80], R0 ;  /* 0x007e80001d007388 */ /* 0x0003e60000000400 */
[----:B0-----:R-:W3:Y:S01]  /*16970*/  LDL.LU R23, [R1+0x2508] ;  /* 0x0025080001177983 */ /* 0x001ee20000300800 */
[----:B-1----:R-:W3:Y:S03]  /*16980*/  LDL.LU R24, [R1+0x2504] ;  /* 0x0025040001187983 */ /* 0x002ee60000300800 */
[----:B------:R-:W3:Y:S01]  /*16990*/  LDL.LU R25, [R1+0x2500] ;  /* 0x0025000001197983 */ /* 0x000ee20000300800 */
[----:B------:R-:W3:Y:S03]  /*169a0*/  LDL.LU R26, [R1+0x24fc] ;  /* 0x0024fc00011a7983 */ /* 0x000ee60000300800 */
[----:B------:R-:W3:Y:S01]  /*169b0*/  LDL.LU R27, [R1+0x24f8] ;  /* 0x0024f800011b7983 */ /* 0x000ee20000300800 */
[----:B------:R-:W3:Y:S03]  /*169c0*/  LDL.LU R0, [R1+0x24f4] ;  /* 0x0024f40001007983 */ /* 0x000ee60000300800 */
[----:B------:R0:W-:Y:S04]  /*169d0*/  STS.U16 [R29+0x7f00], R28 ;  /* 0x007f001c1d007388 */ /* 0x0001e80000000400 */
[----:B0-----:R-:W3:Y:S01]  /*169e0*/  LDL.LU R28, [R1+0x24f0] ;  /* 0x0024f000011c7983 */ /* 0x001ee20000300800 */
[----:B------:R0:W-:Y:S03]  /*169f0*/  STS.U16 [R29+0x7f80], R2 ;  /* 0x007f80021d007388 */ /* 0x0001e60000000400 */
[----:B0-----:R-:W0:Y:S04]  /*16a00*/  S2R R2, SR_TID.X ;  /* 0x0000000000027919 */ /* 0x001e280000002100 */
[----:B------:R-:W4:Y:S01]  /*16a10*/  LDL.LU R29, [R1+0x24ec] ;  /* 0x0024ec00011d7983 */ /* 0x000f220000300800 */
[----:B0-----:R-:W-:-:S05]  /*16a20*/  LOP3.LUT R2, R2, 0x3f, RZ, 0xc0, !PT ;  /* 0x0000003f02027812 */ /* 0x001fca00078ec0ff */
[----:B------:R-:W-:-:S05]  /*16a30*/  IMAD.SHL.U32 R2, R2, 0x2, RZ ;  /* 0x0000000202027824 */ /* 0x000fca00078e00ff */
[----:B------:R0:W-:Y:S04]  /*16a40*/  STS.U16 [R2+0x8000], R3 ;  /* 0x0080000302007388 */ /* 0x0001e80000000400 */
[----:B0-----:R-:W4:Y:S04]  /*16a50*/  LDL.LU R3, [R1+0x24e8] ;  /* 0x0024e80001037983 */ /* 0x001f280000300800 */
[----:B--2---:R-:W-:Y:S04]  /*16a60*/  STS.U16 [R2+0x8800], R21 ;  /* 0x0088001502007388 */ /* 0x004fe80000000400 */
[----:B---3--:R0:W-:Y:S04]  /*16a70*/  STS.U16 [R2+0x8400], R28 ;  /* 0x0084001c02007388 */ /* 0x0081e80000000400 */
[----:B0-----:R-:W2:Y:S01]  /*16a80*/  LDL.LU R28, [R1+0x24e4] ;  /* 0x0024e400011c7983 */ /* 0x001ea20000300800 */
[----:B------:R-:W3:Y:S03]  /*16a90*/  LDL.LU R21, [R1+0x20] ;  /* 0x0000200001157983 */ /* 0x000ee60000300800 */
[----:B------:R0:W-:Y:S04]  /*16aa0*/  STS.U16 [R2+0x8600], R25 ;  /* 0x0086001902007388 */ /* 0x0001e80000000400 */
[----:B------:R1:W-:Y:S04]  /*16ab0*/  STS.U16 [R2+0x8200], R5 ;  /* 0x0082000502007388 */ /* 0x0003e80000000400 */
[----:B------:R-:W-:Y:S04]  /*16ac0*/  STS.U16 [R2+0x8a00], R17 ;  /* 0x008a001102007388 */ /* 0x000fe80000000400 */
[----:B------:R-:W-:Y:S04]  /*16ad0*/  STS.U16 [R2+0x8c00], R16 ;  /* 0x008c001002007388 */ /* 0x000fe80000000400 */
[----:B------:R-:W-:Y:S01]  /*16ae0*/  STS.U16 [R2+0x8e00], R15 ;  /* 0x008e000f02007388 */ /* 0x000fe20000000400 */
[----:B0-----:R-:W-:-:S03]  /*16af0*/  LOP3.LUT R25, R2, 0x10, RZ, 0x3c, !PT ;  /* 0x0000001002197812 */ /* 0x001fc600078e3cff */
[----:B-1----:R-:W0:Y:S04]  /*16b00*/  S2R R5, SR_TID.X ;  /* 0x0000000000057919 */ /* 0x002e280000002100 */
[----:B---3--:R-:W-:Y:S01]  /*16b10*/  STS.U16 [R25+0x8080], R21 ;  /* 0x0080801519007388 */ /* 0x008fe20000000400 */
[----:B----4-:R1:W-:Y:S02]  /*16b20*/  STS.U16 [R25+0x8280], R3 ;  /* 0x0082800319007388 */ /* 0x0103e40000000400 */
[----:B------:R3:W-:Y:S01]  /*16b30*/  STS.U16 [R25+0x8480], R0 ;  /* 0x0084800019007388 */ /* 0x0007e20000000400 */
[----:B-1----:R-:W4:Y:S01]  /*16b40*/  LDL.LU R3, [R1+0x24e0] ;  /* 0x0024e00001037983 */ /* 0x002f220000300800 */
[----:B---3--:R-:W4:Y:S01]  /*16b50*/  LDL.LU R0, [R1+0x24dc] ;  /* 0x0024dc0001007983 */ /* 0x008f220000300800 */
[----:B0-----:R-:W-:-:S05]  /*16b60*/  LOP3.LUT R5, R5, 0x3f, RZ, 0xc0, !PT ;  /* 0x0000003f05057812 */ /* 0x001fca00078ec0ff */
[----:B------:R-:W-:Y:S01]  /*16b70*/  IMAD.SHL.U32 R5, R5, 0x2, RZ ;  /* 0x0000000205057824 */ /* 0x000fe200078e00ff */
[----:B------:R-:W-:Y:S01]  /*16b80*/  STS.U16 [R25+0x8680], R24 ;  /* 0x0086801819007388 */ /* 0x000fe20000000400 */
[----:B------:R-:W-:Y:S02]  /*16b90*/  STS.U16 [R25+0x8880], R20 ;  /* 0x0088801419007388 */ /* 0x000fe40000000400 */
[----:B------:R-:W-:Y:S01]  /*16ba0*/  STS.U16 [R25+0x8a80], R14 ;  /* 0x008a800e19007388 */ /* 0x000fe20000000400 */
[----:B------:R-:W-:Y:S01]  /*16bb0*/  LOP3.LUT R5, R5, 0x20, RZ, 0x3c, !PT ;  /* 0x0000002005057812 */ /* 0x000fe200078e3cff */
[----:B------:R-:W-:Y:S01]  /*16bc0*/  STS.U16 [R25+0x8c80], R13 ;  /* 0x008c800d19007388 */ /* 0x000fe20000000400 */
[----:B------:R-:W-:Y:S03]  /*16bd0*/  STS.U16 [R25+0x8e80], R12 ;  /* 0x008e800c19007388 */ /* 0x000fe60000000400 */
[----:B------:R-:W-:Y:S01]  /*16be0*/  STS.U16 [R5+0x8100], R4 ;  /* 0x0081000405007388 */ /* 0x000fe20000000400 */
[----:B--2---:R0:W-:Y:S02]  /*16bf0*/  STS.U16 [R5+0x8300], R28 ;  /* 0x0083001c05007388 */ /* 0x0041e40000000400 */
[----:B------:R-:W-:Y:S02]  /*16c00*/  STS.U16 [R5+0x8500], R27 ;  /* 0x0085001b05007388 */ /* 0x000fe40000000400 */
[----:B------:R-:W-:Y:S01]  /*16c10*/  STS.U16 [R5+0x8700], R23 ;  /* 0x0087001705007388 */ /* 0x000fe20000000400 */
[----:B------:R-:W-:Y:S01]  /*16c20*/  STS.U16 [R5+0x8900], R19 ;  /* 0x0089001305007388 */ /* 0x000fe20000000400 */
[----:B------:R-:W-:Y:S02]  /*16c30*/  STS.U16 [R5+0x8b00], R11 ;  /* 0x008b000b05007388 */ /* 0x000fe40000000400 */
[----:B------:R-:W-:Y:S02]  /*16c40*/  STS.U16 [R5+0x8d00], R10 ;  /* 0x008d000a05007388 */ /* 0x000fe40000000400 */
[----:B------:R-:W-:Y:S01]  /*16c50*/  STS.U16 [R5+0x8f00], R9 ;  /* 0x008f000905007388 */ /* 0x000fe20000000400 */
[----:B0-----:R-:W2:Y:S04]  /*16c60*/  LDL.LU R28, [R1+0x24d8] ;  /* 0x0024d800011c7983 */ /* 0x001ea80000300800 */
[----:B----4-:R0:W-:Y:S01]  /*16c70*/  STS.U16 [R0+0x8180], R3 ;  /* 0x0081800300007388 */ /* 0x0101e20000000400 */
[----:B------:R1:W-:Y:S03]  /*16c80*/  STS.U16 [R0+0x8380], R29 ;  /* 0x0083801d00007388 */ /* 0x0003e60000000400 */
[----:B0-----:R-:W0:Y:S04]  /*16c90*/  S2R R3, SR_TID.X ;  /* 0x0000000000037919 */ /* 0x001e280000002100 */
[----:B-1----:R-:W1:Y:S01]  /*16ca0*/  S2R R29, SR_TID.X ;  /* 0x00000000001d7919 */ /* 0x002e620000002100 */
[----:B------:R-:W-:Y:S02]  /*16cb0*/  STS.U16 [R0+0x8580], R26 ;  /* 0x0085801a00007388 */ /* 0x000fe40000000400 */
[----:B------:R-:W-:Y:S02]  /*16cc0*/  STS.U16 [R0+0x8780], R22 ;  /* 0x0087801600007388 */ /* 0x000fe40000000400 */
[----:B------:R-:W-:Y:S01]  /*16cd0*/  STS.U16 [R0+0x8980], R18 ;  /* 0x0089801200007388 */ /* 0x000fe20000000400 */
[----:B------:R-:W-:Y:S01]  /*16ce0*/  STS.U16 [R0+0x8b80], R8 ;  /* 0x008b800800007388 */ /* 0x000fe20000000400 */
[----:B------:R-:W-:Y:S02]  /*16cf0*/  STS.U16 [R0+0x8d80], R7 ;  /* 0x008d800700007388 */ /* 0x000fe40000000400 */
[----:B------:R-:W-:Y:S02]  /*16d00*/  STS.U16 [R0+0x8f80], R6 ;  /* 0x008f800600007388 */ /* 0x000fe40000000400 */
[----:B------:R-:W-:Y:S02]  /*16d10*/  BAR.SYNC.DEFER_BLOCKING 0x0 ;  /* 0x0000000000007b1d */ /* 0x000fe40000010000 */
[----:B0-----:R-:W-:Y:S01]  /*16d20*/  IMAD.SHL.U32 R5, R3, 0x8, RZ ;  /* 0x0000000803057824 */ /* 0x001fe200078e00ff */
[----:B-1----:R-:W-:-:S04]  /*16d30*/  LOP3.LUT R3, R29, 0x7, RZ, 0xc0, !PT ;  /* 0x000000071d037812 */ /* 0x002fc800078ec0ff */
[----:B------:R-:W-:Y:S01]  /*16d40*/  LOP3.LUT R5, R5, 0x30, RZ, 0xc0, !PT ;  /* 0x0000003005057812 */ /* 0x000fe200078ec0ff */
[----:B------:R-:W-:Y:S01]  /*16d50*/  IMAD.SHL.U32 R29, R29, 0x2, RZ ;  /* 0x000000021d1d7824 */ /* 0x000fe200078e00ff */
[----:B--2---:R-:W-:Y:S03]  /*16d60*/  LDSM.16.MT88.4 R8, [R28] ;  /* 0x000000001c08783b */ /* 0x004fe60000004200 */
[----:B------:R-:W-:-:S05]  /*16d70*/  IMAD R3, R3, 0x40, R5 ;  /* 0x0000004003037824 */ /* 0x000fca00078e0205 */
[----:B------:R-:W-:-:S05]  /*16d80*/  LOP3.LUT R3, R3, 0x30, R29, 0x78, !PT ;  /* 0x0000003003037812 */ /* 0x000fca00078e781d */
[----:B------:R-:W0:Y:S04]  /*16d90*/  LDSM.16.M88.4 R12, [R3+0x8000] ;  /* 0x00800000030c783b */ /* 0x000e280000000200 */
[----:B------:R-:W1:Y:S04]  /*16da0*/  LDSM.16.M88.4 R16, [R3+0x8200] ;  /* 0x008200000310783b */ /* 0x000e680000000200 */
[----:B------:R-:W-:Y:S04]  /*16db0*/  LDSM.16.M88.4 R24, [R3+0x8e00] ;  /* 0x008e00000318783b */ /* 0x000fe80000000200 */
[----:B------:R-:W-:Y:S04]  /*16dc0*/  LDSM.16.M88.4 R20, [R3+0x8c00] ;  /* 0x008c00000314783b */ /* 0x000fe80000000200 */
[----:B0-----:R-:W-:Y:S01]  /*16dd0*/  STL.64 [R1+0x60], R12 ;  /* 0x0000600c01007387 */ /* 0x001fe20000100a00 */
[----:B------:R-:W-:-:S02]  /*16de0*/  IMAD.MOV.U32 R5, RZ, RZ, R12 ;  /* 0x000000ffff057224 */ /* 0x000fc400078e000c */
[----:B------:R-:W-:Y:S02]  /*16df0*/  STL.64 [R1+0x68], R14 ;  /* 0x0000680e01007387 */ /* 0x000fe40000100a00 */
[----:B------:R-:W-:Y:S02]  /*16e00*/  IMAD.MOV.U32 R4, RZ, RZ, R13 ;  /* 0x000000ffff047224 */ /* 0x000fe400078e000d */
[----:B------:R-:W0:Y:S04]  /*16e10*/  LDSM.16.M88.4 R12, [R3+0x8400] ;  /* 0x00840000030c783b */ /* 0x000e280000000200 */
[----:B-1----:R-:W-:Y:S01]  /*16e20*/  STL.64 [R1+0x50], R16 ;  /* 0x0000501001007387 */ /* 0x002fe20000100a00 */
[----:B------:R-:W-:Y:S02]  /*16e30*/  STL.64 [R1+0x58], R18 ;  /* 0x0000581201007387 */ /* 0x000fe40000100a00 */
[----:B------:R-:W1:Y:S01]  /*16e40*/  LDSM.16.M88.4 R16, [R3+0x8600] ;  /* 0x008600000310783b */ /* 0x000e620000000200 */
[----:B0-----:R-:W-:Y:S03]  /*16e50*/  STL.64 [R1+0x40], R12 ;  /* 0x0000400c01007387 */ /* 0x001fe60000100a00 */
        /* <DEDUP_REMOVED lines=8> */
[----:B------:R-:W-:Y:S02]  /*16ee0*/  STL.64 [R1+0x28], R14 ;  /* 0x0000280e01007387 */ /* 0x000fe40000100a00 */
[----:B------:R0:W-:Y:S02]  /*16ef0*/  STL.64 [R1+0x2488], R12 ;  /* 0x0024880c01007387 */ /* 0x0001e40000100a00 */
[----:B0-----:R-:W2:Y:S01]  /*16f00*/  LDL.64 R12, [R1+0x30] ;  /* 0x00003000010c7983 */ /* 0x001ea20000100a00 */
[----:B------:R-:W-:-:S02]  /*16f10*/  IMAD.MOV.U32 R0, RZ, RZ, R15 ;  /* 0x000000ffff007224 */ /* 0x000fc400078e000f */
[----:B------:R-:W-:Y:S01]  /*16f20*/  IMAD.MOV.U32 R2, RZ, RZ, R14 ;  /* 0x000000ffff027224 */ /* 0x000fe200078e000e */
[----:B--2---:R0:W-:Y:S02]  /*16f30*/  STL.64 [R1+0x24a0], R12 ;  /* 0x0024a00c01007387 */ /* 0x0041e40000100a00 */
[----:B0-----:R-:W-:Y:S02]  /*16f40*/  IMAD.MOV.U32 R12, RZ, RZ, R7 ;  /* 0x000000ffff0c7224 */ /* 0x001fe400078e0007 */
[----:B------:R-:W-:-:S05]  /*16f50*/  IMAD.MOV.U32 R13, RZ, RZ, R6 ;  /* 0x000000ffff0d7224 */ /* 0x000fca00078e0006 */
[----:B------:R-:W-:Y:S01]  /*16f60*/  STL.64 [R1+0x24b8], R12 ;  /* 0x0024b80c01007387 */ /* 0x000fe20000100a00 */
[----:B------:R0:W-:Y:S02]  /*16f70*/  STL [R1+0x1e54], R0 ;  /* 0x001e540001007387 */ /* 0x0001e40000100800 */
[----:B------:R2:W-:Y:S02]  /*16f80*/  STL [R1+0x1e50], R2 ;  /* 0x001e500201007387 */ /* 0x0005e40000100800 */
[----:B-1----:R-:W-:Y:S01]  /*16f90*/  STL.64 [R1+0x10], R16 ;  /* 0x0000101001007387 */ /* 0x002fe20000100a00 */
[----:B------:R-:W-:Y:S01]  /*16fa0*/  STL.64 [R1+0x18], R18 ;  /* 0x0000181201007387 */ /* 0x000fe20000100a00 */
[----:B------:R-:W-:Y:S02]  /*16fb0*/  STL.64 [R1+0x24c0], R16 ;  /* 0x0024c01001007387 */ /* 0x000fe40000100a00 */
[----:B0-----:R-:W-:Y:S02]  /*16fc0*/  IMAD.MOV.U32 R0, RZ, RZ, R19 ;  /* 0x000000ffff007224 */ /* 0x001fe400078e0013 */
[----:B--2---:R-:W-:-:S03]  /*16fd0*/  IMAD.MOV.U32 R2, RZ, RZ, R18 ;  /* 0x000000ffff027224 */ /* 0x004fc600078e0012 */
[----:B------:R-:W-:Y:S02]  /*16fe0*/  STL [R1+0x2220], R0 ;  /* 0x0022200001007387 */ /* 0x000fe40000100800 */
[----:B------:R-:W-:Y:S02]  /*16ff0*/  STL [R1+0x2060], R2 ;  /* 0x0020600201007387 */ /* 0x000fe40000100800 */
[----:B------:R-:W2:Y:S02]  /*17000*/  LDL.LU.64 R12, [R1+0x1c0] ;  /* 0x0001c000010c7983 */ /* 0x000ea40000300a00 */
[----:B------:R-:W3:Y:S02]  /*17010*/  LDL.LU.64 R14, [R1+0x1c8] ;  /* 0x0001c800010e7983 */ /* 0x000ee40000300a00 */
[----:B---3--:R-:W-:Y:S01]  /*17020*/  STL.64 [R1+0x24d0], R14 ;  /* 0x0024d00e01007387 */ /* 0x008fe20000100a00 */
[----:B--2---:R0:W-:Y:S03]  /*17030*/  STL.64 [R1+0x24c8], R12 ;  /* 0x0024c80c01007387 */ /* 0x0041e60000100a00 */
[----:B0-----:R-:W2:Y:S01]  /*17040*/  LDL.LU.64 R12, [R1+0x1d0] ;  /* 0x0001d000010c7983 */ /* 0x001ea20000300a00 */
[----:B------:R-:W2:Y:S02]  /*17050*/  LDL.LU.64 R14, [R1+0x1d8] ;  /* 0x0001d800010e7983 */ /* 0x000ea40000300a00 */
[----:B------:R-:W-:Y:S02]  /*17060*/  STL [R1+0x1d64], R26 ;  /* 0x001d641a01007387 */ /* 0x000fe40000100800 */
[----:B------:R-:W-:Y:S01]  /*17070*/  STL [R1+0x1d60], R27 ;  /* 0x001d601b01007387 */ /* 0x000fe20000100800 */
[----:B------:R0:W-:Y:S04]  /*17080*/  STL.64 [R1+0x2480], R24 ;  /* 0x0024801801007387 */ /* 0x0001e80000100a00 */
[----:B0-----:R-:W3:Y:S01]  /*17090*/  LDL.LU.64 R24, [R1+0x380] ;  /* 0x0003800001187983 */ /* 0x001ee20000300a00 */
[----:B------:R-:W4:Y:S02]  /*170a0*/  LDL.LU.64 R26, [R1+0x388] ;  /* 0x00038800011a7983 */ /* 0x000f240000300a00 */
[----:B------:R-:W-:-:S02]  /*170b0*/  IMAD.MOV.U32 R16, RZ, RZ, R5 ;  /* 0x000000ffff107224 */ /* 0x000fc400078e0005 */
[----:B------:R-:W-:Y:S02]  /*170c0*/  IMAD.MOV.U32 R17, RZ, RZ, R4 ;  /* 0x000000ffff117224 */ /* 0x000fe400078e0004 */
[----:B------:R-:W0:Y:S04]  /*170d0*/  LDSM.16.MT88.4 R4, [R28+0x80] ;  /* 0x000080001c04783b */ /* 0x000e280000004200 */
[----:B----4-:R-:W-:Y:S01]  /*170e0*/  STL.64 [R1+0x2498], R26 ;  /* 0x0024981a01007387 */ /* 0x010fe20000100a00 */
[----:B---3--:R1:W-:Y:S03]  /*170f0*/  STL.64 [R1+0x2490], R24 ;  /* 0x0024901801007387 */ /* 0x0083e60000100a00 */
[----:B-1----:R-:W3:Y:S01]  /*17100*/  LDL.LU.64 R24, [R1+0x1a0] ;  /* 0x0001a00001187983 */ /* 0x002ee20000300a00 */
[----:B------:R-:W4:Y:S01]  /*17110*/  LDL.LU.64 R26, [R1+0x1a8] ;  /* 0x0001a800011a7983 */ /* 0x000f220000300a00 */
[C---:B--2---:R-:W-:Y:S02]  /*17120*/  HMMA.16816.F32.BF16 R16, R8.reuse, R16, R12 ;  /* 0x000000100810723c */ /* 0x044fe4000004180c */
[----:B----4-:R-:W-:Y:S01]  /*17130*/  STL.64 [R1+0x24b0], R26 ;  /* 0x0024b01a01007387 */ /* 0x010fe20000100a00 */
[----:B---3--:R1:W-:Y:S03]  /*17140*/  STL.64 [R1+0x24a8], R24 ;  /* 0x0024a81801007387 */ /* 0x0083e60000100a00 */
[----:B-1----:R-:W2:Y:S01]  /*17150*/  LDL.LU.64 R24, [R1+0x1b0] ;  /* 0x0001b00001187983 */ /* 0x002ea20000300a00 */
[----:B------:R-:W2:Y:S02]  /*17160*/  LDL.LU.64 R26, [R1+0x1b8] ;  /* 0x0001b800011a7983 */ /* 0x000ea40000300a00 */
[----:B------:R-:W-:Y:S02]  /*17170*/  STL.64 [R1], R20 ;  /* 0x0000001401007387 */ /* 0x000fe40000100a00 */
[----:B------:R-:W-:Y:S01]  /*17180*/  STL.64 [R1+0x8], R22 ;  /* 0x0000081601007387 */ /* 0x000fe20000100a00 */
[----:B0-----:R-:W-:Y:S01]  /*17190*/  STL.64 [R1+0x2478], R6 ;  /* 0x0024780601007387 */ /* 0x001fe20000100a00 */
[----:B------:R0:W-:Y:S03]  /*171a0*/  STL.64 [R1+0x2470], R4 ;  /* 0x0024700401007387 */ /* 0x0001e60000100a00 */
[----:B0-----:R-:W3:Y:S01]  /*171b0*/  LDL.64 R4, [R1+0x50] ;  /* 0x0000500001047983 */ /* 0x001ee20000100a00 */
[----:B------:R-:W3:Y:S02]  /*171c0*/  LDL.LU.64 R14, [R1+0x24d0] ;  /* 0x0024d000010e7983 */ /* 0x000ee40000300a00 */
[----:B------:R-:W3:Y:S04]  /*171d0*/  LDL.LU.64 R12, [R1+0x24c8] ;  /* 0x0024c800010c7983 */ /* 0x000ee80000300a00 */
[----:B------:R0:W-:Y:S01]  /*171e0*/  STL.64 [R1+0x1d0], R16 ;  /* 0x0001d01001007387 */ /* 0x0001e20000100a00 */
[----:B------:R-:W-:Y:S04]  /*171f0*/  STL.64 [R1+0x1d8], R18 ;  /* 0x0001d81201007387 */ /* 0x000fe80000100a00 */
[----:B0-----:R-:W4:Y:S01]  /*17200*/  LDL.LU.64 R16, [R1+0x24c0] ;  /* 0x0024c00001107983 */ /* 0x001f220000300a00 */
[C---:B---3--:R-:W-:Y:S11]  /*17210*/  HMMA.16816.F32.BF16 R12, R8.reuse, R4, R12 ;  /* 0x00000004080c723c */ /* 0x048ff6000004180c */
[----:B------:R-:W-:Y:S11]  /*17220*/  @!UPT UIADD3 URZ, URZ, URZ, URZ ;  /* 0x0000003f3f3ff290 */ /* 0x000ff6000fffe03f */
[----:B------:R-:W-:Y:S01]  /*17230*/  @!UPT UIADD3 URZ, URZ, URZ, URZ ;  /* 0x0000003f3f3ff290 */ /* 0x000fe2000fffe03f */
[----:B------:R0:W-:Y:S01]  /*17240*/  STL.64 [R1+0x1c0], R12 ;  /* 0x0001c00c01007387 */ /* 0x0001e20000100a00 */
[----:B------:R2:W-:Y:S03]  /*17250*/  STL.64 [R1+0x1c8], R14 ;  /* 0x0001c80e01007387 */ /* 0x0005e60000100a00 */
[----:B0-----:R-:W2:Y:S01]  /*17260*/  LDL.LU.64 R12, [R1+0x24b8] ;  /* 0x0024b800010c7983 */ /* 0x001ea20000300a00 */
[----:B------:R-:W-:Y:S02]  /*17270*/  IMAD.MOV.U32 R18, RZ, RZ, R4 ;  /* 0x000000ffff127224 */ /* 0x000fe400078e0004 */
[----:B------:R-:W-:Y:S02]  /*17280*/  IMAD.MOV.U32 R3, RZ, RZ, R5 ;  /* 0x000000ffff037224 */ /* 0x000fe400078e0005 */
[----:B------:R-:W4:Y:S01]  /*17290*/  LDL.LU.64 R4, [R1+0x530] ;  /* 0x0005300001047983 */ /* 0x000f220000300a00 */
[----:B------:R-:W4:Y:S01]  /*172a0*/  LDL.LU.64 R6, [R1+0x538] ;  /* 0x0005380001067983 */ /* 0x000f220000300a00 */
[C---:B--2---:R-:W-:Y:S02]  /*172b0*/  HMMA.16816.F32.BF16 R12, R8.reuse, R12, R24 ;  /* 0x0000000c080c723c */ /* 0x044fe40000041818 */
[----:B------:R-:W2:Y:S01]  /*172c0*/  LDL.LU.64 R26, [R1+0x24b0] ;  /* 0x0024b000011a7983 */ /* 0x000ea20000300a00 */
[----:B------:R-:W2:Y:S11]  /*172d0*/  LDL.LU.64 R24, [R1+0x24a8] ;  /* 0x0024a80001187983 */ /* 0x000eb60000300a00 */
[----:B------:R-:W-:Y:S09]  /*172e0*/  @!UPT UIADD3 URZ, URZ, URZ, URZ ;  /* 0x0000003f3f3ff290 */ /* 0x000ff2000fffe03f */
[----:B------:R0:W-:Y:S01]  /*172f0*/  STL.64 [R1+0x1b0], R12 ;  /* 0x0001b00c01007387 */ /* 0x0001e20000100a00 */
[----:B------:R-:W-:Y:S03]  /*17300*/  STL.64 [R1+0x1b8], R14 ;  /* 0x0001b80e01007387 */ /* 0x000fe60000100a00 */
[----:B0-----:R-:W2:Y:S02]  /*17310*/  LDL.LU.64 R12, [R1+0x24a0] ;  /* 0x0024a000010c7983 */ /* 0x001ea40000300a00 */
[C---:B--2---:R-:W-:Y:S01]  /*17320*/  HMMA.16816.F32.BF16 R24, R8.reuse, R12, R24 ;  /* 0x0000000c0818723c */ /* 0x044fe20000041818 */
[----:B------:R-:W-:Y:S02]  /*17330*/  IMAD.MOV.U32 R2, RZ, RZ, R12 ;  /* 0x000000ffff027224 */ /* 0x000fe400078e000c */
[----:B------:R-:W-:Y:S11]  /*17340*/  IMAD.MOV.U32 R0, RZ, RZ, R13 ;  /* 0x000000ffff007224 */ /* 0x000ff600078e000d */
[----:B------:R-:W-:Y:S09]  /*17350*/  @!UPT UIADD3 URZ, URZ, URZ, URZ ;  /* 0x0000003f3f3ff290 */ /* 0x000ff2000fffe03f */
[----:B------:R-:W-:Y:S01]  /*17360*/  STL.64 [R1+0x1a0], R24 ;  /* 0x0001a01801007387 */ /* 0x000fe20000100a00 */
[----:B------:R0:W-:Y:S03]  /*17370*/  STL.64 [R1+0x1a8], R26 ;  /* 0x0001a81a01007387 */ /* 0x0001e60000100a00 */
[----:B0-----:R-:W2:Y:S01]  /*17380*/  LDL.LU.64 R26, [R1+0x2498] ;  /* 0x00249800011a7983 */ /* 0x001ea20000300a00 */
[----:B------:R-:W2:Y:S02]  /*17390*/  LDL.LU.64 R24, [R1+0x2490] ;  /* 0x0024900001187983 */ /* 0x000ea40000300a00 */
[----:B------:R-:W2:Y:S02]  /*173a0*/  LDL.LU.64 R12, [R1+0x2488] ;  /* 0x00248800010c7983 */ /* 0x000ea40000300a00 */
[C---:B--2---:R-:W-:Y:S01]  /*173b0*/  HMMA.16816.F32.BF16 R24, R8.reuse, R12, R24 ;  /* 0x0000000c0818723c */ /* 0x044fe20000041818 */
[----:B------:R0:W-:Y:S04]  /*173c0*/  STL.64 [R1+0x2418], R12 ;  /* 0x0024180c01007387 */ /* 0x0001e80000100a00 */
[----:B0-----:R-:W2:Y:S11]  /*173d0*/  LDL.LU.64 R12, [R1+0x830] ;  /* 0x00083000010c7983 */ /* 0x001eb60000300a00 */
[----:B------:R-:W-:Y:S07]  /*173e0*/  @!UPT UIADD3 URZ, URZ, URZ, URZ ;  /* 0x0000003f3f3ff290 */ /* 0x000fee000fffe03f */
[----:B------:R-:W-:Y:S01]  /*173f0*/  STL.64 [R1+0x380], R24 ;  /* 0x0003801801007387 */ /* 0x000fe20000100a00 */
[----:B------:R-:W-:Y:S02]  /*17400*/  STL.64 [R1+0x388], R26 ;  /* 0x0003881a01007387 */ /* 0x000fe40000100a00 */
[----:B------:R-:W3:Y:S01]  /*17410*/  LDL.LU.64 R14, [R1+0x838] ;  /* 0x00083800010e7983 */ /* 0x000ee20000300a00 */
[----:B----4-:R-:W-:Y:S01]  /*17420*/  HMMA.16816.F32.BF16 R4, R8, R16, R4 ;  /* 0x000000100804723c */ /* 0x010fe20000041804 */
[----:B---3--:R-:W-:Y:S01]  /*17430*/  STL.64 [R1+0x2428], R14 ;  /* 0x0024280e01007387 */ /* 0x008fe20000100a00 */
[----:B--2---:R0:W-:Y:S03]  /*17440*/  STL.64 [R1+0x2420], R12 ;  /* 0x0024200c01007387 */ /* 0x0041e60000100a00 */
[----:B0-----:R-:W2:Y:S04]  /*17450*/  LDL.64 R12, [R1+0x40] ;  /* 0x00004000010c7983 */ /* 0x001ea80000100a00 */
[----:B--2---:R0:W-:Y:S02]  /*17460*/  STL.64 [R1+0x2440], R12 ;  /* 0x0024400c01007387 */ /* 0x0041e40000100a00 */
[----:B0-----:R-:W-:-:S02]  /*17470*/  IMAD.MOV.U32 R12, RZ, RZ, R18 ;  /* 0x000000ffff0c7224 */ /* 0x001fc400078e0012 */
[----:B------:R-:W-:-:S05]  /*17480*/  IMAD.MOV.U32 R13, RZ, RZ, R3 ;  /* 0x000000ffff0d7224 */ /* 0x000fca00078e0003 */
[----:B------:R0:W-:Y:S04]  /*17490*/  STL.64 [R1+0x2458], R12 ;  /* 0x0024580c01007387 */ /* 0x0001e80000100a00 */
[----:B0-----:R-:W2:Y:S01]  /*174a0*/  LDL.64 R12, [R1+0x60] ;  /* 0x00006000010c7983 */ /* 0x001ea20000100a00 */
[----:B------:R-:W3:Y:S02]  /*174b0*/  LDL.LU.64 R24, [R1+0x710] ;  /* 0x0007100001187983 */ /* 0x000ee40000300a00 */
[----:B------:R-:W3:Y:S02]  /*174c0*/  LDL.LU.64 R26, [R1+0x718] ;  /* 0x00071800011a7983 */ /* 0x000ee40000300a00 */
[----:B------:R0:W-:Y:S01]  /*174d0*/  STL.64 [R1+0x530], R4 ;  /* 0x0005300401007387 */ /* 0x0001e20000100a00 */
[----:B------:R1:W-:Y:S04]  /*174e0*/  STL.64 [R1+0x538], R6 ;  /* 0x0005380601007387 */ /* 0x0003e80000100a00 */
[----:B0-----:R-:W4:Y:S01]  /*174f0*/  LDL.LU.64 R4, [R1+0x700] ;  /* 0x0007000001047983 */ /* 0x001f220000300a00 */
[----:B-1----:R-:W4:Y:S02]  /*17500*/  LDL.LU.64 R6, [R1+0x708] ;  /* 0x0007080001067983 */ /* 0x002f240000300a00 */
[----:B------:R0:W-:Y:S02]  /*17510*/  STL.64 [R1+0x2410], R16 ;  /* 0x0024101001007387 */ /* 0x0001e40000100a00 */
[----:B0-----:R-:W2:Y:S01]  /*17520*/  LDL.LU.64 R16, [R1+0x820] ;  /* 0x0008200001107983 */ /* 0x001ea20000300a00 */
[----:B------:R-:W2:Y:S03]  /*17530*/  LDL.LU.64 R18, [R1+0x828] ;  /* 0x0008280001127983 */ /* 0x000ea60000300a00 */
[----:B--2---:R-:W-:Y:S01]  /*17540*/  STL.64 [R1+0x2438], R18 ;  /* 0x0024381201007387 */ /* 0x004fe20000100a00 */
[----:B------:R0:W-:Y:S03]  /*17550*/  STL.64 [R1+0x2430], R16 ;  /* 0x0024301001007387 */ /* 0x0001e60000100a00 */
[----:B0-----:R-:W2:Y:S01]  /*17560*/  LDL.LU.64 R16, [R1+0x840] ;  /* 0x0008400001107983 */ /* 0x001ea20000300a00 */
[----:B------:R-:W2:Y:S01]  /*17570*/  LDL.LU.64 R18, [R1+0x848] ;  /* 0x0008480001127983 */ /* 0x000ea20000300a00 */
[C---:B---3--:R-:W-:Y:S02]  /*17580*/  HMMA.16816.F32.BF16 R24, R8.reuse, R20, R24 ;  /* 0x000000140818723c */ /* 0x048fe40000041818 */
[----:B--2---:R-:W-:Y:S01]  /*17590*/  STL.64 [R1+0x2450], R18 ;  /* 0x0024501201007387 */ /* 0x004fe20000100a00 */
[----:B------:R0:W-:Y:S03]  /*175a0*/  STL.64 [R1+0x2448], R16 ;  /* 0x0024481001007387 */ /* 0x0001e60000100a00 */
[----:B0-----:R-:W2:Y:S01]  /*175b0*/  LDL.LU.64 R16, [R1+0x850] ;  /* 0x0008500001107983 */ /* 0x001ea20000300a00 */
[----:B------:R-:W3:Y:S03]  /*175c0*/  LDL.LU.64 R18, [R1+0x858] ;  /* 0x0008580001127983 */ /* 0x000ee60000300a00 */
[----:B---3--:R-:W-:Y:S01]  /*175d0*/  STL.64 [R1+0x2468], R18 ;  /* 0x0024681201007387 */ /* 0x008fe20000100a00 */
[----:B--2---:R0:W-:Y:S03]  /*175e0*/  STL.64 [R1+0x2460], R16 ;  /* 0x0024601001007387 */ /* 0x0041e60000100a00 */
[----:B0-----:R-:W2:Y:S01]  /*175f0*/  LDL.LU.64 R16, [R1+0x860] ;  /* 0x0008600001107983 */ /* 0x001ea20000300a00 */
[----:B------:R-:W2:Y:S08]  /*17600*/  LDL.LU.64 R18, [R1+0x868] ;  /* 0x0008680001127983 */ /* 0x000eb00000300a00 */
[----:B------:R0:W-:Y:S02]  /*17610*/  STL.64 [R1+0x710], R24 ;  /* 0x0007101801007387 */ /* 0x0001e40000100a00 */
[----:B------:R-:W-:Y:S01]  /*17620*/  STL.64 [R1+0x718], R26 ;  /* 0x0007181a01007387 */ /* 0x000fe20000100a00 */
[----:B0-----:R-:W4:Y:S02]  /*17630*/  LDL.LU.64 R24, [R1+0x2480] ;  /* 0x0024800001187983 */ /* 0x001f240000300a00 */
[----:B----4-:R-:W-:Y:S02]  /*17640*/  HMMA.16816.F32.BF16 R8, R8, R24, R4 ;  /* 0x000000180808723c */ /* 0x010fe40000041804 */
[----:B------:R-:W2:Y:S01]  /*17650*/  LDL.LU.64 R6, [R1+0x2478] ;  /* 0x0024780001067983 */ /* 0x000ea20000300a00 */
[----:B------:R-:W2:Y:S11]  /*17660*/  LDL.LU.64 R4, [R1+0x2470] ;  /* 0x0024700001047983 */ /* 0x000eb60000300a00 */
[----:B------:R-:W-:Y:S09]  /*17670*/  @!UPT UIADD3 URZ, URZ, URZ, URZ ;  /* 0x0000003f3f3ff290 */ /* 0x000ff2000fffe03f */
[----:B------:R0:W-:Y:S01]  /*17680*/  STL.64 [R1+0x700], R8 ;  /* 0x0007000801007387 */ /* 0x0001e20000100a00 */
[----:B------:R-:W-:Y:S02]  /*17690*/  STL.64 [R1+0x708], R10 ;  /* 0x0007080a01007387 */ /* 0x000fe40000100a00 */
[----:B0-----:R-:W-:Y:S02]  /*176a0*/  IMAD.MOV.U32 R8, RZ, RZ, R2 ;  /* 0x000000ffff087224 */ /* 0x001fe400078e0002 */
[----:B------:R-:W-:Y:S02]  /*176b0*/  IMAD.MOV.U32 R9, RZ, RZ, R0 ;  /* 0x000000ffff097224 */ /* 0x000fe400078e0000 */
[----:B------:R-:W-:Y:S02]  /*176c0*/  IMAD.MOV.U32 R2, RZ, RZ, R12 ;  /* 0x000000ffff027224 */ /* 0x000fe400078e000c */
[----:B------:R-:W-:Y:S01]  /*176d0*/  IMAD.MOV.U32 R0, RZ, RZ, R13 ;  /* 0x000000ffff007224 */ /* 0x000fe200078e000d */
[C---:B--2---:R-:W-:Y:S11]  /*176e0*/  HMMA.16816.F32.BF16 R16, R4.reuse, R12, R16 ;  /* 0x0000000c0410723c */ /* 0x044ff60000041810 */
[----:B------:R-:W-:Y:S11]  /*176f0*/  @!UPT UIADD3 URZ, URZ, URZ, URZ ;  /* 0x0000003f3f3ff290 */ /* 0x000ff6000fffe03f */
[----:B------:R-:W-:Y:S01]  /*17700*/  @!UPT UIADD3 URZ, URZ, URZ, URZ ;  /* 0x0000003f3f3ff290 */ /* 0x000fe2000fffe03f */
[----:B------:R-:W-:Y:S01]  /*17710*/  STL.64 [R1+0x860], R16 ;  /* 0x0008601001007387 */ /* 0x000fe20000100a00 */
[----:B------:R0:W-:Y:S03]  /*17720*/  STL.64 [R1+0x868], R18 ;  /* 0x0008681201007387 */ /* 0x0001e60000100a00 */
[----:B0-----:R-:W2:Y:S01]  /*17730*/  LDL.LU.64 R18, [R1+0x2468] ;  /* 0x0024680001127983 */ /* 0x001ea20000300a00 */
[----:B------:R-:W2:Y:S02]  /*17740*/  LDL.LU.64 R16, [R1+0x2460] ;  /* 0x0024600001107983 */ /* 0x000ea40000300a00 */
[----:B------:R-:W2:Y:S02]  /*17750*/  LDL.LU.64 R12, [R1+0x2458] ;  /* 0x00245800010c7983 */ /* 0x000ea40000300a00 */
[C---:B--2---:R-:W-:Y:S01]  /*17760*/  HMMA.16816.F32.BF16 R12, R4.reuse, R12, R16 ;  /* 0x0000000c040c723c */ /* 0x044fe20000041810 */
[----:B------:R-:W2:Y:S01]  /*17770*/  LDL.LU.64 R18, [R1+0x2450] ;  /* 0x0024500001127983 */ /* 0x000ea20000300a00 */
[----:B------:R-:W2:Y:S11]  /*17780*/  LDL.LU.64 R16, [R1+0x2448] ;  /* 0x0024480001107983 */ /* 0x000eb60000300a00 */
[----:B------:R-:W-:Y:S10]  /*17790*/  @!UPT UIADD3 URZ, URZ, URZ, URZ ;  /* 0x0000003f3f3ff290 */ /* 0x000ff4000fffe03f */
        /* <DEDUP_REMOVED lines=11> */
[----:B------:R-:W3:Y:S02]  /*17850*/  LDL.LU.64 R14, [R1+0x2428] ;  /* 0x00242800010e7983 */ /* 0x000ee40000300a00 */
[----:B------:R-:W3:Y:S02]  /*17860*/  LDL.LU.64 R12, [R1+0x2420] ;  /* 0x00242000010c7983 */ /* 0x000ee40000300a00 */
[C---:B---3--:R-:W-:Y:S01]  /*17870*/  HMMA.16816.F32.BF16 R8, R4.reuse, R8, R12 ;  /* 0x000000080408723c */ /* 0x048fe2000004180c */
[----:B------:R-:W2:Y:S11]  /*17880*/  LDL.LU.64 R12, [R1+0x2418] ;  /* 0x00241800010c7983 */ /* 0x000eb60000300a00 */
[----:B------:R-:W-:Y:S11]  /*17890*/  @!UPT UIADD3 URZ, URZ, URZ, URZ ;  /* 0x0000003f3f3ff290 */ /* 0x000ff6000fffe03f */
[----:B------:R-:W-:Y:S01]  /*178a0*/  STL.64 [R1+0x830], R8 ;  /* 0x0008300801007387 */ /* 0x000fe20000100a00 */
[----:B------:R-:W-:Y:S02]  /*178b0*/  STL.64 [R1+0x838], R10 ;  /* 0x0008380a01007387 */ /* 0x000fe40000100a00 */
[----:B------:R-:W-:Y:S01]  /*178c0*/  LDSM.16.MT88.4 R8, [R28+0x100] ;  /* 0x000100001c08783b */ /* 0x000fe20000004200 */
[C---:B--2---:R-:W-:Y:S01]  /*178d0*/  HMMA.16816.F32.BF16 R12, R4.reuse, R12, R16 ;  /* 0x0000000c040c723c */ /* 0x044fe20000041810 */
[----:B------:R-:W2:Y:S11]  /*178e0*/  LDL.LU.64 R16, [R1+0x2410] ;  /* 0x0024100001107983 */ /* 0x000eb60000300a00 */
[----:B------:R-:W-:Y:S11]  /*178f0*/  @!UPT UIADD3 URZ, URZ, URZ, URZ ;  /* 0x0000003f3f3ff290 */ /* 0x000ff6000fffe03f */
[----:B------:R-:W-:Y:S01]  /*17900*/  STL.64 [R1+0x820], R12 ;  /* 0x0008200c01007387 */ /* 0x000fe20000100a00 */
[----:B------:R-:W-:Y:S02]  /*17910*/  STL.64 [R1+0x828], R14 ;  /* 0x0008280e01007387 */ /* 0x000fe40000100a00 */
[----:B------:R-:W0:Y:S02]  /*17920*/  LDSM.16.MT88.4 R12, [R28+0x180] ;  /* 0x000180001c0c783b */ /* 0x000e240000004200 */
[----:B0-----:R-:W-:Y:S02]  /*17930*/  STL.64 [R1+0x23b8], R14 ;  /* 0x0023b80e01007387 */ /* 0x001fe40000100a00 */
[----:B------:R0:W-:Y:S02]  /*17940*/  STL.64 [R1+0x23b0], R12 ;  /* 0x0023b00c01007387 */ /* 0x0001e40000100a00 */
[----:B0-----:R-:W2:Y:S01]  /*17950*/  LDL.LU.64 R12, [R1+0x810] ;  /* 0x00081000010c7983 */ /* 0x001ea20000300a00 */
[----:B------:R-:W2:Y:S02]  /*17960*/  LDL.LU.64 R14, [R1+0x818] ;  /* 0x00081800010e7983 */ /* 0x000ea40000300a00 */
[C---:B--2---:R-:W-:Y:S01]  /*17970*/  HMMA.16816.F32.BF16 R16, R4.reuse, R16, R12 ;  /* 0x000000100410723c */ /* 0x044fe2000004180c */
[----:B------:R-:W2:Y:S04]  /*17980*/  LDL.64 R12, [R1+0x20] ;  /* 0x00002000010c7983 */ /* 0x000ea80000100a00 */
[----:B--2---:R0:W-:Y:S11]  /*17990*/  STL.64 [R1+0x23d8], R12 ;  /* 0x0023d80c01007387 */ /* 0x0041f60000100a00 */
[----:B------:R-:W-:Y:S07]  /*179a0*/  @!UPT UIADD3 URZ, URZ, URZ, URZ ;  /* 0x0000003f3f3ff290 */ /* 0x000fee000fffe03f */
[----:B------:R-:W-:Y:S02]  /*179b0*/  STL.64 [R1+0x810], R16 ;  /* 0x0008101001007387 */ /* 0x000fe40000100a00 */
[----:B------:R-:W-:Y:S02]  /*179c0*/  STL.64 [R1+0x818], R18 ;  /* 0x0008181201007387 */ /* 0x000fe40000100a00 */
[----:B------:R-:W1:Y:S04]  /*179d0*/  LDSM.16.MT88.4 R16, [R28+0x200] ;  /* 0x000200001c10783b */ /* 0x000e680000004200 */
[----:B0-----:R-:W2:Y:S01]  /*179e0*/  LDL.LU.64 R12, [R1+0x800] ;  /* 0x00080000010c7983 */ /* 0x001ea20000300a00 */
[----:B------:R-:W2:Y:S03]  /*179f0*/  LDL.LU.64 R14, [R1+0x808] ;  /* 0x00080800010e7983 */ /* 0x000ea60000300a00 */
[----:B-1----:R-:W-:Y:S01]  /*17a00*/  STL.64 [R1+0x2350], R18 ;  /* 0x0023501201007387 */ /* 0x002fe20000100a00 */
[----:B------:R0:W-:Y:S01]  /*17a10*/  STL.64 [R1+0x2348], R16 ;  /* 0x0023481001007387 */ /* 0x0001e20000100a00 */
[----:B--2---:R-:W-:Y:S11]  /*17a20*/  HMMA.16816.F32.BF16 R20, R4, R20, R12 ;  /* 0x000000140414723c */ /* 0x004ff6000004180c */
[----:B------:R-:W-:Y:S11]  /*17a30*/  @!UPT UIADD3 URZ, URZ, URZ, URZ ;  /* 0x0000003f3f3ff290 */ /* 0x000ff6000fffe03f */
[----:B------:R-:W-:Y:S01]  /*17a40*/  @!UPT UIADD3 URZ, URZ, URZ, URZ ;  /* 0x0000003f3f3ff290 */ /* 0x000fe2000fffe03f */
[----:B------:R-:W-:Y:S01]  /*17a50*/  STL.64 [R1+0x808], R22 ;  /* 0x0008081601007387 */ /* 0x000fe20000100a00 */
[----:B------:R-:W-:Y:S02]  /*17a60*/  IMAD.MOV.U32 R26, RZ, RZ, R20 ;  /* 0x000000ffff1a7224 */ /* 0x000fe400078e0014 */
[----:B------:R-:W-:Y:S02]  /*17a70*/  IMAD.MOV.U32 R27, RZ, RZ, R21 ;  /* 0x000000ffff1b7224 */ /* 0x000fe400078e0015 */
[----:B0-----:R-:W2:Y:S01]  /*17a80*/  LDL.LU.64 R16, [R1+0x6f0] ;  /* 0x0006f00001107983 */ /* 0x001ea20000300a00 */
[----:B------:R-:W0:Y:S04]  /*17a90*/  LDSM.16.MT88.4 R20, [R28+0x280] ;  /* 0x000280001c14783b */ /* 0x000e280000004200 */
[----:B------:R-:W2:Y:S01]  /*17aa0*/  LDL.LU.64 R18, [R1+0x6f8] ;  /* 0x0006f80001127983 */ /* 0x000ea20000300a00 */
[----:B------:R-:W-:Y:S02]  /*17ab0*/  STL [R1+0x1d6c], R26 ;  /* 0x001d6c1a01007387 */ /* 0x000fe40000100800 */
[----:B------:R-:W-:Y:S01]  /*17ac0*/  STL [R1+0x1d68], R27 ;  /* 0x001d681b01007387 */ /* 0x000fe20000100800 */
[----:B0-----:R-:W-:Y:S01]  /*17ad0*/  STL.64 [R1+0x22f0], R22 ;  /* 0x0022f01601007387 */ /* 0x001fe20000100a00 */
[----:B------:R0:W-:Y:S02]  /*17ae0*/  STL.64 [R1+0x22e8], R20 ;  /* 0x0022e81401007387 */ /* 0x0001e40000100a00 */
[----:B0-----:R-:W-:-:S02]  /*17af0*/  IMAD.MOV.U32 R20, RZ, RZ, R29 ;  /* 0x000000ffff147224 */ /* 0x001fc400078e001d */
[----:B------:R-:W-:-:S05]  /*17b00*/  IMAD.MOV.U32 R21, RZ, RZ, R3 ;  /* 0x000000ffff157224 */ /* 0x000fca00078e0003 */
[----:B------:R0:W-:Y:S04]  /*17b10*/  STL.64 [R1+0x23e0], R20 ;  /* 0x0023e01401007387 */ /* 0x0001e80000100a00 */
[----:B0-----:R-:W3:Y:S04]  /*17b20*/  LDL.64 R20, [R1+0x50] ;  /* 0x0000500001147983 */ /* 0x001ee80000100a00 */
[----:B---3--:R-:W-:Y:S01]  /*17b30*/  STL.64 [R1+0x23f8], R20 ;  /* 0x0023f81401007387 */ /* 0x008fe20000100a00 */
[----:B------:R-:W3:Y:S02]  /*17b40*/  LDL.LU.64 R12, [R1+0x6c0] ;  /* 0x0006c000010c7983 */ /* 0x000ee40000300a00 */
[----:B------:R-:W4:Y:S01]  /*17b50*/  LDL.LU.64 R14, [R1+0x6c8] ;  /* 0x0006c800010e7983 */ /* 0x000f220000300a00 */
[----:B--2---:R-:W-:Y:S01]  /*17b60*/  HMMA.16816.F32.BF16 R4, R4, R24, R16 ;  /* 0x000000180404723c */ /* 0x004fe20000041810 */
[----:B----4-:R-:W-:Y:S01]  /*17b70*/  STL.64 [R1+0x23f0], R14 ;  /* 0x0023f00e01007387 */ /* 0x010fe20000100a00 */
[----:B---3--:R0:W-:Y:S03]  /*17b80*/  STL.64 [R1+0x23e8], R12 ;  /* 0x0023e80c01007387 */ /* 0x0081e60000100a00 */
[----:B0-----:R-:W2:Y:S01]  /*17b90*/  LDL.LU.64 R12, [R1+0x6d0] ;  /* 0x0006d000010c7983 */ /* 0x001ea20000300a00 */
[----:B------:R-:W3:Y:S03]  /*17ba0*/  LDL.LU.64 R14, [R1+0x6d8] ;  /* 0x0006d800010e7983 */ /* 0x000ee60000300a00 */
[----:B---3--:R-:W-:Y:S01]  /*17bb0*/  STL.64 [R1+0x2408], R14 ;  /* 0x0024080e01007387 */ /* 0x008fe20000100a00 */
[----:B--2---:R0:W-:Y:S03]  /*17bc0*/  STL.64 [R1+0x2400], R12 ;  /* 0x0024000c01007387 */ /* 0x0041e60000100a00 */
[----:B0-----:R-:W2:Y:S01]  /*17bd0*/  LDL.LU.64 R12, [R1+0x6e0] ;  /* 0x0006e000010c7983 */ /* 0x001ea20000300a00 */
[----:B------:R-:W2:Y:S02]  /*17be0*/  LDL.LU.64 R14, [R1+0x6e8] ;  /* 0x0006e800010e7983 */ /* 0x000ea40000300a00 */
[----:B------:R-:W3:Y:S02]  /*17bf0*/  LDL.LU.64 R16, [R1+0x6a0] ;  /* 0x0006a00001107983 */ /* 0x000ee40000300a00 */
[----:B------:R-:W3:Y:S05]  /*17c00*/  LDL.LU.64 R18, [R1+0x6a8] ;  /* 0x0006a80001127983 */ /* 0x000eea0000300a00 */
[----:B------:R-:W-:Y:S01]  /*17c10*/  STL.64 [R1+0x6f0], R4 ;  /* 0x0006f00401007387 */ /* 0x000fe20000100a00 */
[----:B------:R-:W-:Y:S02]  /*17c20*/  STL.64 [R1+0x6f8], R6 ;  /* 0x0006f80601007387 */ /* 0x000fe40000100a00 */
[----:B------:R-:W0:Y:S04]  /*17c30*/  LDSM.16.MT88.4 R4, [R28+0x300] ;  /* 0x000300001c04783b */ /* 0x000e280000004200 */
[----:B------:R1:W-:Y:S02]  /*17c40*/  STL.64 [R1+0x23c0], R24 ;  /* 0x0023c01801007387 */ /* 0x0003e40000100a00 */
[----:B-1----:R-:W4:Y:S04]  /*17c50*/  LDL.64 R24, [R1+0x30] ;  /* 0x0000300001187983 */ /* 0x002f280000100a00 */
[----:B0-----:R-:W-:Y:S01]  /*17c60*/  STL.64 [R1+0x2288], R6 ;  /* 0x0022880601007387 */ /* 0x001fe20000100a00 */
[----:B------:R0:W-:Y:S03]  /*17c70*/  STL.64 [R1+0x2280], R4 ;  /* 0x0022800401007387 */ /* 0x0001e60000100a00 */
[----:B0-----:R-:W3:Y:S01]  /*17c80*/  LDL.64 R4, [R1] ;  /* 0x0000000001047983 */ /* 0x001ee20000100a00 */
[----:B------:R-:W-:-:S02]  /*17c90*/  IMAD.MOV.U32 R20, RZ, RZ, R2 ;  /* 0x000000ffff147224 */ /* 0x000fc400078e0002 */
[----:B------:R-:W-:-:S07]  /*17ca0*/  IMAD.MOV.U32 R21, RZ, RZ, R0 ;  /* 0x000000ffff157224 */ /* 0x000fce00078e0000 */
[C---:B--2---:R-:W-:Y:S01]  /*17cb0*/  HMMA.16816.F32.BF16 R20, R8.reuse, R20, R12 ;  /* 0x000000140814723c */ /* 0x044fe2000004180c */
[----:B---3--:R0:W-:Y:S04]  /*17cc0*/  STL.64 [R1+0x23d0], R4 ;  /* 0x0023d00401007387 */ /* 0x0081e80000100a00 */
[----:B0-----:R-:W4:Y:S01]  /*17cd0*/  LDL.LU.64 R4, [R1+0x6b0] ;  /* 0x0006b00001047983 */ /* 0x001f220000300a00 */
[----:B------:R-:W4:Y:S02]  /*17ce0*/  LDL.LU.64 R6, [R1+0x6b8] ;  /* 0x0006b80001067983 */ /* 0x000f240000300a00 */
[----:B------:R-:W2:Y:S02]  /*17cf0*/  LDL.LU.64 R14, [R1+0x2408] ;  /* 0x00240800010e7983 */ /* 0x000ea40000300a00 */
[----:B------:R-:W2:Y:S11]  /*17d00*/  LDL.LU.64 R12, [R1+0x2400] ;  /* 0x00240000010c7983 */ /* 0x000eb60000300a00 */
[----:B------:R-:W-:Y:S02]  /*17d10*/  @!UPT UIADD3 URZ, URZ, URZ, URZ ;  /* 0x0000003f3f3ff290 */ /* 0x000fe4000fffe03f */
        /* <DEDUP_REMOVED lines=12> */
[----:B--2---:R-:W-:Y:S11]  /*17de0*/  HMMA.16816.F32.BF16 R12, R8, R20, R12 ;  /* 0x00000014080c723c */ /* 0x004ff6000004180c */
[----:B------:R-:W-:Y:S11]  /*17df0*/  @!UPT UIADD3 URZ, URZ, URZ, URZ ;  /* 0x0000003f3f3ff290 */ /* 0x000ff6000fffe03f */
[----:B------:R-:W-:Y:S01]  /*17e00*/  @!UPT UIADD3 URZ, URZ, URZ, URZ ;  /* 0x0000003f3f3ff290 */ /* 0x000fe2000fffe03f */
[----:B------:R0:W-:Y:S01]  /*17e10*/  STL.64 [R1+0x6c0], R12 ;  /* 0x0006c00c01007387 */ /* 0x0001e20000100a00 */
[----:B------:R-:W-:Y:S03]  /*17e20*/  STL.64 [R1+0x6c8], R14 ;  /* 0x0006c80e01007387 */ /* 0x000fe60000100a00 */
[----:B0-----:R-:W2:Y:S01]  /*17e30*/  LDL.LU.64 R12, [R1+0x23d8] ;  /* 0x0023d800010c7983 */ /* 0x001ea20000300a00 */
[----:B------:R0:W-:Y:S02]  /*17e40*/  STL.64 [R1+0x2380], R20 ;  /* 0x0023801401007387 */ /* 0x0001e40000100a00 */
[----:B0-----:R-:W-:Y:S02]  /*17e50*/  IMAD.MOV.U32 R20, RZ, RZ, R2 ;  /* 0x000000ffff147224 */ /* 0x001fe400078e0002 */
[----:B------:R-:W-:-:S05]  /*17e60*/  IMAD.MOV.U32 R21, RZ, RZ, R0 ;  /* 0x000000ffff157224 */ /* 0x000fca00078e0000 */
[----:B------:R0:W-:Y:S04]  /*17e70*/  STL.64 [R1+0x2398], R20 ;  /* 0x0023981401007387 */ /* 0x0001e80000100a00 */
[----:B0-----:R-:W3:Y:S01]  /*17e80*/  LDL.64 R20, [R1+0x60] ;  /* 0x0000600001147983 */ /* 0x001ee20000100a00 */
[C---:B----4-:R-:W-:Y:S01]  /*17e90*/  HMMA.16816.F32.BF16 R4, R8.reuse, R24, R4 ;  /* 0x000000180804723c */ /* 0x050fe20000041804 */
[----:B------:R-:W-:Y:S02]  /*17ea0*/  IMAD.MOV.U32 R2, RZ, RZ, R24 ;  /* 0x000000ffff027224 */ /* 0x000fe400078e0018 */
[----:B------:R-:W-:Y:S01]  /*17eb0*/  IMAD.MOV.U32 R0, RZ, RZ, R25 ;  /* 0x000000ffff007224 */ /* 0x000fe200078e0019 */
[----:B---3--:R0:W-:Y:S04]  /*17ec0*/  STL.64 [R1+0x23c8], R20 ;  /* 0x0023c81401007387 */ /* 0x0081e80000100a00 */
[----:B0-----:R-:W3:Y:S11]  /*17ed0*/  LDL.64 R20, [R1+0x10] ;  /* 0x0000100001147983 */ /* 0x001ef60000100a00 */
[----:B------:R-:W-:Y:S04]  /*17ee0*/  @!UPT UIADD3 URZ, URZ, URZ, URZ ;  /* 0x0000003f3f3ff290 */ /* 0x000fe8000fffe03f */
[----:B------:R-:W-:Y:S02]  /*17ef0*/  STL.64 [R1+0x6b0], R4 ;  /* 0x0006b00401007387 */ /* 0x000fe40000100a00 */
[----:B------:R2:W-:Y:S02]  /*17f00*/  STL.64 [R1+0x6b8], R6 ;  /* 0x0006b80601007387 */ /* 0x0005e40000100a00 */
[C---:B--2---:R-:W-:Y:S01]  /*17f10*/  HMMA.16816.F32.BF16 R4, R8.reuse, R12, R16 ;  /* 0x0000000c0804723c */ /* 0x044fe20000041810 */
[----:B------:R-:W-:Y:S02]  /*17f20*/  IMAD.MOV.U32 R29, RZ, RZ, R12 ;  /* 0x000000ffff1d7224 */ /* 0x000fe400078e000c */
[----:B------:R-:W-:Y:S11]  /*17f30*/  IMAD.MOV.U32 R3, RZ, RZ, R13 ;  /* 0x000000ffff037224 */ /* 0x000ff600078e000d */
[----:B------:R-:W-:Y:S09]  /*17f40*/  @!UPT UIADD3 URZ, URZ, URZ, URZ ;  /* 0x0000003f3f3ff290 */ /* 0x000ff2000fffe03f */
[----:B------:R0:W-:Y:S01]  /*17f50*/  STL.64 [R1+0x6a0], R4 ;  /* 0x0006a00401007387 */ /* 0x0001e20000100a00 */
[----:B------:R1:W-:Y:S03]  /*17f60*/  STL.64 [R1+0x6a8], R6 ;  /* 0x0006a80601007387 */ /* 0x0003e60000100a00 */
[----:B0-----:R-:W3:Y:S01]  /*17f70*/  LDL.LU.64 R4, [R1+0x690] ;  /* 0x0006900001047983 */ /* 0x001ee20000300a00 */
[----:B-1----:R-:W3:Y:S02]  /*17f80*/  LDL.LU.64 R6, [R1+0x698] ;  /* 0x0006980001067983 */ /* 0x002ee40000300a00 */
[----:B------:R-:W2:Y:S02]  /*17f90*/  LDL.LU.64 R24, [R1+0x680] ;  /* 0x0006800001187983 */ /* 0x000ea40000300a00 */
[----:B------:R-:W2:Y:S01]  /*17fa0*/  LDL.LU.64 R26, [R1+0x688] ;  /* 0x00068800011a7983 */ /* 0x000ea20000300a00 */
[----:B------:R-:W4:Y:S01]  /*17fb0*/  LDL.LU.64 R12, [R1+0x4b0] ;  /* 0x0004b000010c7983 */ /* 0x000f220000300a00 */
[----:B------:R-:W4:Y:S02]  /*17fc0*/  LDL.LU.64 R14, [R1+0x4b8] ;  /* 0x0004b800010e7983 */ /* 0x000f240000300a00 */
[----:B------:R-:W2:Y:S02]  /*17fd0*/  LDL.LU.64 R16, [R1+0x460] ;  /* 0x0004600001107983 */ /* 0x000ea40000300a00 */
[----:B------:R-:W2:Y:S02]  /*17fe0*/  LDL.LU.64 R18, [R1+0x468] ;  /* 0x0004680001127983 */ /* 0x000ea40000300a00 */
        /* <DEDUP_REMOVED lines=8> */
[----:B------:R-:W2:Y:S11]  /*18070*/  LDL.LU.64 R18, [R1+0x498] ;  /* 0x0004980001127983 */ /* 0x000eb60000300a00 */
[----:B------:R-:W-:Y:S05]  /*18080*/  @!UPT UIADD3 URZ, URZ, URZ, URZ ;  /* 0x0000003f3f3ff290 */ /* 0x000fea000fffe03f */
[----:B------:R0:W-:Y:S02]  /*18090*/  STL.64 [R1+0x690], R4 ;  /* 0x0006900401007387 */ /* 0x0001e40000100a00 */
[----:B------:R1:W-:Y:S01]  /*180a0*/  STL.64 [R1+0x698], R6 ;  /* 0x0006980601007387 */ /* 0x0003e20000100a00 */
[----:B0-----:R-:W3:Y:S01]  /*180b0*/  LDL.LU.64 R4, [R1+0x23d0] ;  /* 0x0023d00001047983 */ /* 0x001ee20000300a00 */
[----:B-1----:R-:W-:Y:S02]  /*180c0*/  IMAD.MOV.U32 R7, RZ, RZ, R20 ;  /* 0x000000ffff077224 */ /* 0x002fe400078e0014 */
[----:B------:R-:W-:Y:S02]  /*180d0*/  IMAD.MOV.U32 R6, RZ, RZ, R21 ;  /* 0x000000ffff067224 */ /* 0x000fe400078e0015 */
[----:B------:R-:W2:Y:S01]  /*180e0*/  LDL.LU.64 R20, [R1+0x23c8] ;  /* 0x0023c80001147983 */ /* 0x000ea20000300a00 */
[----:B---3--:R-:W-:Y:S11]  /*180f0*/  HMMA.16816.F32.BF16 R24, R8, R4, R24 ;  /* 0x000000040818723c */ /* 0x008ff60000041818 */
[----:B------:R-:W-:Y:S11]  /*18100*/  @!UPT UIADD3 URZ, URZ, URZ, URZ ;  /* 0x0000003f3f3ff290 */ /* 0x000ff6000fffe03f */
[----:B------:R-:W-:Y:S01]  /*18110*/  @!UPT UIADD3 URZ, URZ, URZ, URZ ;  /* 0x0000003f3f3ff290 */ /* 0x000fe2000fffe03f */
[----:B------:R0:W-:Y:S01]  /*18120*/  STL.64 [R1+0x680], R24 ;  /* 0x0006801801007387 */ /* 0x0001e20000100a00 */
[----:B------:R-:W-:Y:S03]  /*18130*/  STL.64 [R1+0x688], R26 ;  /* 0x0006881a01007387 */ /* 0x000fe60000100a00 */
[----:B0-----:R-:W4:Y:S01]  /*18140*/  LDL.LU.64 R24, [R1+0x23c0] ;  /* 0x0023c00001187983 */ /* 0x001f220000300a00 */
[----:B------:R0:W-:Y:S02]  /*18150*/  STL.64 [R1+0x2358], R4 ;  /* 0x0023580401007387 */ /* 0x0001e40000100a00 */
[----:B0-----:R-:W-:Y:S02]  /*18160*/  IMAD.MOV.U32 R4, RZ, RZ, R7 ;  /* 0x000000ffff047224 */ /* 0x001fe400078e0007 */
[----:B------:R-:W-:-:S05]  /*18170*/  IMAD.MOV.U32 R5, RZ, RZ, R6 ;  /* 0x000000ffff057224 */ /* 0x000fca00078e0006 */
[----:B------:R0:W-:Y:S04]  /*18180*/  STL.64 [R1+0x2370], R4 ;  /* 0x0023700401007387 */ /* 0x0001e80000100a00 */
[----:B0-----:R-:W3:Y:S01]  /*18190*/  LDL.LU.64 R4, [R1+0x470] ;  /* 0x0004700001047983 */ /* 0x001ee20000300a00 */
[----:B------:R-:W3:Y:S01]  /*181a0*/  LDL.LU.64 R6, [R1+0x478] ;  /* 0x0004780001067983 */ /* 0x000ee20000300a00 */
[----:B----4-:R-:W-:Y:S02]  /*181b0*/  HMMA.16816.F32.BF16 R8, R8, R24, R12 ;  /* 0x000000180808723c */ /* 0x010fe4000004180c */
[----:B------:R-:W4:Y:S01]  /*181c0*/  LDL.LU.64 R14, [R1+0x23b8] ;  /* 0x0023b800010e7983 */ /* 0x000f220000300a00 */
[----:B------:R-:W4:Y:S11]  /*181d0*/  LDL.LU.64 R12, [R1+0x23b0] ;  /* 0x0023b000010c7983 */ /* 0x000f360000300a00 */
[----:B------:R-:W-:Y:S09]  /*181e0*/  @!UPT UIADD3 URZ, URZ, URZ, URZ ;  /* 0x0000003f3f3ff290 */ /* 0x000ff2000fffe03f */
[----:B------:R0:W-:Y:S01]  /*181f0*/  STL.64 [R1+0x4b0], R8 ;  /* 0x0004b00801007387 */ /* 0x0001e20000100a00 */
[----:B------:R-:W-:Y:S02]  /*18200*/  STL.64 [R1+0x4b8], R10 ;  /* 0x0004b80a01007387 */ /* 0x000fe40000100a00 */
[----:B0-----:R-:W-:Y:S02]  /*18210*/  IMAD.MOV.U32 R8, RZ, RZ, R2 ;  /* 0x000000ffff087224 */ /* 0x001fe400078e0002 */
[----:B------:R-:W-:Y:S02]  /*18220*/  IMAD.MOV.U32 R9, RZ, RZ, R0 ;  /* 0x000000ffff097224 */ /* 0x000fe400078e0000 */
[----:B--2---:R-:W-:Y:S02]  /*18230*/  IMAD.MOV.U32 R2, RZ, RZ, R20 ;  /* 0x000000ffff027224 */ /* 0x004fe400078e0014 */
[----:B------:R-:W-:Y:S01]  /*18240*/  IMAD.MOV.U32 R0, RZ, RZ, R21 ;  /* 0x000000ffff007224 */ /* 0x000fe200078e0015 */
[C---:B----4-:R-:W-:Y:S11]  /*18250*/  HMMA.16816.F32.BF16 R16, R12.reuse, R20, R16 ;  /* 0x000000140c10723c */ /* 0x050ff60000041810 */
        /* <DEDUP_REMOVED lines=12> */
[----:B------:R3:W-:Y:S03]  /*18320*/  STL.64 [R1+0x488], R22 ;  /* 0x0004881601007387 */ /* 0x0007e60000100a00 */
[----:B0-----:R-:W3:Y:S02]  /*18330*/  LDL.LU.64 R20, [R1+0x2380] ;  /* 0x0023800001147983 */ /* 0x001ee40000300a00 */
[C---:B---3--:R-:W-:Y:S08]  /*18340*/  HMMA.16816.F32.BF16 R20, R12.reuse, R20, R4 ;  /* 0x000000140c14723c */ /* 0x048ff00000041804 */
[----:B--2---:R-:W-:Y:S11]  /*18350*/  HMMA.16816.F32.BF16 R4, R12, R8, R16 ;  /* 0x000000080c04723c */ /* 0x004ff60000041810 */
[----:B------:R-:W-:Y:S04]  /*18360*/  @!UPT UIADD3 URZ, URZ, URZ, URZ ;  /* 0x0000003f3f3ff290 */ /* 0x000fe8000fffe03f */
[----:B------:R-:W-:Y:S01]  /*18370*/  STL.64 [R1+0x470], R20 ;  /* 0x0004701401007387 */ /* 0x000fe20000100a00 */
[----:B------:R-:W-:Y:S07]  /*18380*/  STL.64 [R1+0x478], R22 ;  /* 0x0004781601007387 */ /* 0x000fee0000100a00 */
[----:B------:R0:W-:Y:S02]  /*18390*/  STL [R1+0x460], R4 ;  /* 0x0004600401007387 */ /* 0x0001e40000100800 */
[----:B------:R-:W-:Y:S01]  /*183a0*/  IMAD.MOV.U32 R26, RZ, RZ, R5 ;  /* 0x000000ffff1a7224 */ /* 0x000fe200078e0005 */
[----:B------:R1:W-:Y:S01]  /*183b0*/  STL [R1+0x46c], R7 ;  /* 0x00046c0701007387 */ /* 0x0003e20000100800 */
[----:B------:R-:W-:-:S03]  /*183c0*/  IMAD.MOV.U32 R27, RZ, RZ, R6 ;  /* 0x000000ffff1b7224 */ /* 0x000fc600078e0006 */
[----:B0-----:R-:W2:Y:S01]  /*183d0*/  LDL.LU.64 R4, [R1+0x450] ;  /* 0x0004500001047983 */ /* 0x001ea20000300a00 */
[----:B-1----:R-:W2:Y:S02]  /*183e0*/  LDL.LU.64 R6, [R1+0x458] ;  /* 0x0004580001067983 */ /* 0x002ea40000300a00 */
[----:B------:R-:W3:Y:S01]  /*183f0*/  LDL.LU.64 R16, [R1+0x430] ;  /* 0x0004300001107983 */ /* 0x000ee20000300a00 */
[----:B------:R-:W4:Y:S04]  /*18400*/  LDL.LU.64 R18, [R1+0x438] ;  /* 0x0004380001127983 */ /* 0x000f280000300a00 */
[----:B----4-:R-:W-:Y:S01]  /*18410*/  STL.64 [R1+0x2368], R18 ;  /* 0x0023681201007387 */ /* 0x010fe20000100a00 */
[----:B---3--:R0:W-:Y:S03]  /*18420*/  STL.64 [R1+0x2360], R16 ;  /* 0x0023601001007387 */ /* 0x0081e60000100a00 */
[----:B0-----:R-:W3:Y:S01]  /*18430*/  LDL.LU.64 R16, [R1+0x440] ;  /* 0x0004400001107983 */ /* 0x001ee20000300a00 */
[----:B------:R-:W3:Y:S02]  /*18440*/  LDL.LU.64 R18, [R1+0x448] ;  /* 0x0004480001127983 */ /* 0x000ee40000300a00 */
[----:B------:R-:W4:Y:S02]  /*18450*/  LDL.LU.64 R20, [R1+0x2e0] ;  /* 0x0002e00001147983 */ /* 0x000f240000300a00 */
[----:B------:R-:W4:Y:S01]  /*18460*/  LDL.LU.64 R22, [R1+0x2e8] ;  /* 0x0002e80001167983 */ /* 0x000f220000300a00 */
[----:B------:R0:W-:Y:S04]  /*18470*/  STL.64 [R1+0x2310], R8 ;  /* 0x0023100801007387 */ /* 0x0001e80000100a00 */
[----:B0-----:R-:W2:Y:S04]  /*18480*/  LDL.64 R8, [R1+0x40] ;  /* 0x0000400001087983 */ /* 0x001ea80000100a00 */
[----:B--2---:R0:W-:Y:S02]  /*18490*/  STL.64 [R1+0x2328], R8 ;  /* 0x0023280801007387 */ /* 0x0041e40000100a00 */
[----:B0-----:R-:W-:-:S02]  /*184a0*/  IMAD.MOV.U32 R8, RZ, RZ, R29 ;  /* 0x000000ffff087224 */ /* 0x001fc400078e001d */
[----:B------:R-:W-:Y:S01]  /*184b0*/  IMAD.MOV.U32 R9, RZ, RZ, R3 ;  /* 0x000000ffff097224 */ /* 0x000fe200078e0003 */
[----:B------:R-:W2:Y:S01]  /*184c0*/  LDL.LU R29, [R1+0x2378] ;  /* 0x00237800011d7983 */ /* 0x000ea20000300800 */
[----:B------:R-:W-:Y:S05]  /*184d0*/  STL [R1+0x2224], R27 ;  /* 0x0022241b01007387 */ /* 0x000fea0000100800 */
[C---:B------:R-:W-:Y:S01]  /*184e0*/  HMMA.16816.F32.BF16 R8, R12.reuse, R8, R4 ;  /* 0x000000080c08723c */ /* 0x040fe20000041804 */
[----:B------:R-:W-:Y:S01]  /*184f0*/  STL [R1+0x1e5c], R26 ;  /* 0x001e5c1a01007387 */ /* 0x000fe20000100800 */
[----:B------:R-:W3:Y:S11]  /*18500*/  LDL.LU.64 R4, [R1+0x2370] ;  /* 0x0023700001047983 */ /* 0x000ef60000300a00 */
[----:B------:R-:W-:Y:S10]  /*18510*/  @!UPT UIADD3 URZ, URZ, URZ, URZ ;  /* 0x0000003f3f3ff290 */ /* 0x000ff4000fffe03f */
[----:B------:R0:W-:Y:S01]  /*18520*/  STL.64 [R1+0x450], R8 ;  /* 0x0004500801007387 */ /* 0x0001e20000100a00 */
[----:B------:R1:W-:Y:S03]  /*18530*/  STL.64 [R1+0x458], R10 ;  /* 0x0004580a01007387 */ /* 0x0003e60000100a00 */
[----:B0-----:R-:W2:Y:S01]  /*18540*/  LDL.LU.64 R8, [R1+0x2c0] ;  /* 0x0002c00001087983 */ /* 0x001ea20000300a00 */
[----:B-1----:R-:W2:Y:S01]  /*18550*/  LDL.LU.64 R10, [R1+0x2c8] ;  /* 0x0002c800010a7983 */ /* 0x002ea20000300a00 */
[C---:B---3--:R-:W-:Y:S02]  /*18560*/  HMMA.16816.F32.BF16 R4, R12.reuse, R4, R16 ;  /* 0x000000040c04723c */ /* 0x048fe40000041810 */
[----:B--2---:R-:W-:Y:S01]  /*18570*/  STL.64 [R1+0x2338], R10 ;  /* 0x0023380a01007387 */ /* 0x004fe20000100a00 */
[----:B------:R-:W-:Y:S02]  /*18580*/  STL.64 [R1+0x2330], R8 ;  /* 0x0023300801007387 */ /* 0x000fe40000100a00 */
[----:B------:R-:W2:Y:S02]  /*18590*/  LDL.LU.64 R18, [R1+0x2368] ;  /* 0x0023680001127983 */ /* 0x000ea40000300a00 */
[----:B------:R-:W2:Y:S11]  /*185a0*/  LDL.LU.64 R16, [R1+0x2360] ;  /* 0x0023600001107983 */ /* 0x000eb60000300a00 */
[----:B------:R-:W-:Y:S05]  /*185b0*/  @!UPT UIADD3 URZ, URZ, URZ, URZ ;  /* 0x0000003f3f3ff290 */ /* 0x000fea000fffe03f */
[----:B------:R0:W-:Y:S01]  /*185c0*/  STL.64 [R1+0x440], R4 ;  /* 0x0004400401007387 */ /* 0x0001e20000100a00 */
[----:B------:R-:W-:Y:S03]  /*185d0*/  STL.64 [R1+0x448], R6 ;  /* 0x0004480601007387 */ /* 0x000fe60000100a00 */
[----:B0-----:R-:W2:Y:S02]  /*185e0*/  LDL.LU.64 R4, [R1+0x2358] ;  /* 0x0023580001047983 */ /* 0x001ea40000300a00 */
[C---:B--2---:R-:W-:Y:S11]  /*185f0*/  HMMA.16816.F32.BF16 R16, R12.reuse, R4, R16 ;  /* 0x000000040c10723c */ /* 0x044ff60000041810 */
[----:B------:R-:W-:Y:S11]  /*18600*/  @!UPT UIADD3 URZ, URZ, URZ, URZ ;  /* 0x0000003f3f3ff290 */ /* 0x000ff6000fffe03f */
[----:B------:R-:W-:Y:S01]  /*18610*/  @!UPT UIADD3 URZ, URZ, URZ, URZ ;  /* 0x0000003f3f3ff290 */ /* 0x000fe2000fffe03f */
[----:B------:R-:W-:Y:S01]  /*18620*/  STL.64 [R1+0x430], R16 ;  /* 0x0004301001007387 */ /* 0x000fe20000100a00 */
[----:B------:R0:W-:Y:S03]  /*18630*/  STL.64 [R1+0x438], R18 ;  /* 0x0004381201007387 */ /* 0x0001e60000100a00 */
[----:B0-----:R-:W2:Y:S01]  /*18640*/  LDL.LU.64 R18, [R1+0x2350] ;  /* 0x0023500001127983 */ /* 0x001ea20000300a00 */
[----:B------:R-:W2:Y:S02]  /*18650*/  LDL.LU.64 R16, [R1+0x2348] ;  /* 0x0023480001107983 */ /* 0x000ea40000300a00 */
[----:B------:R0:W-:Y:S02]  /*18660*/  STL.64 [R1+0x2300], R4 ;  /* 0x0023000401007387 */ /* 0x0001e40000100a00 */
[----:B0-----:R-:W3:Y:S01]  /*18670*/  LDL.64 R4, [R1+0x50] ;  /* 0x0000500001047983 */ /* 0x001ee20000100a00 */
[----:B----4-:R-:W-:Y:S01]  /*18680*/  HMMA.16816.F32.BF16 R12, R12, R24, R20 ;  /* 0x000000180c0c723c */ /* 0x010fe20000041814 */
[----:B------:R-:W-:-:S02]  /*18690*/  IMAD.MOV.U32 R8, RZ, RZ, R2 ;  /* 0x000000ffff087224 */ /* 0x000fc400078e0002 */
[----:B------:R-:W-:Y:S01]  /*186a0*/  IMAD.MOV.U32 R9, RZ, RZ, R0 ;  /* 0x000000ffff097224 */ /* 0x000fe200078e0000 */
[----:B---3--:R0:W-:Y:S04]  /*186b0*/  STL.64 [R1+0x2340], R4 ;  /* 0x0023400401007387 */ /* 0x0081e80000100a00 */
[----:B0-----:R-:W2:Y:S01]  /*186c0*/  LDL.LU.64 R4, [R1+0x2d0] ;  /* 0x0002d00001047983 */ /* 0x001ea20000300a00 */
[----:B------:R-:W2:Y:S02]  /*186d0*/  LDL.LU.64 R6, [R1+0x2d8] ;  /* 0x0002d80001067983 */ /* 0x000ea40000300a00 */
[----:B------:R-:W3:Y:S02]  /*186e0*/  LDL.LU.64 R20, [R1+0x290] ;  /* 0x0002900001147983 */ /* 0x000ee40000300a00 */
[----:B------:R-:W4:Y:S10]  /*186f0*/  LDL.LU.64 R22, [R1+0x298] ;  /* 0x0002980001167983 */ /* 0x000f340000300a00 */
[----:B------:R-:W-:Y:S01]  /*18700*/  STL.64 [R1+0x2e0], R12 ;  /* 0x0002e00c01007387 */ /* 0x000fe20000100a00 */
[----:B------:R-:W-:Y:S01]  /*18710*/  STL.64 [R1+0x2e8], R14 ;  /* 0x0002e80e01007387 */ /* 0x000fe20000100a00 */
[C---:B--2---:R-:W-:Y:S02]  /*18720*/  HMMA.16816.F32.BF16 R8, R16.reuse, R8, R4 ;  /* 0x000000081008723c */ /* 0x044fe40000041804 */
[----:B----4-:R-:W-:Y:S01]  /*18730*/  STL.64 [R1+0x2320], R22 ;  /* 0x0023201601007387 */ /* 0x010fe20000100a00 */
[----:B---3--:R0:W-:Y:S03]  /*18740*/  STL.64 [R1+0x2318], R20 ;  /* 0x0023181401007387 */ /* 0x0081e60000100a00 */
[----:B0-----:R-:W2:Y:S01]  /*18750*/  LDL.LU.64 R20, [R1+0x2b0] ;  /* 0x0002b00001147983 */ /* 0x001ea20000300a00 */
[----:B------:R-:W2:Y:S02]  /*18760*/  LDL.LU.64 R22, [R1+0x2b8] ;  /* 0x0002b80001167983 */ /* 0x000ea40000300a00 */
[----:B------:R0:W-:Y:S02]  /*18770*/  STL.64 [R1+0x22f8], R24 ;  /* 0x0022f81801007387 */ /* 0x0001e40000100a00 */
[----:B0-----:R-:W3:Y:S01]  /*18780*/  LDL.LU.64 R24, [R1+0x2a0] ;  /* 0x0002a00001187983 */ /* 0x001ee20000300a00 */
[----:B------:R-:W3:Y:S02]  /*18790*/  LDL.LU.64 R26, [R1+0x2a8] ;  /* 0x0002a800011a7983 */ /* 0x000ee40000300a00 */
[----:B------:R-:W4:Y:S02]  /*187a0*/  LDL.64 R12, [R1+0x20] ;  /* 0x00002000010c7983 */ /* 0x000f240000100a00 */
[----:B------:R-:W2:Y:S07]  /*187b0*/  LDL.LU.64 R4, [R1+0x2340] ;  /* 0x0023400001047983 */ /* 0x000eae0000300a00 */
[----:B------:R-:W-:Y:S01]  /*187c0*/  STL.64 [R1+0x2d0], R8 ;  /* 0x0002d00801007387 */ /* 0x000fe20000100a00 */
[----:B------:R0:W-:Y:S03]  /*187d0*/  STL.64 [R1+0x2d8], R10 ;  /* 0x0002d80a01007387 */ /* 0x0001e60000100a00 */
[----:B0-----:R-:W2:Y:S01]  /*187e0*/  LDL.LU.64 R10, [R1+0x2338] ;  /* 0x00233800010a7983 */ /* 0x001ea20000300a00 */
[----:B------:R-:W2:Y:S02]  /*187f0*/  LDL.LU.64 R8, [R1+0x2330] ;  /* 0x0023300001087983 */ /* 0x000ea40000300a00 */
[C---:B--2---:R-:W-:Y:S11]  /*18800*/  HMMA.16816.F32.BF16 R8, R16.reuse, R4, R8 ;  /* 0x000000041008723c */ /* 0x044ff60000041808 */
[----:B------:R-:W-:Y:S11]  /*18810*/  @!UPT UIADD3 URZ, URZ, URZ, URZ ;  /* 0x0000003f3f3ff290 */ /* 0x000ff6000fffe03f */
[----:B------:R-:W-:Y:S01]  /*18820*/  @!UPT UIADD3 URZ, URZ, URZ, URZ ;  /* 0x0000003f3f3ff290 */ /* 0x000fe2000fffe03f */
[----:B------:R0:W-:Y:S01]  /*18830*/  STL.64 [R1+0x2c0], R8 ;  /* 0x0002c00801007387 */ /* 0x0001e20000100a00 */
[----:B------:R-:W-:Y:S03]  /*18840*/  STL.64 [R1+0x2c8], R10 ;  /* 0x0002c80a01007387 */ /* 0x000fe60000100a00 */
[----:B0-----:R-:W2:Y:S01]  /*18850*/  LDL.LU.64 R8, [R1+0x2328] ;  /* 0x0023280001087983 */ /* 0x001ea20000300a00 */
[----:B------:R-:W-:Y:S02]  /*18860*/  IMAD.MOV.U32 R2, RZ, RZ, R4 ;  /* 0x000000ffff027224 */ /* 0x000fe400078e0004 */
[----:B------:R-:W-:Y:S02]  /*18870*/  IMAD.MOV.U32 R0, RZ, RZ, R5 ;  /* 0x000000ffff007224 */ /* 0x000fe400078e0005 */
[----:B------:R-:W3:Y:S01]  /*18880*/  LDL.64 R4, [R1+0x10] ;  /* 0x0000100001047983 */ /* 0x000ee20000100a00 */
[----:B--2---:R-:W-:Y:S01]  /*18890*/  HMMA.16816.F32.BF16 R20, R16, R8, R20 ;  /* 0x000000081014723c */ /* 0x004fe20000041814 */
[----:B------:R-:W-:-:S02]  /*188a0*/  IMAD.MOV.U32 R6, RZ, RZ, R8 ;  /* 0x000000ffff067224 */ /* 0x000fc400078e0008 */
[----:B------:R-:W-:Y:S11]  /*188b0*/  IMAD.MOV.U32 R3, RZ, RZ, R9 ;  /* 0x000000ffff037224 */ /* 0x000ff600078e0009 */
[----:B------:R-:W-:Y:S09]  /*188c0*/  @!UPT UIADD3 URZ, URZ, URZ, URZ ;  /* 0x0000003f3f3ff290 */ /* 0x000ff2000fffe03f */
[----:B------:R-:W-:Y:S01]  /*188d0*/  STL.64 [R1+0x2b0], R20 ;  /* 0x0002b01401007387 */ /* 0x000fe20000100a00 */
[----:B------:R0:W-:Y:S03]  /*188e0*/  STL.64 [R1+0x2b8], R22 ;  /* 0x0002b81601007387 */ /* 0x0001e60000100a00 */
[----:B0-----:R-:W4:Y:S01]  /*188f0*/  LDL.LU.64 R22, [R1+0x2320] ;  /* 0x0023200001167983 */ /* 0x001f220000300a00 */
[----:B------:R-:W4:Y:S02]  /*18900*/  LDL.LU.64 R20, [R1+0x2318] ;  /* 0x0023180001147983 */ /* 0x000f240000300a00 */
[----:B------:R-:W3:Y:S02]  /*18910*/  LDL.LU.64 R8, [R1+0x2310] ;  /* 0x0023100001087983 */ /* 0x000ee40000300a00 */
[----:B---3--:R-:W-:Y:S01]  /*18920*/  HMMA.16816.F32.BF16 R24, R16, R8, R24 ;  /* 0x000000081018723c */ /* 0x008fe20000041818 */
[----:B------:R0:W-:Y:S06]  /*18930*/  STL.64 [R1+0x22a0], R8 ;  /* 0x0022a00801007387 */ /* 0x0001ec0000100a00 */
[----:B0-----:R-:W-:-:S02]  /*18940*/  IMAD.MOV.U32 R8, RZ, RZ, R6 ;  /* 0x000000ffff087224 */ /* 0x001fc400078e0006 */
[----:B------:R-:W-:Y:S11]  /*18950*/  IMAD.MOV.U32 R9, RZ, RZ, R3 ;  /* 0x000000ffff097224 */ /* 0x000ff600078e0003 */
[----:B------:R-:W-:Y:S03]  /*18960*/  @!UPT UIADD3 URZ, URZ, URZ, URZ ;  /* 0x0000003f3f3ff290 */ /* 0x000fe6000fffe03f */
[----:B------:R-:W-:Y:S01]  /*18970*/  STL.64 [R1+0x2a0], R24 ;  /* 0x0002a01801007387 */ /* 0x000fe20000100a00 */
[----:B------:R-:W-:Y:S02]  /*18980*/  STL.64 [R1+0x2a8], R26 ;  /* 0x0002a81a01007387 */ /* 0x000fe40000100a00 */
[----:B------:R0:W-:Y:S02]  /*18990*/  STL.64 [R1+0x22b8], R8 ;  /* 0x0022b80801007387 */ /* 0x0001e40000100a00 */
[----:B0-----:R-:W-:Y:S02]  /*189a0*/  IMAD.MOV.U32 R8, RZ, RZ, R2 ;  /* 0x000000ffff087224 */ /* 0x001fe400078e0002 */
[----:B------:R-:W-:-:S05]  /*189b0*/  IMAD.MOV.U32 R9, RZ, RZ, R0 ;  /* 0x000000ffff097224 */ /* 0x000fca00078e0000 */
[----:B------:R0:W-:Y:S04]  /*189c0*/  STL.64 [R1+0x22d0], R8 ;  /* 0x0022d00801007387 */ /* 0x0001e80000100a00 */
[----:B0-----:R-:W2:Y:S01]  /*189d0*/  LDL.64 R8, [R1+0x60] ;  /* 0x0000600001087983 */ /* 0x001ea20000100a00 */
[C---:B----4-:R-:W-:Y:S03]  /*189e0*/  HMMA.16816.F32.BF16 R20, R16.reuse, R12, R20 ;  /* 0x0000000c1014723c */ /* 0x050fe60000041814 */
[----:B--2---:R0:W-:Y:S04]  /*189f0*/  STL.64 [R1+0x2308], R8 ;  /* 0x0023080801007387 */ /* 0x0041e80000100a00 */
[----:B0-----:R-:W2:Y:S01]  /*18a00*/  LDL.LU.64 R8, [R1+0x280] ;  /* 0x0002800001087983 */ /* 0x001ea20000300a00 */
[----:B------:R-:W2:Y:S11]  /*18a10*/  LDL.LU.64 R10, [R1+0x288] ;  /* 0x00028800010a7983 */ /* 0x000eb60000300a00 */
[----:B------:R-:W-:Y:S04]  /*18a20*/  @!UPT UIADD3 URZ, URZ, URZ, URZ ;  /* 0x0000003f3f3ff290 */ /* 0x000fe8000fffe03f */
[----:B------:R0:W-:Y:S02]  /*18a30*/  STL.64 [R1+0x290], R20 ;  /* 0x0002901401007387 */ /* 0x0001e40000100a00 */
[----:B------:R1:W-:Y:S01]  /*18a40*/  STL.64 [R1+0x298], R22 ;  /* 0x0002981601007387 */ /* 0x0003e20000100a00 */
[----:B------:R-:W3:Y:S01]  /*18a50*/  LDL.LU.64 R24, [R1+0x270] ;  /* 0x0002700001187983 */ /* 0x000ee20000300a00 */
[----:B------:R-:W3:Y:S03]  /*18a60*/  LDL.LU.64 R26, [R1+0x278] ;  /* 0x00027800011a7983 */ /* 0x000ee60000300a00 */
        /* <DEDUP_REMOVED lines=9> */
[----:B------:R-:W-:Y:S02]  /*18b00*/  HMMA.16816.F32.BF16 R8, R16, R4, R8 ;  /* 0x000000041008723c */ /* 0x000fe40000041808 */
[----:B--2---:R-:W-:Y:S01]  /*18b10*/  STL.64 [R1+0x22c8], R14 ;  /* 0x0022c80e01007387 */ /* 0x004fe20000100a00 */
[----:B------:R0:W-:Y:S03]  /*18b20*/  STL.64 [R1+0x22c0], R12 ;  /* 0x0022c00c01007387 */ /* 0x0001e60000100a00 */
[----:B0-----:R-:W2:Y:S01]  /*18b30*/  LDL.LU.64 R12, [R1+0x120] ;  /* 0x00012000010c7983 */ /* 0x001ea20000300a00 */
[----:B------:R-:W2:Y:S02]  /*18b40*/  LDL.LU.64 R14, [R1+0x128] ;  /* 0x00012800010e7983 */ /* 0x000ea40000300a00 */
[----:B------:R-:W-:-:S02]  /*18b50*/  IMAD.MOV.U32 R2, RZ, RZ, R4 ;  /* 0x000000ffff027224 */ /* 0x000fc400078e0004 */
[----:B------:R-:W-:Y:S01]  /*18b60*/  IMAD.MOV.U32 R0, RZ, RZ, R5 ;  /* 0x000000ffff007224 */ /* 0x000fe200078e0005 */
[----:B--2---:R-:W-:Y:S01]  /*18b70*/  STL.64 [R1+0x22e0], R14 ;  /* 0x0022e00e01007387 */ /* 0x004fe20000100a00 */
[----:B------:R0:W-:Y:S03]  /*18b80*/  STL.64 [R1+0x22d8], R12 ;  /* 0x0022d80c01007387 */ /* 0x0001e60000100a00 */
[----:B0-----:R-:W2:Y:S01]  /*18b90*/  LDL.LU.64 R12, [R1+0x130] ;  /* 0x00013000010c7983 */ /* 0x001ea20000300a00 */
[----:B------:R-:W2:Y:S06]  /*18ba0*/  LDL.LU.64 R14, [R1+0x138] ;  /* 0x00013800010e7983 */ /* 0x000eac0000300a00 */
[----:B------:R0:W-:Y:S02]  /*18bb0*/  STL.64 [R1+0x280], R8 ;  /* 0x0002800801007387 */ /* 0x0001e40000100a00 */
[----:B------:R-:W-:Y:S01]  /*18bc0*/  STL.64 [R1+0x288], R10 ;  /* 0x0002880a01007387 */ /* 0x000fe20000100a00 */
[----:B0-----:R-:W2:Y:S01]  /*18bd0*/  LDL.LU.64 R8, [R1+0x2308] ;  /* 0x0023080001087983 */ /* 0x001ea20000300a00 */
[----:B------:R-:W3:Y:S02]  /*18be0*/  LDL.LU.64 R4, [R1+0x2300] ;  /* 0x0023000001047983 */ /* 0x000ee40000300a00 */
[C---:B---3--:R-:W-:Y:S11]  /*18bf0*/  HMMA.16816.F32.BF16 R24, R16.reuse, R4, R24 ;  /* 0x000000041018723c */ /* 0x048ff60000041818 */
[----:B------:R-:W-:Y:S11]  /*18c00*/  @!UPT UIADD3 URZ, URZ, URZ, URZ ;  /* 0x0000003f3f3ff290 */ /* 0x000ff6000fffe03f */
[----:B------:R-:W-:Y:S01]  /*18c10*/  @!UPT UIADD3 URZ, URZ, URZ, URZ ;  /* 0x0000003f3f3ff290 */ /* 0x000fe2000fffe03f */
[----:B------:R0:W-:Y:S01]  /*18c20*/  STL.64 [R1+0x270], R24 ;  /* 0x0002701801007387 */ /* 0x0001e20000100a00 */
[----:B------:R-:W-:Y:S03]  /*18c30*/  STL.64 [R1+0x278], R26 ;  /* 0x0002781a01007387 */ /* 0x000fe60000100a00 */
[----:B0-----:R-:W4:Y:S01]  /*18c40*/  LDL.LU.64 R24, [R1+0x22f8] ;  /* 0x0022f80001187983 */ /* 0x001f220000300a00 */
[----:B------:R0:W-:Y:S03]  /*18c50*/  STL.64 [R1+0x2290], R4 ;  /* 0x0022900401007387 */ /* 0x0001e60000100a00 */
        /* <DEDUP_REMOVED lines=26> */
[----:B0-----:R-:W2:Y:S02]  /*18e00*/  LDL.LU.64 R8, [R1+0x22b8] ;  /* 0x0022b80001087983 */ /* 0x001ea40000300a00 */
[C---:B--2---:R-:W-:Y:S02]  /*18e10*/  HMMA.16816.F32.BF16 R8, R20.reuse, R8, R12 ;  /* 0x000000081408723c */ /* 0x044fe4000004180c */
[----:B------:R-:W2:Y:S01]  /*18e20*/  LDL.LU.64 R14, [R1+0x22b0] ;  /* 0x0022b000010e7983 */ /* 0x000ea20000300a00 */
[----:B------:R-:W2:Y:S11]  /*18e30*/  LDL.LU.64 R12, [R1+0x22a8] ;  /* 0x0022a800010c7983 */ /* 0x000eb60000300a00 */
[----:B------:R-:W-:Y:S09]  /*18e40*/  @!UPT UIADD3 URZ, URZ, URZ, URZ ;  /* 0x0000003f3f3ff290 */ /* 0x000ff2000fffe03f */
[----:B------:R0:W-:Y:S01]  /*18e50*/  STL.64 [R1+0x110], R8 ;  /* 0x0001100801007387 */ /* 0x0001e20000100a00 */
[----:B------:R-:W-:Y:S03]  /*18e60*/  STL.64 [R1+0x118], R10 ;  /* 0x0001180a01007387 */ /* 0x000fe60000100a00 */
[----:B0-----:R-:W2:Y:S02]  /*18e70*/  LDL.LU.64 R8, [R1+0x22a0] ;  /* 0x0022a00001087983 */ /* 0x001ea40000300a00 */
[C---:B--2---:R-:W-:Y:S11]  /*18e80*/  HMMA.16816.F32.BF16 R12, R20.reuse, R8, R12 ;  /* 0x00000008140c723c */ /* 0x044ff6000004180c */
[----:B------:R-:W-:Y:S11]  /*18e90*/  @!UPT UIADD3 URZ, URZ, URZ, URZ ;  /* 0x0000003f3f3ff290 */ /* 0x000ff6000fffe03f */
[----:B------:R-:W-:Y:S01]  /*18ea0*/  @!UPT UIADD3 URZ, URZ, URZ, URZ ;  /* 0x0000003f3f3ff290 */ /* 0x000fe2000fffe03f */
[----:B------:R0:W-:Y:S01]  /*18eb0*/  STL.64 [R1+0x100], R12 ;  /* 0x0001000c01007387 */ /* 0x0001e20000100a00 */
[----:B------:R-:W-:Y:S03]  /*18ec0*/  STL.64 [R1+0x108], R14 ;  /* 0x0001080e01007387 */ /* 0x000fe60000100a00 */
[----:B0-----:R-:W3:Y:S01]  /*18ed0*/  LDL.LU.64 R12, [R1+0x2298] ;  /* 0x00229800010c7983 */ /* 0x001ee20000300a00 */
[----:B------:R0:W-:Y:S03]  /*18ee0*/  STL.64 [R1+0x2248], R8 ;  /* 0x0022480801007387 */ /* 0x0001e60000100a00 */
[----:B0-----:R-:W2:Y:S04]  /*18ef0*/  LDL.64 R8, [R1+0x40] ;  /* 0x0000400001087983 */ /* 0x001ea80000100a00 */
[----:B--2---:R0:W-:Y:S04]  /*18f00*/  STL.64 [R1+0x2260], R8 ;  /* 0x0022600801007387 */ /* 0x0041e80000100a00 */
[----:B0-----:R-:W2:Y:S01]  /*18f10*/  LDL.64 R8, [R1+0x50] ;  /* 0x0000500001087983 */ /* 0x001ea20000100a00 */
[C---:B---3--:R-:W-:Y:S03]  /*18f20*/  HMMA.16816.F32.BF16 R4, R20.reuse, R12, R4 ;  /* 0x0000000c1404723c */ /* 0x048fe60000041804 */
[----:B--2---:R0:W-:Y:S04]  /*18f30*/  STL.64 [R1+0x2278], R8 ;  /* 0x0022780801007387 */ /* 0x0041e80000100a00 */
[----:B0-----:R-:W2:Y:S01]  /*18f40*/  LDL.LU.64 R8, [R1+0x5d0] ;  /* 0x0005d00001087983 */ /* 0x001ea20000300a00 */
[----:B------:R-:W2:Y:S11]  /*18f50*/  LDL.LU.64 R10, [R1+0x5d8] ;  /* 0x0005d800010a7983 */ /* 0x000eb60000300a00 */
[----:B------:R-:W-:Y:S04]  /*18f60*/  @!UPT UIADD3 URZ, URZ, URZ, URZ ;  /* 0x0000003f3f3ff290 */ /* 0x000fe8000fffe03f */
[----:B------:R0:W-:Y:S02]  /*18f70*/  STL.64 [R1+0x260], R4 ;  /* 0x0002600401007387 */ /* 0x0001e40000100a00 */
[----:B------:R-:W-:Y:S01]  /*18f80*/  STL.64 [R1+0x268], R6 ;  /* 0x0002680601007387 */ /* 0x000fe20000100a00 */
[----:B0-----:R-:W2:Y:S01]  /*18f90*/  LDL.LU.64 R4, [R1+0x2290] ;  /* 0x0022900001047983 */ /* 0x001ea20000300a00 */
[----:B------:R0:W-:Y:S03]  /*18fa0*/  STL.64 [R1+0x2240], R12 ;  /* 0x0022400c01007387 */ /* 0x0001e60000100a00 */
[----:B0-----:R-:W3:Y:S01]  /*18fb0*/  LDL.LU.64 R12, [R1+0x410] ;  /* 0x00041000010c7983 */ /* 0x001ee20000300a00 */
[----:B------:R-:W3:Y:S02]  /*18fc0*/  LDL.LU.64 R14, [R1+0x418] ;  /* 0x00041800010e7983 */ /* 0x000ee40000300a00 */
[----:B------:R-:W-:Y:S01]  /*18fd0*/  STL.64 [R1+0x2238], R16 ;  /* 0x0022381001007387 */ /* 0x000fe20000100a00 */
[C---:B--2---:R-:W-:Y:S08]  /*18fe0*/  HMMA.16816.F32.BF16 R8, R20.reuse, R4, R8 ;  /* 0x000000041408723c */ /* 0x044ff00000041808 */
[----:B---3--:R-:W-:Y:S01]  /*18ff0*/  HMMA.16816.F32.BF16 R12, R20, R16, R12 ;  /* 0x00000010140c723c */ /* 0x008fe2000004180c */
[----:B------:R-:W-:-:S02]  /*19000*/  IMAD.MOV.U32 R26, RZ, RZ, R4 ;  /* 0x000000ffff1a7224 */ /* 0x000fc400078e0004 */
[----:B------:R-:W-:Y:S11]  /*19010*/  IMAD.MOV.U32 R3, RZ, RZ, R5 ;  /* 0x000000ffff037224 */ /* 0x000ff600078e0005 */
[----:B------:R-:W-:Y:S09]  /*19020*/  @!UPT UIADD3 URZ, URZ, URZ, URZ ;  /* 0x0000003f3f3ff290 */ /* 0x000ff2000fffe03f */
[----:B------:R-:W-:Y:S01]  /*19030*/  STL.64 [R1+0x410], R12 ;  /* 0x0004100c01007387 */ /* 0x000fe20000100a00 */
[----:B------:R-:W-:Y:S02]  /*19040*/  STL.64 [R1+0x418], R14 ;  /* 0x0004180e01007387 */ /* 0x000fe40000100a00 */
[----:B------:R0:W-:Y:S02]  /*19050*/  STL.64 [R1+0x5d0], R8 ;  /* 0x0005d00801007387 */ /* 0x0001e40000100a00 */
[----:B------:R1:W-:Y:S01]  /*19060*/  STL.64 [R1+0x5d8], R10 ;  /* 0x0005d80a01007387 */ /* 0x0003e20000100a00 */
[----:B------:R-:W2:Y:S01]  /*19070*/  LDL.LU.64 R4, [R1+0x5c0] ;  /* 0x0005c00001047983 */ /* 0x000ea20000300a00 */
[----:B------:R-:W2:Y:S03]  /*19080*/  LDL.LU.64 R6, [R1+0x5c8] ;  /* 0x0005c80001067983 */ /* 0x000ea60000300a00 */
[----:B0-----:R-:W3:Y:S01]  /*19090*/  LDL.LU.64 R8, [R1+0x780] ;  /* 0x0007800001087983 */ /* 0x001ee20000300a00 */
[----:B-1----:R-:W3:Y:S02]  /*190a0*/  LDL.LU.64 R10, [R1+0x788] ;  /* 0x00078800010a7983 */ /* 0x002ee40000300a00 */
[----:B------:R-:W4:Y:S02]  /*190b0*/  LDL.LU.64 R12, [R1+0x750] ;  /* 0x00075000010c7983 */ /* 0x000f240000300a00 */
[----:B------:R-:W2:Y:S02]  /*190c0*/  LDL.LU.64 R14, [R1+0x758] ;  /* 0x00075800010e7983 */ /* 0x000ea40000300a00 */
[----:B--2---:R-:W-:Y:S01]  /*190d0*/  STL.64 [R1+0x2258], R14 ;  /* 0x0022580e01007387 */ /* 0x004fe20000100a00 */
[----:B----4-:R0:W-:Y:S03]  /*190e0*/  STL.64 [R1+0x2250], R12 ;  /* 0x0022500c01007387 */ /* 0x0101e60000100a00 */
[----:B0-----:R-:W2:Y:S01]  /*190f0*/  LDL.LU.64 R12, [R1+0x760] ;  /* 0x00076000010c7983 */ /* 0x001ea20000300a00 */
[----:B------:R-:W4:Y:S01]  /*19100*/  LDL.LU.64 R14, [R1+0x768] ;  /* 0x00076800010e7983 */ /* 0x000f220000300a00 */
[----:B------:R-:W-:Y:S02]  /*19110*/  HMMA.16816.F32.BF16 R20, R20, R24, R4 ;  /* 0x000000181414723c */ /* 0x000fe40000041804 */
[----:B----4-:R-:W-:Y:S01]  /*19120*/  STL.64 [R1+0x2270], R14 ;  /* 0x0022700e01007387 */ /* 0x010fe20000100a00 */
[----:B--2---:R0:W-:Y:S03]  /*19130*/  STL.64 [R1+0x2268], R12 ;  /* 0x0022680c01007387 */ /* 0x0041e60000100a00 */
[----:B0-----:R-:W2:Y:S01]  /*19140*/  LDL.LU.64 R12, [R1+0x770] ;  /* 0x00077000010c7983 */ /* 0x001ea20000300a00 */
[----:B------:R-:W2:Y:S02]  /*19150*/  LDL.LU.64 R14, [R1+0x778] ;  /* 0x00077800010e7983 */ /* 0x000ea40000300a00 */
[----:B------:R-:W4:Y:S02]  /*19160*/  LDL.LU.64 R16, [R1+0x740] ;  /* 0x0007400001107983 */ /* 0x000f240000300a00 */
[----:B------:R-:W4:Y:S01]  /*19170*/  LDL.LU.64 R18, [R1+0x748] ;  /* 0x0007480001127983 */ /* 0x000f220000300a00 */
[----:B------:R-:W3:Y:S01]  /*19180*/  LDL.LU.64 R6, [R1+0x2288] ;  /* 0x0022880001067983 */ /* 0x000ee20000300a00 */
[----:B------:R-:W3:Y:S10]  /*19190*/  LDL.LU.64 R4, [R1+0x2280] ;  /* 0x0022800001047983 */ /* 0x000ef40000300a00 */
[----:B------:R0:W-:Y:S02]  /*191a0*/  STL.64 [R1+0x5c0], R20 ;  /* 0x0005c01401007387 */ /* 0x0001e40000100a00 */
[----:B------:R-:W-:Y:S02]  /*191b0*/  STL.64 [R1+0x5c8], R22 ;  /* 0x0005c81601007387 */ /* 0x000fe40000100a00 */
[----:B0-----:R-:W-:-:S02]  /*191c0*/  IMAD.MOV.U32 R20, RZ, RZ, R26 ;  /* 0x000000ffff147224 */ /* 0x001fc400078e001a */
[----:B------:R-:W-:-:S05]  /*191d0*/  IMAD.MOV.U32 R21, RZ, RZ, R3 ;  /* 0x000000ffff157224 */ /* 0x000fca00078e0003 */
[----:B------:R0:W-:Y:S01]  /*191e0*/  STL.64 [R1+0x2230], R20 ;  /* 0x0022301401007387 */ /* 0x0001e20000100a00 */
[----:B------:R-:W-:Y:S02]  /*191f0*/  STL [R1+0x2228], R25 ;  /* 0x0022281901007387 */ /* 0x000fe40000100800 */
[----:B0-----:R-:W-:Y:S02]  /*19200*/  IMAD.MOV.U32 R20, RZ, RZ, R2 ;  /* 0x000000ffff147224 */ /* 0x001fe400078e0002 */
[----:B------:R-:W-:-:S07]  /*19210*/  IMAD.MOV.U32 R21, RZ, RZ, R0 ;  /* 0x000000ffff157224 */ /* 0x000fce00078e0000 */
[C---:B---3--:R-:W-:Y:S01]  /*19220*/  HMMA.16816.F32.BF16 R20, R4.reuse, R20, R8 ;  /* 0x000000140414723c */ /* 0x048fe20000041808 */
[----:B------:R-:W2:Y:S11]  /*19230*/  LDL.LU.64 R8, [R1+0x2278] ;  /* 0x0022780001087983 */ /* 0x000eb60000300a00 */
[----:B------:R-:W-:Y:S11]  /*19240*/  @!UPT UIADD3 URZ, URZ, URZ, URZ ;  /* 0x0000003f3f3ff290 */ /* 0x000ff6000fffe03f */
[----:B------:R0:W-:Y:S01]  /*19250*/  STL.64 [R1+0x780], R20 ;  /* 0x0007801401007387 */ /* 0x0001e20000100a00 */
[----:B------:R1:W-:Y:S03]  /*19260*/  STL.64 [R1+0x788], R22 ;  /* 0x0007881601007387 */ /* 0x0003e60000100a00 */
[----:B0-----:R-:W3:Y:S01]  /*19270*/  LDL.LU.64 R20, [R1+0x730] ;  /* 0x0007300001147983 */ /* 0x001ee20000300a00 */
[----:B-1----:R-:W3:Y:S01]  /*19280*/  LDL.LU.64 R22, [R1+0x738] ;  /* 0x0007380001167983 */ /* 0x002ee20000300a00 */
        /* <DEDUP_REMOVED lines=9> */
[----:B--2---:R-:W-:Y:S01]  /*19320*/  HMMA.16816.F32.BF16 R12, R4, R8, R12 ;  /* 0x00000008040c723c */ /* 0x004fe2000004180c */
[----:B------:R-:W-:-:S02]  /*19330*/  IMAD.MOV.U32 R0, RZ, RZ, R8 ;  /* 0x000000ffff007224 */ /* 0x000fc400078e0008 */
        /* <DEDUP_REMOVED lines=8> */
[----:B------:R-:W4:Y:S11]  /*193c0*/  LDL.LU.64 R12, [R1+0x2240] ;  /* 0x00224000010c7983 */ /* 0x000f360000300a00 */
[----:B------:R-:W-:Y:S11]  /*193d0*/  @!UPT UIADD3 URZ, URZ, URZ, URZ ;  /* 0x0000003f3f3ff290 */ /* 0x000ff6000fffe03f */
[----:B------:R-:W-:Y:S01]  /*193e0*/  STL.64 [R1+0x750], R8 ;  /* 0x0007500801007387 */ /* 0x000fe20000100a00 */
[----:B------:R-:W-:Y:S02]  /*193f0*/  STL.64 [R1+0x758], R10 ;  /* 0x0007580a01007387 */ /* 0x000fe40000100a00 */
[----:B------:R-:W-:Y:S01]  /*19400*/  LDSM.16.MT88.4 R8, [R28+0x380] ;  /* 0x000380001c08783b */ /* 0x000fe20000004200 */
[C---:B----4-:R-:W-:Y:S11]  /*19410*/  HMMA.16816.F32.BF16 R16, R4.reuse, R12, R16 ;  /* 0x0000000c0410723c */ /* 0x050ff60000041810 */
[----:B------:R-:W-:Y:S11]  /*19420*/  @!UPT UIADD3 URZ, URZ, URZ, URZ ;  /* 0x0000003f3f3ff290 */ /* 0x000ff6000fffe03f */
[----:B------:R-:W-:Y:S01]  /*19430*/  @!UPT UIADD3 URZ, URZ, URZ, URZ ;  /* 0x0000003f3f3ff290 */ /* 0x000fe2000fffe03f */
[----:B------:R0:W-:Y:S01]  /*19440*/  STL.64 [R1+0x740], R16 ;  /* 0x0007401001007387 */ /* 0x0001e20000100a00 */
[----:B------:R-:W-:Y:S03]  /*19450*/  STL.64 [R1+0x748], R18 ;  /* 0x0007481201007387 */ /* 0x000fe60000100a00 */
[----:B0-----:R-:W3:Y:S01]  /*19460*/  LDL.LU.64 R16, [R1+0x2238] ;  /* 0x0022380001107983 */ /* 0x001ee20000300a00 */
[----:B------:R-:W-:Y:S02]  /*19470*/  IMAD.MOV.U32 R25, RZ, RZ, R12 ;  /* 0x000000ffff197224 */ /* 0x000fe400078e000c */
[----:B------:R-:W-:Y:S02]  /*19480*/  IMAD.MOV.U32 R27, RZ, RZ, R13 ;  /* 0x000000ffff1b7224 */ /* 0x000fe400078e000d */
[----:B------:R-:W0:Y:S04]  /*19490*/  LDSM.16.MT88.4 R12, [R29] ;  /* 0x000000001d0c783b */ /* 0x000e280000004200 */
[----:B0-----:R-:W-:Y:S01]  /*194a0*/  STL.64 [R1+0x2198], R14 ;  /* 0x0021980e01007387 */ /* 0x001fe20000100a00 */
[----:B------:R0:W-:Y:S03]  /*194b0*/  STL.64 [R1+0x2190], R12 ;  /* 0x0021900c01007387 */ /* 0x0001e60000100a00 */
[----:B0-----:R-:W2:Y:S01]  /*194c0*/  LDL.LU.64 R12, [R1+0x720] ;  /* 0x00072000010c7983 */ /* 0x001ea20000300a00 */
[----:B------:R-:W2:Y:S01]  /*194d0*/  LDL.LU.64 R14, [R1+0x728] ;  /* 0x00072800010e7983 */ /* 0x000ea20000300a00 */
[C---:B---3--:R-:W-:Y:S02]  /*194e0*/  HMMA.16816.F32.BF16 R16, R4.reuse, R16, R20 ;  /* 0x000000100410723c */ /* 0x048fe40000041814 */
[----:B------:R-:W2:Y:S11]  /*194f0*/  LDL.LU.64 R20, [R1+0x2230] ;  /* 0x0022300001147983 */ /* 0x000eb60000300a00 */
[----:B------:R-:W-:Y:S10]  /*19500*/  @!UPT UIADD3 URZ, URZ, URZ, URZ ;  /* 0x0000003f3f3ff290 */ /* 0x000ff4000fffe03f */
[----:B------:R-:W-:Y:S01]  /*19510*/  STL.64 [R1+0x730], R16 ;  /* 0x0007301001007387 */ /* 0x000fe20000100a00 */
[----:B------:R-:W-:Y:S02]  /*19520*/  STL.64 [R1+0x738], R18 ;  /* 0x0007381201007387 */ /* 0x000fe40000100a00 */
[----:B------:R-:W0:Y:S02]  /*19530*/  LDSM.16.MT88.4 R16, [R29+0x80] ;  /* 0x000080001d10783b */ /* 0x000e240000004200 */
[----:B0-----:R-:W-:Y:S02]  /*19540*/  STL.64 [R1+0x2118], R18 ;  /* 0x0021181201007387 */ /* 0x001fe40000100a00 */
[----:B------:R2:W-:Y:S02]  /*19550*/  STL.64 [R1+0x2110], R16 ;  /* 0x0021101001007387 */ /* 0x0005e40000100a00 */
[----:B--2---:R-:W-:Y:S01]  /*19560*/  HMMA.16816.F32.BF16 R16, R4, R20, R12 ;  /* 0x000000140410723c */ /* 0x004fe2000004180c */
[----:B------:R-:W0:Y:S04]  /*19570*/  LDSM.16.MT88.4 R20, [R29+0x100] ;  /* 0x000100001d14783b */ /* 0x000e280000004200 */
[----:B------:R-:W2:Y:S01]  /*19580*/  LDL.LU.64 R12, [R1+0x5b0] ;  /* 0x0005b000010c7983 */ /* 0x000ea20000300a00 */
[----:B------:R-:W2:Y:S11]  /*19590*/  LDL.LU.64 R14, [R1+0x5b8] ;  /* 0x0005b800010e7983 */ /* 0x000eb60000300a00 */
[----:B------:R-:W-:Y:S06]  /*195a0*/  @!UPT UIADD3 URZ, URZ, URZ, URZ ;  /* 0x0000003f3f3ff290 */ /* 0x000fec000fffe03f */
[----:B------:R-:W-:Y:S01]  /*195b0*/  STL.64 [R1+0x720], R16 ;  /* 0x0007201001007387 */ /* 0x000fe20000100a00 */
[----:B------:R-:W-:Y:S03]  /*195c0*/  STL.64 [R1+0x728], R18 ;  /* 0x0007281201007387 */ /* 0x000fe60000100a00 */
[----:B0-----:R-:W-:Y:S01]  /*195d0*/  STL.64 [R1+0x20a0], R22 ;  /* 0x0020a01601007387 */ /* 0x001fe20000100a00 */
[----:B------:R0:W-:Y:S03]  /*195e0*/  STL.64 [R1+0x2098], R20 ;  /* 0x0020981401007387 */ /* 0x0001e60000100a00 */
[----:B0-----:R-:W3:Y:S04]  /*195f0*/  LDL.64 R20, [R1] ;  /* 0x0000000001147983 */ /* 0x001ee80000100a00 */
[----:B---3--:R0:W-:Y:S04]  /*19600*/  STL.64 [R1+0x21a0], R20 ;  /* 0x0021a01401007387 */ /* 0x0081e80000100a00 */
[----:B0-----:R-:W3:Y:S04]  /*19610*/  LDL.64 R20, [R1+0x10] ;  /* 0x0000100001147983 */ /* 0x001ee80000100a00 */
[----:B---3--:R0:W-:Y:S02]  /*19620*/  STL.64 [R1+0x21b8], R20 ;  /* 0x0021b81401007387 */ /* 0x0081e40000100a00 */
[----:B0-----:R-:W-:-:S02]  /*19630*/  IMAD.MOV.U32 R20, RZ, RZ, R25 ;  /* 0x000000ffff147224 */ /* 0x001fc400078e0019 */
[----:B------:R-:W2:Y:S01]  /*19640*/  LDL.LU R25, [R1+0x2228] ;  /* 0x0022280001197983 */ /* 0x000ea20000300800 */
[----:B------:R-:W-:Y:S02]  /*19650*/  IMAD.MOV.U32 R21, RZ, RZ, R27 ;  /* 0x000000ffff157224 */ /* 0x000fe400078e001b */
[----:B------:R-:W3:Y:S03]  /*19660*/  LDL.LU R27, [R1+0x2224] ;  /* 0x00222400011b7983 */ /* 0x000ee60000300800 */
[----:B------:R0:W-:Y:S04]  /*19670*/  STL.64 [R1+0x21d0], R20 ;  /* 0x0021d01401007387 */ /* 0x0001e80000100a00 */
[----:B0-----:R-:W4:Y:S01]  /*19680*/  LDL.64 R20, [R1+0x30] ;  /* 0x0000300001147983 */ /* 0x001f220000100a00 */
[----:B--2---:R-:W-:Y:S03]  /*19690*/  HMMA.16816.F32.BF16 R4, R4, R24, R12 ;  /* 0x000000180404723c */ /* 0x004fe6000004180c */
[----:B----4-:R0:W-:Y:S02]  /*196a0*/  STL.64 [R1+0x21e8], R20 ;  /* 0x0021e81401007387 */ /* 0x0101e40000100a00 */
[----:B0-----:R-:W-:-:S02]  /*196b0*/  IMAD.MOV.U32 R20, RZ, RZ, R0 ;  /* 0x000000ffff147224 */ /* 0x001fc400078e0000 */
[----:B------:R-:W-:Y:S01]  /*196c0*/  IMAD.MOV.U32 R21, RZ, RZ, R26 ;  /* 0x000000ffff157224 */ /* 0x000fe200078e001a */
[----:B------:R-:W2:Y:S04]  /*196d0*/  LDL.LU R0, [R1+0x2220] ;  /* 0x0022200001007983 */ /* 0x000ea80000300800 */
[----:B------:R0:W-:Y:S02]  /*196e0*/  STL.64 [R1+0x2200], R20 ;  /* 0x0022001401007387 */ /* 0x0001e40000100a00 */
[----:B0-----:R-:W-:Y:S02]  /*196f0*/  IMAD.MOV.U32 R20, RZ, RZ, R3 ;  /* 0x000000ffff147224 */ /* 0x001fe400078e0003 */
[----:B------:R-:W-:-:S05]  /*19700*/  IMAD.MOV.U32 R21, RZ, RZ, R2 ;  /* 0x000000ffff157224 */ /* 0x000fca00078e0002 */
[----:B------:R0:W-:Y:S04]  /*19710*/  STL.64 [R1+0x2218], R20 ;  /* 0x0022181401007387 */ /* 0x0001e80000100a00 */
[----:B0-----:R-:W4:Y:S01]  /*19720*/  LDL.LU.64 R20, [R1+0x5a0] ;  /* 0x0005a00001147983 */ /* 0x001f220000300a00 */
[----:B------:R-:W4:Y:S02]  /*19730*/  LDL.LU.64 R22, [R1+0x5a8] ;  /* 0x0005a80001167983 */ /* 0x000f240000300a00 */
[----:B------:R-:W-:Y:S02]  /*19740*/  STL.64 [R1+0x5b0], R4 ;  /* 0x0005b00401007387 */ /* 0x000fe40000100a00 */
[----:B------:R-:W-:Y:S01]  /*19750*/  STL.64 [R1+0x5b8], R6 ;  /* 0x0005b80601007387 */ /* 0x000fe20000100a00 */
[----:B---3--:R-:W-:Y:S01]  /*19760*/  STL [R1+0x21b0], R27 ;  /* 0x0021b01b01007387 */ /* 0x008fe20000100800 */
[----:B------:R0:W-:Y:S03]  /*19770*/  STL.64 [R1+0x21a8], R24 ;  /* 0x0021a81801007387 */ /* 0x0001e60000100a00 */
[----:B------:R-:W1:Y:S04]  /*19780*/  LDSM.16.MT88.4 R4, [R29+0x180] ;  /* 0x000180001d04783b */ /* 0x000e680000004200 */
[----:B0-----:R-:W3:Y:S01]  /*19790*/  LDL.LU.64 R24, [R1+0x550] ;  /* 0x0005500001187983 */ /* 0x001ee20000300a00 */
[----:B------:R-:W2:Y:S03]  /*197a0*/  LDL.LU.64 R26, [R1+0x558] ;  /* 0x00055800011a7983 */ /* 0x000ea60000300a00 */
[----:B--2---:R-:W-:Y:S01]  /*197b0*/  STL.64 [R1+0x21c8], R26 ;  /* 0x0021c81a01007387 */ /* 0x004fe20000100a00 */
[----:B---3--:R0:W-:Y:S03]  /*197c0*/  STL.64 [R1+0x21c0], R24 ;  /* 0x0021c01801007387 */ /* 0x0081e60000100a00 */
[----:B0-----:R-:W2:Y:S01]  /*197d0*/  LDL.LU.64 R24, [R1+0x560] ;  /* 0x0005600001187983 */ /* 0x001ea20000300a00 */
[----:B------:R-:W3:Y:S03]  /*197e0*/  LDL.LU.64 R26, [R1+0x568] ;  /* 0x00056800011a7983 */ /* 0x000ee60000300a00 */
[----:B---3--:R-:W-:Y:S01]  /*197f0*/  STL.64 [R1+0x21e0], R26 ;  /* 0x0021e01a01007387 */ /* 0x008fe20000100a00 */
[----:B--2---:R0:W-:Y:S03]  /*19800*/  STL.64 [R1+0x21d8], R24 ;  /* 0x0021d81801007387 */ /* 0x0041e60000100a00 */
        /* <DEDUP_REMOVED lines=9> */
[----:B------:R-:W2:Y:S02]  /*198a0*/  LDL.LU.64 R26, [R1+0x598] ;  /* 0x00059800011a7983 */ /* 0x000ea40000300a00 */
[----:B------:R-:W3:Y:S02]  /*198b0*/  LDL.LU.64 R12, [R1+0x540] ;  /* 0x00054000010c7983 */ /* 0x000ee40000300a00 */
[----:B------:R-:W3:Y:S01]  /*198c0*/  LDL.LU.64 R14, [R1+0x548] ;  /* 0x00054800010e7983 */ /* 0x000ee20000300a00 */
[----:B------:R-:W2:Y:S01]  /*198d0*/  LDL.LU.64 R16, [R1+0x390] ;  /* 0x0003900001107983 */ /* 0x000ea20000300a00 */
[----:B------:R-:W2:Y:S02]  /*198e0*/  LDL.LU.64 R18, [R1+0x398] ;  /* 0x0003980001127983 */ /* 0x000ea40000300a00 */
[----:B-1----:R-:W-:Y:S02]  /*198f0*/  STL.64 [R1+0x2038], R6 ;  /* 0x0020380601007387 */ /* 0x002fe40000100a00 */
[----:B------:R0:W-:Y:S02]  /*19900*/  STL.64 [R1+0x2030], R4 ;  /* 0x0020300401007387 */ /* 0x0001e40000100a00 */
[----:B0-----:R-:W4:Y:S02]  /*19910*/  LDL.64 R4, [R1+0x60] ;  /* 0x0000600001047983 */ /* 0x001f240000100a00 */
[C---:B----4-:R-:W-:Y:S11]  /*19920*/  HMMA.16816.F32.BF16 R20, R8.reuse, R4, R20 ;  /* 0x000000040814723c */ /* 0x050ff60000041814 */
[----:B------:R-:W-:Y:S11]  /*19930*/  @!UPT UIADD3 URZ, URZ, URZ, URZ ;  /* 0x0000003f3f3ff290 */ /* 0x000ff6000fffe03f */
[----:B------:R-:W-:Y:S01]  /*19940*/  @!UPT UIADD3 URZ, URZ, URZ, URZ ;  /* 0x0000003f3f3ff290 */ /* 0x000fe2000fffe03f */
        /* <DEDUP_REMOVED lines=39> */
[----:B0-----:R-:W2:Y:S01]  /*19bc0*/  LDL.LU R27, [R1+0x21b0] ;  /* 0x0021b000011b7983 */ /* 0x001ea20000300800 */
[----:B------:R-:W4:Y:S02]  /*19bd0*/  LDL.LU.64 R24, [R1+0x21a8] ;  /* 0x0021a80001187983 */ /* 0x000f240000300a00 */
[----:B------:R-:W3:Y:S02]  /*19be0*/  LDL.LU.64 R20, [R1+0x21a0] ;  /* 0x0021a00001147983 */ /* 0x000ee40000300a00 */
[C---:B---3--:R-:W-:Y:S08]  /*19bf0*/  HMMA.16816.F32.BF16 R12, R8.reuse, R20, R12 ;  /* 0x00000014080c723c */ /* 0x048ff0000004180c */
[----:B----4-:R-:W-:Y:S11]  /*19c00*/  HMMA.16816.F32.BF16 R8, R8, R24, R16 ;  /* 0x000000180808723c */ /* 0x010ff60000041810 */
[----:B------:R-:W-:Y:S04]  /*19c10*/  @!UPT UIADD3 URZ, URZ, URZ, URZ ;  /* 0x0000003f3f3ff290 */ /* 0x000fe8000fffe03f */
[----:B------:R-:W-:Y:S01]  /*19c20*/  STL.64 [R1+0x540], R12 ;  /* 0x0005400c01007387 */ /* 0x000fe20000100a00 */
[----:B------:R0:W-:Y:S03]  /*19c30*/  STL.64 [R1+0x548], R14 ;  /* 0x0005480e01007387 */ /* 0x0001e60000100a00 */
[----:B0-----:R-:W3:Y:S01]  /*19c40*/  LDL.LU.64 R14, [R1+0x2198] ;  /* 0x00219800010e7983 */ /* 0x001ee20000300a00 */
[----:B------:R-:W3:Y:S02]  /*19c50*/  LDL.LU.64 R12, [R1+0x2190] ;  /* 0x00219000010c7983 */ /* 0x000ee40000300a00 */
[----:B------:R-:W-:Y:S02]  /*19c60*/  STL.64 [R1+0x2120], R20 ;  /* 0x0021201401007387 */ /* 0x000fe40000100a00 */
[----:B--2---:R-:W-:Y:S01]  /*19c70*/  STL [R1+0x2130], R27 ;  /* 0x0021301b01007387 */ /* 0x004fe20000100800 */
[----:B------:R0:W-:Y:S01]  /*19c80*/  STL.64 [R1+0x2128], R24 ;  /* 0x0021281801007387 */ /* 0x0001e20000100a00 */
[----:B------:R-:W-:Y:S02]  /*19c90*/  STL.64 [R1+0x390], R8 ;  /* 0x0003900801007387 */ /* 0x000fe40000100a00 */
[----:B------:R-:W-:Y:S01]  /*19ca0*/  STL.64 [R1+0x398], R10 ;  /* 0x0003980a01007387 */ /* 0x000fe20000100a00 */
[----:B0-----:R-:W2:Y:S04]  /*19cb0*/  LDL.64 R24, [R1+0x20] ;  /* 0x0000200001187983 */ /* 0x001ea80000100a00 */
[----:B--2---:R0:W-:Y:S04]  /*19cc0*/  STL.64 [R1+0x2148], R24 ;  /* 0x0021481801007387 */ /* 0x0041e80000100a00 */
[----:B0-----:R-:W2:Y:S01]  /*19cd0*/  LDL.LU.64 R24, [R1+0x4f0] ;  /* 0x0004f00001187983 */ /* 0x001ea20000300a00 */
[----:B------:R-:W4:Y:S03]  /*19ce0*/  LDL.LU.64 R26, [R1+0x4f8] ;  /* 0x0004f800011a7983 */ /* 0x000f260000300a00 */
[----:B----4-:R-:W-:Y:S01]  /*19cf0*/  STL.64 [R1+0x2158], R26 ;  /* 0x0021581a01007387 */ /* 0x010fe20000100a00 */
[----:B--2---:R0:W-:Y:S03]  /*19d00*/  STL.64 [R1+0x2150], R24 ;  /* 0x0021501801007387 */ /* 0x0041e60000100a00 */
[----:B0-----:R-:W2:Y:S04]  /*19d10*/  LDL.64 R24, [R1+0x40] ;  /* 0x0000400001187983 */ /* 0x001ea80000100a00 */
[----:B--2---:R0:W-:Y:S04]  /*19d20*/  STL.64 [R1+0x2170], R24 ;  /* 0x0021701801007387 */ /* 0x0041e80000100a00 */
[----:B0-----:R-:W2:Y:S04]  /*19d30*/  LDL.64 R24, [R1+0x50] ;  /* 0x0000500001187983 */ /* 0x001ea80000100a00 */
[----:B--2---:R0:W-:Y:S04]  /*19d40*/  STL.64 [R1+0x2188], R24 ;  /* 0x0021881801007387 */ /* 0x0041e80000100a00 */
[----:B0-----:R-:W3:Y:S01]  /*19d50*/  LDL.LU.64 R24, [R1+0x520] ;  /* 0x0005200001187983 */ /* 0x001ee20000300a00 */
[----:B------:R-:W3:Y:S02]  /*19d60*/  LDL.LU.64 R26, [R1+0x528] ;  /* 0x00052800011a7983 */ /* 0x000ee40000300a00 */
[----:B------:R-:W2:Y:S02]  /*19d70*/  LDL.LU.64 R16, [R1+0x4c0] ;  /* 0x0004c00001107983 */ /* 0x000ea40000300a00 */
[----:B------:R-:W4:Y:S02]  /*19d80*/  LDL.LU.64 R18, [R1+0x4c8] ;  /* 0x0004c80001127983 */ /* 0x000f240000300a00 */
[----:B----4-:R-:W-:Y:S01]  /*19d90*/  STL.64 [R1+0x2140], R18 ;  /* 0x0021401201007387 */ /* 0x010fe20000100a00 */
[----:B--2---:R0:W-:Y:S03]  /*19da0*/  STL.64 [R1+0x2138], R16 ;  /* 0x0021381001007387 */ /* 0x0041e60000100a00 */
[----:B0-----:R-:W2:Y:S01]  /*19db0*/  LDL.LU.64 R16, [R1+0x4e0] ;  /* 0x0004e00001107983 */ /* 0x001ea20000300a00 */
[----:B------:R-:W4:Y:S01]  /*19dc0*/  LDL.LU.64 R18, [R1+0x4e8] ;  /* 0x0004e80001127983 */ /* 0x000f220000300a00 */
[----:B---3--:R-:W-:Y:S02]  /*19dd0*/  HMMA.16816.F32.BF16 R24, R12, R4, R24 ;  /* 0x000000040c18723c */ /* 0x008fe40000041818 */
[----:B----4-:R-:W-:Y:S01]  /*19de0*/  STL.64 [R1+0x2168], R18 ;  /* 0x0021681201007387 */ /* 0x010fe20000100a00 */
        /* <DEDUP_REMOVED lines=8> */
[----:B------:R-:W3:Y:S04]  /*19e70*/  LDL.LU.64 R22, [R1+0x4d8] ;  /* 0x0004d80001167983 */ /* 0x000ee80000300a00 */
[----:B------:R0:W-:Y:S01]  /*19e80*/  STL.64 [R1+0x520], R24 ;  /* 0x0005201801007387 */ /* 0x0001e20000100a00 */
[----:B------:R-:W-:Y:S03]  /*19e90*/  STL.64 [R1+0x528], R26 ;  /* 0x0005281a01007387 */ /* 0x000fe60000100a00 */
[----:B0-----:R-:W2:Y:S01]  /*19ea0*/  LDL.LU.64 R24, [R1+0x2188] ;  /* 0x0021880001187983 */ /* 0x001ea20000300a00 */
[----:B------:R-:W-:-:S02]  /*19eb0*/  IMAD.MOV.U32 R8, RZ, RZ, R7 ;  /* 0x000000ffff087224 */ /* 0x000fc400078e0007 */
[----:B------:R-:W-:Y:S01]  /*19ec0*/  IMAD.MOV.U32 R9, RZ, RZ, R6 ;  /* 0x000000ffff097224 */ /* 0x000fe200078e0006 */
        /* <DEDUP_REMOVED lines=17> */
[----:B------:R-:W4:Y:S02]  /*19fe0*/  LDL.LU.64 R26, [R1+0x2158] ;  /* 0x00215800011a7983 */ /* 0x000f240000300a00 */
[----:B------:R-:W4:Y:S02]  /*19ff0*/  LDL.LU.64 R24, [R1+0x2150] ;  /* 0x0021500001187983 */ /* 0x000f240000300a00 */
[----:B----4-:R-:W-:Y:S11]  /*1a000*/  HMMA.16816.F32.BF16 R24, R12, R8, R24 ;  /* 0x000000080c18723c */ /* 0x010ff60000041818 */
        /* <DEDUP_REMOVED lines=8> */
[----:B------:R0:W-:Y:S02]  /*1a090*/  STL.64 [R1+0x20f0], R8 ;  /* 0x0020f00801007387 */ /* 0x0001e40000100a00 */
[----:B0-----:R-:W-:Y:S02]  /*1a0a0*/  IMAD.MOV.U32 R8, RZ, RZ, R7 ;  /* 0x000000ffff087224 */ /* 0x001fe400078e0007 */
[----:B------:R-:W-:-:S05]  /*1a0b0*/  IMAD.MOV.U32 R9, RZ, RZ, R6 ;  /* 0x000000ffff097224 */ /* 0x000fca00078e0006 */
[----:B------:R0:W-:Y:S02]  /*1a0c0*/  STL.64 [R1+0x2108], R8 ;  /* 0x0021080801007387 */ /* 0x0001e40000100a00 */
[----:B0-----:R-:W-:Y:S02]  /*1a0d0*/  IMAD.MOV.U32 R8, RZ, RZ, R3 ;  /* 0x000000ffff087224 */ /* 0x001fe400078e0003 */
[----:B------:R-:W-:-:S07]  /*1a0e0*/  IMAD.MOV.U32 R9, RZ, RZ, R2 ;  /* 0x000000ffff097224 */ /* 0x000fce00078e0002 */
[C---:B---3--:R-:W-:Y:S08]  /*1a0f0*/  HMMA.16816.F32.BF16 R8, R12.reuse, R8, R20 ;  /* 0x000000080c08723c */ /* 0x048ff00000041814 */
        /* <DEDUP_REMOVED lines=8> */
[----:B------:R-:W3:Y:S02]  /*1a180*/  LDL.LU R27, [R1+0x2130] ;  /* 0x00213000011b7983 */ /* 0x000ee40000300800 */
[----:B------:R-:W4:Y:S01]  /*1a190*/  LDL.LU.64 R24, [R1+0x2128] ;  /* 0x0021280001187983 */ /* 0x000f220000300a00 */
[----:B------:R-:W2:Y:S01]  /*1a1a0*/  LDL.LU.64 R20, [R1+0x2120] ;  /* 0x0021200001147983 */ /* 0x000ea20000300a00 */
[----:B------:R-:W-:Y:S02]  /*1a1b0*/  STL.64 [R1+0x4d0], R8 ;  /* 0x0004d00801007387 */ /* 0x000fe40000100a00 */
[----:B------:R2:W-:Y:S02]  /*1a1c0*/  STL.64 [R1+0x4d8], R10 ;  /* 0x0004d80a01007387 */ /* 0x0005e40000100a00 */
[C---:B--2---:R-:W-:Y:S01]  /*1a1d0*/  HMMA.16816.F32.BF16 R8, R12.reuse, R20, R16 ;  /* 0x000000140c08723c */ /* 0x044fe20000041810 */
[----:B------:R-:W4:Y:S01]  /*1a1e0*/  LDL.LU.64 R16, [R1+0x370] ;  /* 0x0003700001107983 */ /* 0x000f220000300a00 */
[----:B------:R-:W4:Y:S11]  /*1a1f0*/  LDL.LU.64 R18, [R1+0x378] ;  /* 0x0003780001127983 */ /* 0x000f360000300a00 */
[----:B------:R-:W-:Y:S10]  /*1a200*/  @!UPT UIADD3 URZ, URZ, URZ, URZ ;  /* 0x0000003f3f3ff290 */ /* 0x000ff4000fffe03f */
[----:B------:R0:W-:Y:S01]  /*1a210*/  STL.64 [R1+0x4c0], R8 ;  /* 0x0004c00801007387 */ /* 0x0001e20000100a00 */
[----:B------:R1:W-:Y:S03]  /*1a220*/  STL.64 [R1+0x4c8], R10 ;  /* 0x0004c80a01007387 */ /* 0x0003e60000100a00 */
[----:B0-----:R-:W2:Y:S01]  /*1a230*/  LDL.LU.64 R8, [R1+0x360] ;  /* 0x0003600001087983 */ /* 0x001ea20000300a00 */
[----:B-1----:R-:W2:Y:S02]  /*1a240*/  LDL.LU.64 R10, [R1+0x368] ;  /* 0x00036800010a7983 */ /* 0x002ea40000300a00 */
[----:B------:R0:W-:Y:S02]  /*1a250*/  STL.64 [R1+0x20a8], R20 ;  /* 0x0020a81401007387 */ /* 0x0001e40000100a00 */
[----:B0-----:R-:W2:Y:S04]  /*1a260*/  LDL.64 R20, [R1+0x10] ;  /* 0x0000100001147983 */ /* 0x001ea80000100a00 */
[----:B--2---:R0:W-:Y:S04]  /*1a270*/  STL.64 [R1+0x20c0], R20 ;  /* 0x0020c01401007387 */ /* 0x0041e80000100a00 */
[----:B0-----:R-:W2:Y:S01]  /*1a280*/  LDL.LU.64 R20, [R1+0x320] ;  /* 0x0003200001147983 */ /* 0x001ea20000300a00 */
[----:B------:R-:W2:Y:S03]  /*1a290*/  LDL.LU.64 R22, [R1+0x328] ;  /* 0x0003280001167983 */ /* 0x000ea60000300a00 */
[----:B--2---:R-:W-:Y:S01]  /*1a2a0*/  STL.64 [R1+0x20d0], R22 ;  /* 0x0020d01601007387 */ /* 0x004fe20000100a00 */
[----:B------:R0:W-:Y:S03]  /*1a2b0*/  STL.64 [R1+0x20c8], R20 ;  /* 0x0020c81401007387 */ /* 0x0001e60000100a00 */
[----:B0-----:R-:W2:Y:S01]  /*1a2c0*/  LDL.LU.64 R20, [R1+0x330] ;  /* 0x0003300001147983 */ /* 0x001ea20000300a00 */
[----:B------:R-:W2:Y:S03]  /*1a2d0*/  LDL.LU.64 R22, [R1+0x338] ;  /* 0x0003380001167983 */ /* 0x000ea60000300a00 */
[----:B--2---:R-:W-:Y:S01]  /*1a2e0*/  STL.64 [R1+0x20e8], R22 ;  /* 0x0020e81601007387 */ /* 0x004fe20000100a00 */
[----:B------:R0:W-:Y:S03]  /*1a2f0*/  STL.64 [R1+0x20e0], R20 ;  /* 0x0020e01401007387 */ /* 0x0001e60000100a00 */
[----:B0-----:R-:W2:Y:S01]  /*1a300*/  LDL.LU.64 R20, [R1+0x340] ;  /* 0x0003400001147983 */ /* 0x001ea20000300a00 */
[----:B------:R-:W2:Y:S01]  /*1a310*/  LDL.LU.64 R22, [R1+0x348] ;  /* 0x0003480001167983 */ /* 0x000ea20000300a00 */
[----:B----4-:R-:W-:Y:S02]  /*1a320*/  HMMA.16816.F32.BF16 R12, R12, R24, R16 ;  /* 0x000000180c0c723c */ /* 0x010fe40000041810 */
[----:B--2---:R-:W-:Y:S01]  /*1a330*/  STL.64 [R1+0x2100], R22 ;  /* 0x0021001601007387 */ /* 0x004fe20000100a00 */
[----:B------:R0:W-:Y:S03]  /*1a340*/  STL.64 [R1+0x20f8], R20 ;  /* 0x0020f81401007387 */ /* 0x0001e60000100a00 */
[----:B0-----:R-:W2:Y:S01]  /*1a350*/  LDL.LU.64 R20, [R1+0x350] ;  /* 0x0003500001147983 */ /* 0x001ea20000300a00 */
[----:B------:R-:W2:Y:S02]  /*1a360*/  LDL.LU.64 R22, [R1+0x358] ;  /* 0x0003580001167983 */ /* 0x000ea40000300a00 */
[----:B------:R-:W4:Y:S02]  /*1a370*/  LDL.LU.64 R18, [R1+0x2118] ;  /* 0x0021180001127983 */ /* 0x000f240000300a00 */
[----:B------:R-:W4:Y:S01]  /*1a380*/  LDL.LU.64 R16, [R1+0x2110] ;  /* 0x0021100001107983 */ /* 0x000f220000300a00 */
[----:B---3--:R-:W-:Y:S01]  /*1a390*/  STL [R1+0x20b8], R27 ;  /* 0x0020b81b01007387 */ /* 0x008fe20000100800 */
[----:B------:R0:W-:Y:S10]  /*1a3a0*/  STL.64 [R1+0x20b0], R24 ;  /* 0x0020b01801007387 */ /* 0x0001f40000100a00 */
[----:B------:R-:W-:Y:S02]  /*1a3b0*/  STL.64 [R1+0x370], R12 ;  /* 0x0003700c01007387 */ /* 0x000fe40000100a00 */
[----:B------:R-:W-:Y:S01]  /*1a3c0*/  STL.64 [R1+0x378], R14 ;  /* 0x0003780e01007387 */ /* 0x000fe20000100a00 */
[----:B0-----:R-:W3:Y:S01]  /*1a3d0*/  LDL.LU.64 R24, [R1+0x310] ;  /* 0x0003100001187983 */ /* 0x001ee20000300a00 */
[----:B------:R-:W3:Y:S01]  /*1a3e0*/  LDL.LU.64 R26, [R1+0x318] ;  /* 0x00031800011a7983 */ /* 0x000ee20000300a00 */
        /* <DEDUP_REMOVED lines=27> */
[----:B------:R-:W-:Y:S02]  /*1a5a0*/  IMAD.MOV.U32 R12, RZ, RZ, R3 ;  /* 0x000000ffff0c7224 */ /* 0x000fe400078e0003 */
[----:B------:R-:W-:Y:S01]  /*1a5b0*/  IMAD.MOV.U32 R13, RZ, RZ, R2 ;  /* 0x000000ffff0d7224 */ /* 0x000fe200078e0002 */
[----:B------:R0:W-:Y:S04]  /*1a5c0*/  STL.64 [R1+0x2090], R8 ;  /* 0x0020900801007387 */ /* 0x0001e80000100a00 */
[----:B0-----:R-:W4:Y:S01]  /*1a5d0*/  LDL.LU.64 R8, [R1+0x190] ;  /* 0x0001900001087983 */ /* 0x001f220000300a00 */
[----:B------:R-:W4:Y:S01]  /*1a5e0*/  LDL.LU.64 R10, [R1+0x198] ;  /* 0x00019800010a7983 */ /* 0x000f220000300a00 */
[C---:B--2---:R-:W-:Y:S11]  /*1a5f0*/  HMMA.16816.F32.BF16 R20, R16.reuse, R12, R20 ;  /* 0x0000000c1014723c */ /* 0x044ff60000041814 */
[----:B------:R-:W-:Y:S11]  /*1a600*/  @!UPT UIADD3 URZ, URZ, URZ, URZ ;  /* 0x0000003f3f3ff290 */ /* 0x000ff6000fffe03f */
[----:B------:R-:W-:Y:S01]  /*1a610*/  @!UPT UIADD3 URZ, URZ, URZ, URZ ;  /* 0x0000003f3f3ff290 */ /* 0x000fe2000fffe03f */
[----:B------:R0:W-:Y:S01]  /*1a620*/  STL.64 [R1+0x320], R20 ;  /* 0x0003201401007387 */ /* 0x0001e20000100a00 */
[----:B------:R-:W-:Y:S03]  /*1a630*/  STL.64 [R1+0x328], R22 ;  /* 0x0003281601007387 */ /* 0x000fe60000100a00 */
[----:B0-----:R-:W3:Y:S01]  /*1a640*/  LDL.LU.64 R20, [R1+0x20c0] ;  /* 0x0020c00001147983 */ /* 0x001ee20000300a00 */
[----:B------:R0:W-:Y:S03]  /*1a650*/  STL.64 [R1+0x2088], R12 ;  /* 0x0020880c01007387 */ /* 0x0001e60000100a00 */
[----:B0-----:R-:W2:Y:S01]  /*1a660*/  LDL.LU.64 R12, [R1+0x300] ;  /* 0x00030000010c7983 */ /* 0x001ea20000300a00 */
[----:B------:R-:W2:Y:S01]  /*1a670*/  LDL.LU.64 R14, [R1+0x308] ;  /* 0x00030800010e7983 */ /* 0x000ea20000300a00 */
[----:B---3--:R-:W-:Y:S01]  /*1a680*/  HMMA.16816.F32.BF16 R24, R16, R20, R24 ;  /* 0x000000141018723c */ /* 0x008fe20000041818 */
[----:B------:R-:W-:-:S02]  /*1a690*/  IMAD.MOV.U32 R6, RZ, RZ, R20 ;  /* 0x000000ffff067224 */ /* 0x000fc400078e0014 */
[----:B------:R-:W-:Y:S11]  /*1a6a0*/  IMAD.MOV.U32 R3, RZ, RZ, R21 ;  /* 0x000000ffff037224 */ /* 0x000ff600078e0015 */
[----:B------:R-:W-:Y:S09]  /*1a6b0*/  @!UPT UIADD3 URZ, URZ, URZ, URZ ;  /* 0x0000003f3f3ff290 */ /* 0x000ff2000fffe03f */
[----:B------:R-:W-:Y:S01]  /*1a6c0*/  STL.64 [R1+0x310], R24 ;  /* 0x0003101801007387 */ /* 0x000fe20000100a00 */
[----:B------:R0:W-:Y:S03]  /*1a6d0*/  STL.64 [R1+0x318], R26 ;  /* 0x0003181a01007387 */ /* 0x0001e60000100a00 */
[----:B0-----:R-:W3:Y:S01]  /*1a6e0*/  LDL.LU R27, [R1+0x20b8] ;  /* 0x0020b800011b7983 */ /* 0x001ee20000300800 */
[----:B------:R-:W4:Y:S02]  /*1a6f0*/  LDL.LU.64 R24, [R1+0x20b0] ;  /* 0x0020b00001187983 */ /* 0x000f240000300a00 */
[----:B------:R-:W2:Y:S02]  /*1a700*/  LDL.LU.64 R20, [R1+0x20a8] ;  /* 0x0020a80001147983 */ /* 0x000ea40000300a00 */
[----:B--2---:R-:W-:Y:S01]  /*1a710*/  HMMA.16816.F32.BF16 R12, R16, R20, R12 ;  /* 0x00000014100c723c */ /* 0x004fe2000004180c */
[----:B------:R-:W-:-:S02]  /*1a720*/  IMAD.MOV.U32 R2, RZ, RZ, R20 ;  /* 0x000000ffff027224 */ /* 0x000fc400078e0014 */
[----:B------:R-:W-:Y:S11]  /*1a730*/  IMAD.MOV.U32 R26, RZ, RZ, R21 ;  /* 0x000000ffff1a7224 */ /* 0x000ff600078e0015 */
[----:B------:R-:W-:Y:S09]  /*1a740*/  @!UPT UIADD3 URZ, URZ, URZ, URZ ;  /* 0x0000003f3f3ff290 */ /* 0x000ff2000fffe03f */
[----:B------:R-:W-:Y:S01]  /*1a750*/  STL.64 [R1+0x300], R12 ;  /* 0x0003000c01007387 */ /* 0x000fe20000100a00 */
[----:B------:R4:W-:Y:S02]  /*1a760*/  STL.64 [R1+0x308], R14 ;  /* 0x0003080e01007387 */ /* 0x0009e40000100a00 */
[----:B------:R-:W2:Y:S02]  /*1a770*/  LDL.LU.64 R22, [R1+0x20a0] ;  /* 0x0020a00001167983 */ /* 0x000ea40000300a00 */
[----:B------:R-:W2:Y:S01]  /*1a780*/  LDL.LU.64 R20, [R1+0x2098] ;  /* 0x0020980001147983 */ /* 0x000ea20000300a00 */
[----:B----4-:R-:W-:Y:S01]  /*1a790*/  HMMA.16816.F32.BF16 R12, R16, R24, R8 ;  /* 0x00000018100c723c */ /* 0x010fe20000041808 */
[----:B------:R-:W2:Y:S01]  /*1a7a0*/  LDL.LU.64 R8, [R1+0x180] ;  /* 0x0001800001087983 */ /* 0x000ea20000300a00 */
[----:B------:R-:W2:Y:S11]  /*1a7b0*/  LDL.LU.64 R10, [R1+0x188] ;  /* 0x00018800010a7983 */ /* 0x000eb60000300a00 */
[----:B------:R-:W-:Y:S10]  /*1a7c0*/  @!UPT UIADD3 URZ, URZ, URZ, URZ ;  /* 0x0000003f3f3ff290 */ /* 0x000ff4000fffe03f */
[----:B------:R0:W-:Y:S01]  /*1a7d0*/  STL.64 [R1+0x190], R12 ;  /* 0x0001900c01007387 */ /* 0x0001e20000100a00 */
[----:B------:R1:W-:Y:S03]  /*1a7e0*/  STL.64 [R1+0x198], R14 ;  /* 0x0001980e01007387 */ /* 0x0003e60000100a00 */
[----:B0-----:R-:W4:Y:S01]  /*1a7f0*/  LDL.LU.64 R12, [R1+0x170] ;  /* 0x00017000010c7983 */ /* 0x001f220000300a00 */
[----:B-1----:R-:W4:Y:S02]  /*1a800*/  LDL.LU.64 R14, [R1+0x178] ;  /* 0x00017800010e7983 */ /* 0x002f240000300a00 */
[----:B---3--:R-:W-:Y:S02]  /*1a810*/  STL [R1+0x2048], R27 ;  /* 0x0020481b01007387 */ /* 0x008fe40000100800 */
[----:B------:R0:W-:Y:S01]  /*1a820*/  STL.64 [R1+0x2040], R24 ;  /* 0x0020401801007387 */ /* 0x0001e20000100a00 */
[----:B------:R1:W-:Y:S04]  /*1a830*/  STL [R1+0x2064], R26 ;  /* 0x0020641a01007387 */ /* 0x0003e80000100800 */
[----:B0-----:R-:W3:Y:S01]  /*1a840*/  LDL.LU.64 R24, [R1+0x150] ;  /* 0x0001500001187983 */ /* 0x001ee20000300a00 */
[----:B-1----:R-:W2:Y:S03]  /*1a850*/  LDL.LU.64 R26, [R1+0x158] ;  /* 0x00015800011a7983 */ /* 0x002ea60000300a00 */
[----:B--2---:R-:W-:Y:S01]  /*1a860*/  STL.64 [R1+0x2070], R26 ;  /* 0x0020701a01007387 */ /* 0x004fe20000100a00 */
[----:B---3--:R0:W-:Y:S03]  /*1a870*/  STL.64 [R1+0x2068], R24 ;  /* 0x0020681801007387 */ /* 0x0081e60000100a00 */
[----:B0-----:R-:W2:Y:S01]  /*1a880*/  LDL.64 R24, [R1+0x40] ;  /* 0x0000400001187983 */ /* 0x001ea20000100a00 */
[----:B------:R-:W-:Y:S03]  /*1a890*/  HMMA.16816.F32.BF16 R8, R20, R4, R8 ;  /* 0x000000041408723c */ /* 0x000fe60000041808 */
[----:B--2---:R0:W-:Y:S04]  /*1a8a0*/  STL.64 [R1+0x2080], R24 ;  /* 0x0020801801007387 */ /* 0x0041e80000100a00 */
[----:B0-----:R-:W4:Y:S01]  /*1a8b0*/  LDL.64 R24, [R1+0x50] ;  /* 0x0000500001187983 */ /* 0x001f220000100a00 */
[----:B------:R-:W-:-:S02]  /*1a8c0*/  IMAD.MOV.U32 R16, RZ, RZ, R6 ;  /* 0x000000ffff107224 */ /* 0x000fc400078e0006 */
[----:B------:R-:W-:-:S05]  /*1a8d0*/  IMAD.MOV.U32 R17, RZ, RZ, R3 ;  /* 0x000000ffff117224 */ /* 0x000fca00078e0003 */
[----:B------:R0:W-:Y:S01]  /*1a8e0*/  STL.64 [R1+0x2078], R16 ;  /* 0x0020781001007387 */ /* 0x0001e20000100a00 */
[----:B------:R-:W-:-:S03]  /*1a8f0*/  IMAD.MOV.U32 R3, RZ, RZ, R5 ;  /* 0x000000ffff037224 */ /* 0x000fc600078e0005 */
[----:B0-----:R-:W2:Y:S01]  /*1a900*/  LDL.LU.64 R16, [R1+0x160] ;  /* 0x0001600001107983 */ /* 0x001ea20000300a00 */
[----:B------:R-:W2:Y:S03]  /*1a910*/  LDL.LU.64 R18, [R1+0x168] ;  /* 0x0001680001127983 */ /* 0x000ea60000300a00 */
[----:B------:R0:W-:Y:S02]  /*1a920*/  STL.64 [R1+0x180], R8 ;  /* 0x0001800801007387 */ /* 0x0001e40000100a00 */
[----:B------:R1:W-:Y:S01]  /*1a930*/  STL.64 [R1+0x188], R10 ;  /* 0x0001880a01007387 */ /* 0x0003e20000100a00 */
[----:B0-----:R-:W3:Y:S01]  /*1a940*/  LDL.LU.64 R8, [R1+0x2090] ;  /* 0x0020900001087983 */ /* 0x001ee20000300a00 */
[----:B-1----:R-:W-:Y:S02]  /*1a950*/  IMAD.MOV.U32 R10, RZ, RZ, R4 ;  /* 0x000000ffff0a7224 */ /* 0x002fe400078e0004 */
[----:B------:R-:W2:Y:S02]  /*1a960*/  LDL.LU.64 R4, [R1+0x2f0] ;  /* 0x0002f00001047983 */ /* 0x000ea40000300a00 */
[----:B------:R-:W2:Y:S01]  /*1a970*/  LDL.LU.64 R6, [R1+0x2f8] ;  /* 0x0002f80001067983 */ /* 0x000ea20000300a00 */
[C---:B----4-:R-:W-:Y:S01]  /*1a980*/  HMMA.16816.F32.BF16 R12, R20.reuse, R24, R12 ;  /* 0x00000018140c723c */ /* 0x050fe2000004180c */
[----:B------:R-:W-:Y:S11]  /*1a990*/  IMAD.MOV.U32 R11, RZ, RZ, R25 ;  /* 0x000000ffff0b7224 */ /* 0x000ff600078e0019 */
[----:B------:R-:W-:Y:S11]  /*1a9a0*/  @!UPT UIADD3 URZ, URZ, URZ, URZ ;  /* 0x0000003f3f3ff290 */ /* 0x000ff6000fffe03f */
[----:B------:R0:W-:Y:S01]  /*1a9b0*/  STL.64 [R1+0x170], R12 ;  /* 0x0001700c01007387 */ /* 0x0001e20000100a00 */
[----:B------:R1:W-:Y:S03]  /*1a9c0*/  STL.64 [R1+0x178], R14 ;  /* 0x0001780e01007387 */ /* 0x0003e60000100a00 */
[----:B0-----:R-:W4:Y:S01]  /*1a9d0*/  LDL.LU.64 R12, [R1+0x2088] ;  /* 0x00208800010c7983 */ /* 0x001f220000300a00 */
[----:B-1----:R-:W-:Y:S02]  /*1a9e0*/  IMAD.MOV.U32 R14, RZ, RZ, R24 ;  /* 0x000000ffff0e7224 */ /* 0x002fe400078e0018 */
[----:B------:R-:W2:Y:S02]  /*1a9f0*/  LDL.LU.64 R24, [R1+0x2080] ;  /* 0x0020800001187983 */ /* 0x000ea40000300a00 */
[C---:B--2---:R-:W-:Y:S01]  /*1aa00*/  HMMA.16816.F32.BF16 R16, R20.reuse, R24, R16 ;  /* 0x000000181410723c */ /* 0x044fe20000041810 */
[----:B------:R-:W-:Y:S11]  /*1aa10*/  IMAD.MOV.U32 R15, RZ, RZ, R25 ;  /* 0x000000ffff0f7224 */ /* 0x000ff600078e0019 */
[----:B------:R-:W-:Y:S11]  /*1aa20*/  @!UPT UIADD3 URZ, URZ, URZ, URZ ;  /* 0x0000003f3f3ff290 */ /* 0x000ff6000fffe03f */
[----:B------:R0:W-:Y:S01]  /*1aa30*/  STL.64 [R1+0x160], R16 ;  /* 0x0001601001007387 */ /* 0x0001e20000100a00 */
[----:B------:R1:W-:Y:S03]  /*1aa40*/  STL.64 [R1+0x168], R18 ;  /* 0x0001681201007387 */ /* 0x0003e60000100a00 */
[----:B0-----:R-:W2:Y:S01]  /*1aa50*/  LDL.LU.64 R16, [R1+0x2078] ;  /* 0x0020780001107983 */ /* 0x001ea20000300a00 */
[----:B-1----:R-:W-:Y:S02]  /*1aa60*/  IMAD.MOV.U32 R18, RZ, RZ, R24 ;  /* 0x000000ffff127224 */ /* 0x002fe400078e0018 */
[----:B------:R-:W3:Y:S02]  /*1aa70*/  LDL.LU.64 R26, [R1+0x2070] ;  /* 0x00207000011a7983 */ /* 0x000ee40000300a00 */
[----:B------:R-:W3:Y:S02]  /*1aa80*/  LDL.LU.64 R24, [R1+0x2068] ;  /* 0x0020680001187983 */ /* 0x000ee40000300a00 */
[C---:B---3--:R-:W-:Y:S11]  /*1aa90*/  HMMA.16816.F32.BF16 R24, R20.reuse, R8, R24 ;  /* 0x000000081418723c */ /* 0x048ff60000041818 */
[----:B------:R-:W-:Y:S11]  /*1aaa0*/  @!UPT UIADD3 URZ, URZ, URZ, URZ ;  /* 0x0000003f3f3ff290 */ /* 0x000ff6000fffe03f */
[----:B------:R-:W-:Y:S01]  /*1aab0*/  @!UPT UIADD3 URZ, URZ, URZ, URZ ;  /* 0x0000003f3f3ff290 */ /* 0x000fe2000fffe03f */
[----:B------:R-:W-:Y:S01]  /*1aac0*/  STL.64 [R1+0x150], R24 ;  /* 0x0001501801007387 */ /* 0x000fe20000100a00 */
[----:B------:R0:W-:Y:S03]  /*1aad0*/  STL.64 [R1+0x158], R26 ;  /* 0x0001581a01007387 */ /* 0x0001e60000100a00 */
[----:B0-----:R-:W3:Y:S01]  /*1aae0*/  LDL.LU R26, [R1+0x2064] ;  /* 0x00206400011a7983 */ /* 0x001ee20000300800 */
[----:B------:R-:W-:Y:S02]  /*1aaf0*/  IMAD.MOV.U32 R24, RZ, RZ, R2 ;  /* 0x000000ffff187224 */ /* 0x000fe400078e0002 */
[----:B------:R-:W2:Y:S01]  /*1ab00*/  LDL.LU R2, [R1+0x2060] ;  /* 0x0020600001027983 */ /* 0x000ea20000300800 */
[----:B----4-:R-:W-:Y:S01]  /*1ab10*/  HMMA.16816.F32.BF16 R4, R20, R12, R4 ;  /* 0x0000000c1404723c */ /* 0x010fe20000041804 */
[----:B---3--:R-:W-:-:S05]  /*1ab20*/  IMAD.MOV.U32 R25, RZ, RZ, R26 ;  /* 0x000000ffff197224 */ /* 0x008fca00078e001a */
[----:B------:R-:W-:Y:S01]  /*1ab30*/  STL.64 [R1+0x2058], R24 ;  /* 0x0020581801007387 */ /* 0x000fe20000100a00 */
        /* <DEDUP_REMOVED lines=8> */
[----:B------:R-:W-:-:S05]  /*1abc0*/  IMAD.MOV.U32 R9, RZ, RZ, R3 ;  /* 0x000000ffff097224 */ /* 0x000fca00078e0003 */
[----:B------:R0:W-:Y:S01]  /*1abd0*/  STL.64 [R1+0x2050], R8 ;  /* 0x0020500801007387 */ /* 0x0001e20000100a00 */
[----:B------:R-:W2:Y:S02]  /*1abe0*/  LDL.LU.64 R24, [R1+0x4a0] ;  /* 0x0004a00001187983 */ /* 0x000ea40000300a00 */
[----:B------:R-:W2:Y:S02]  /*1abf0*/  LDL.LU.64 R26, [R1+0x4a8] ;  /* 0x0004a800011a7983 */ /* 0x000ea40000300a00 */
[----:B------:R1:W-:Y:S01]  /*1ac00*/  STL.64 [R1+0x2f0], R4 ;  /* 0x0002f00401007387 */ /* 0x0003e20000100a00 */
[----:B------:R3:W-:Y:S04]  /*1ac10*/  STL.64 [R1+0x2f8], R6 ;  /* 0x0002f80601007387 */ /* 0x0007e80000100a00 */
[----:B0-----:R-:W4:Y:S01]  /*1ac20*/  LDL.LU.64 R8, [R1+0x670] ;  /* 0x0006700001087983 */ /* 0x001f220000300a00 */
[----:B------:R-:W4:Y:S02]  /*1ac30*/  LDL.LU.64 R10, [R1+0x678] ;  /* 0x00067800010a7983 */ /* 0x000f240000300a00 */
[----:B-1----:R-:W2:Y:S01]  /*1ac40*/  LDL.LU.64 R4, [R1+0x660] ;  /* 0x0006600001047983 */ /* 0x002ea20000300a00 */
[----:B---3--:R-:W3:Y:S01]  /*1ac50*/  LDL.LU.64 R6, [R1+0x668] ;  /* 0x0006680001067983 */ /* 0x008ee20000300a00 */
[----:B------:R0:W-:Y:S03]  /*1ac60*/  STL.64 [R1+0x1fe0], R12 ;  /* 0x001fe00c01007387 */ /* 0x0001e60000100a00 */
[----:B0-----:R-:W2:Y:S01]  /*1ac70*/  LDL.LU.64 R12, [R1+0x7c0] ;  /* 0x0007c000010c7983 */ /* 0x001ea20000300a00 */
[----:B------:R-:W2:Y:S03]  /*1ac80*/  LDL.LU.64 R14, [R1+0x7c8] ;  /* 0x0007c800010e7983 */ /* 0x000ea60000300a00 */
[----:B--2---:R-:W-:Y:S01]  /*1ac90*/  STL.64 [R1+0x1ff8], R14 ;  /* 0x001ff80e01007387 */ /* 0x004fe20000100a00 */
[----:B------:R0:W-:Y:S03]  /*1aca0*/  STL.64 [R1+0x1ff0], R12 ;  /* 0x001ff00c01007387 */ /* 0x0001e60000100a00 */
[----:B0-----:R-:W2:Y:S01]  /*1acb0*/  LDL.LU.64 R12, [R1+0x7d0] ;  /* 0x0007d000010c7983 */ /* 0x001ea20000300a00 */
[----:B------:R-:W2:Y:S01]  /*1acc0*/  LDL.LU.64 R14, [R1+0x7d8] ;  /* 0x0007d800010e7983 */ /* 0x000ea20000300a00 */
[C---:B------:R-:W-:Y:S02]  /*1acd0*/  HMMA.16816.F32.BF16 R24, R20.reuse, R16, R24 ;  /* 0x000000101418723c */ /* 0x040fe40000041818 */
[----:B--2---:R-:W-:Y:S01]  /*1ace0*/  STL.64 [R1+0x2010], R14 ;  /* 0x0020100e01007387 */ /* 0x004fe20000100a00 */
[----:B------:R0:W-:Y:S03]  /*1acf0*/  STL.64 [R1+0x2008], R12 ;  /* 0x0020080c01007387 */ /* 0x0001e60000100a00 */
[----:B0-----:R-:W2:Y:S01]  /*1ad00*/  LDL.LU.64 R12, [R1+0x7e0] ;  /* 0x0007e000010c7983 */ /* 0x001ea20000300a00 */
[----:B------:R-:W2:Y:S03]  /*1ad10*/  LDL.LU.64 R14, [R1+0x7e8] ;  /* 0x0007e800010e7983 */ /* 0x000ea60000300a00 */
[----:B--2---:R-:W-:Y:S01]  /*1ad20*/  STL.64 [R1+0x2028], R14 ;  /* 0x0020280e01007387 */ /* 0x004fe20000100a00 */
[----:B------:R0:W-:Y:S03]  /*1ad30*/  STL.64 [R1+0x2020], R12 ;  /* 0x0020200c01007387 */ /* 0x0001e60000100a00 */
[----:B0-----:R-:W2:Y:S01]  /*1ad40*/  LDL.LU.64 R12, [R1+0x7f0] ;  /* 0x0007f000010c7983 */ /* 0x001ea20000300a00 */
[----:B------:R-:W2:Y:S08]  /*1ad50*/  LDL.LU.64 R14, [R1+0x7f8] ;  /* 0x0007f800010e7983 */ /* 0x000eb00000300a00 */
[----:B------:R0:W-:Y:S02]  /*1ad60*/  STL.64 [R1+0x4a0], R24 ;  /* 0x0004a01801007387 */ /* 0x0001e40000100a00 */
[----:B------:R-:W-:Y:S01]  /*1ad70*/  STL.64 [R1+0x4a8], R26 ;  /* 0x0004a81a01007387 */ /* 0x000fe20000100a00 */
[----:B0-----:R-:W4:Y:S01]  /*1ad80*/  LDL.LU.64 R24, [R1+0x2058] ;  /* 0x0020580001187983 */ /* 0x001f220000300a00 */
[----:B------:R0:W-:Y:S03]  /*1ad90*/  STL.64 [R1+0x1fd8], R16 ;  /* 0x001fd81001007387 */ /* 0x0001e60000100a00 */
[----:B0-----:R-:W2:Y:S01]  /*1ada0*/  LDL.LU.64 R16, [R1+0x7b0] ;  /* 0x0007b00001107983 */ /* 0x001ea20000300a00 */
[----:B------:R-:W2:Y:S01]  /*1adb0*/  LDL.LU.64 R18, [R1+0x7b8] ;  /* 0x0007b80001127983 */ /* 0x000ea20000300a00 */
[C---:B----4-:R-:W-:Y:S02]  /*1adc0*/  HMMA.16816.F32.BF16 R24, R20.reuse, R24, R8 ;  /* 0x000000181418723c */ /* 0x050fe40000041808 */
[----:B------:R-:W2:Y:S11]  /*1add0*/  LDL.LU.64 R8, [R1+0x2050] ;  /* 0x0020500001087983 */ /* 0x000eb60000300a00 */
[----:B------:R-:W-:Y:S10]  /*1ade0*/  @!UPT UIADD3 URZ, URZ, URZ, URZ ;  /* 0x0000003f3f3ff290 */ /* 0x000ff4000fffe03f */
[----:B------:R-:W-:Y:S01]  /*1adf0*/  STL.64 [R1+0x670], R24 ;  /* 0x0006701801007387 */ /* 0x000fe20000100a00 */
[----:B------:R0:W-:Y:S03]  /*1ae00*/  STL.64 [R1+0x678], R26 ;  /* 0x0006781a01007387 */ /* 0x0001e60000100a00 */
[----:B0-----:R-:W4:Y:S01]  /*1ae10*/  LDL.LU R27, [R1+0x2048] ;  /* 0x00204800011b7983 */ /* 0x001f220000300800 */
[----:B------:R-:W3:Y:S02]  /*1ae20*/  LDL.LU.64 R24, [R1+0x2040] ;  /* 0x0020400001187983 */ /* 0x000ee40000300a00 */
[----:B---3--:R-:W-:Y:S01]  /*1ae30*/  HMMA.16816.F32.BF16 R20, R20, R24, R4 ;  /* 0x000000181414723c */ /* 0x008fe20000041804 */
[----:B------:R-:W2:Y:S01]  /*1ae40*/  LDL.LU.64 R6, [R1+0x2038] ;  /* 0x0020380001067983 */ /* 0x000ea20000300a00 */
[----:B------:R-:W2:Y:S11]  /*1ae50*/  LDL.LU.64 R4, [R1+0x2030] ;  /* 0x0020300001047983 */ /* 0x000eb60000300a00 */
[----:B------:R-:W-:Y:S10]  /*1ae60*/  @!UPT UIADD3 URZ, URZ, URZ, URZ ;  /* 0x0000003f3f3ff290 */ /* 0x000ff4000fffe03f */
[----:B------:R0:W-:Y:S01]  /*1ae70*/  STL.64 [R1+0x660], R20 ;  /* 0x0006601401007387 */ /* 0x0001e20000100a00 */
[----:B------:R-:W-:Y:S03]  /*1ae80*/  STL.64 [R1+0x668], R22 ;  /* 0x0006681601007387 */ /* 0x000fe60000100a00 */
[----:B0-----:R-:W3:Y:S01]  /*1ae90*/  LDL.64 R20, [R1] ;  /* 0x0000000001147983 */ /* 0x001ee20000100a00 */
[C---:B--2---:R-:W-:Y:S03]  /*1aea0*/  HMMA.16816.F32.BF16 R8, R4.reuse, R8, R12 ;  /* 0x000000080408723c */ /* 0x044fe6000004180c */
[----:B------:R-:W2:Y:S01]  /*1aeb0*/  LDL.LU.64 R14, [R1+0x2028] ;  /* 0x00202800010e7983 */ /* 0x000ea20000300a00 */
[----:B------:R-:W2:Y:S11]  /*1aec0*/  LDL.LU.64 R12, [R1+0x2020] ;  /* 0x00202000010c7983 */ /* 0x000eb60000300a00 */
[----:B------:R-:W-:Y:S08]  /*1aed0*/  @!UPT UIADD3 URZ, URZ, URZ, URZ ;  /* 0x0000003f3f3ff290 */ /* 0x000ff0000fffe03f */
        /* <DEDUP_REMOVED lines=18> */
[----:B------:R-:W2:Y:S11]  /*1b000*/  LDL.LU.64 R12, [R1+0x1fe0] ;  /* 0x001fe000010c7983 */ /* 0x000eb60000300a00 */
[----:B------:R-:W-:Y:S10]  /*1b010*/  @!UPT UIADD3 URZ, URZ, URZ, URZ ;  /* 0x0000003f3f3ff290 */ /* 0x000ff4000fffe03f */
[----:B------:R-:W-:Y:S01]  /*1b020*/  STL.64 [R1+0x7c0], R8 ;  /* 0x0007c00801007387 */ /* 0x000fe20000100a00 */
[----:B------:R-:W-:Y:S02]  /*1b030*/  STL.64 [R1+0x7c8], R10 ;  /* 0x0007c80a01007387 */ /* 0x000fe40000100a00 */
[----:B------:R-:W0:Y:S02]  /*1b040*/  LDSM.16.MT88.4 R8, [R29+0x200] ;  /* 0x000200001d08783b */ /* 0x000e240000004200 */
[----:B0-----:R-:W-:Y:S02]  /*1b050*/  STL.64 [R1+0x1fd0], R10 ;  /* 0x001fd00a01007387 */ /* 0x001fe40000100a00 */
[----:B------:R0:W-:Y:S02]  /*1b060*/  STL.64 [R1+0x1fc8], R8 ;  /* 0x001fc80801007387 */ /* 0x0001e40000100a00 */
[----:B0-----:R-:W3:Y:S01]  /*1b070*/  LDL.LU.64 R8, [R1+0x7a0] ;  /* 0x0007a00001087983 */ /* 0x001ee20000300a00 */
[----:B------:R-:W3:Y:S01]  /*1b080*/  LDL.LU.64 R10, [R1+0x7a8] ;  /* 0x0007a800010a7983 */ /* 0x000ee20000300a00 */
[C---:B--2---:R-:W-:Y:S02]  /*1b090*/  HMMA.16816.F32.BF16 R12, R4.reuse, R12, R16 ;  /* 0x0000000c040c723c */ /* 0x044fe40000041810 */
[----:B------:R-:W3:Y:S11]  /*1b0a0*/  LDL.LU.64 R16, [R1+0x1fd8] ;  /* 0x001fd80001107983 */ /* 0x000ef60000300a00 */
[----:B------:R-:W-:Y:S10]  /*1b0b0*/  @!UPT UIADD3 URZ, URZ, URZ, URZ ;  /* 0x0000003f3f3ff290 */ /* 0x000ff4000fffe03f */
[----:B------:R-:W-:Y:S01]  /*1b0c0*/  STL.64 [R1+0x7b0], R12 ;  /* 0x0007b00c01007387 */ /* 0x000fe20000100a00 */
[----:B------:R-:W-:Y:S02]  /*1b0d0*/  STL.64 [R1+0x7b8], R14 ;  /* 0x0007b80e01007387 */ /* 0x000fe40000100a00 */
[----:B------:R-:W0:Y:S02]  /*1b0e0*/  LDSM.16.MT88.4 R12, [R29+0x280] ;  /* 0x000280001d0c783b */ /* 0x000e240000004200 */
[----:B0-----:R-:W-:Y:S02]  /*1b0f0*/  STL.64 [R1+0x1f70], R14 ;  /* 0x001f700e01007387 */ /* 0x001fe40000100a00 */
[----:B------:R0:W-:Y:S02]  /*1b100*/  STL.64 [R1+0x1f68], R12 ;  /* 0x001f680c01007387 */ /* 0x0001e40000100a00 */
[----:B0-----:R-:W2:Y:S04]  /*1b110*/  LDL.64 R12, [R1+0x30] ;  /* 0x00003000010c7983 */ /* 0x001ea80000100a00 */
[----:B--2---:R0:W-:Y:S04]  /*1b120*/  STL.64 [R1+0x1fb0], R12 ;  /* 0x001fb00c01007387 */ /* 0x0041e80000100a00 */
[----:B0-----:R-:W2:Y:S01]  /*1b130*/  LDL.64 R12, [R1+0x50] ;  /* 0x00005000010c7983 */ /* 0x001ea20000100a00 */
[----:B---3--:R-:W-:Y:S03]  /*1b140*/  HMMA.16816.F32.BF16 R16, R4, R16, R8 ;  /* 0x000000100410723c */ /* 0x008fe60000041808 */
[----:B--2---:R0:W-:Y:S04]  /*1b150*/  STL.64 [R1+0x1fc0], R12 ;  /* 0x001fc00c01007387 */ /* 0x0041e80000100a00 */
[----:B0-----:R-:W2:Y:S01]  /*1b160*/  LDL.LU.64 R12, [R1+0x790] ;  /* 0x00079000010c7983 */ /* 0x001ea20000300a00 */
[----:B------:R-:W2:Y:S02]  /*1b170*/  LDL.LU.64 R14, [R1+0x798] ;  /* 0x00079800010e7983 */ /* 0x000ea40000300a00 */
[----:B------:R-:W3:Y:S02]  /*1b180*/  LDL.LU.64 R8, [R1+0x650] ;  /* 0x0006500001087983 */ /* 0x000ee40000300a00 */
[----:B------:R-:W3:Y:S11]  /*1b190*/  LDL.LU.64 R10, [R1+0x658] ;  /* 0x00065800010a7983 */ /* 0x000ef60000300a00 */
[----:B------:R-:W-:Y:S01]  /*1b1a0*/  STL.64 [R1+0x7a0], R16 ;  /* 0x0007a01001007387 */ /* 0x000fe20000100a00 */
[----:B------:R-:W-:Y:S02]  /*1b1b0*/  STL.64 [R1+0x7a8], R18 ;  /* 0x0007a81201007387 */ /* 0x000fe40000100a00 */
[----:B------:R-:W0:Y:S02]  /*1b1c0*/  LDSM.16.MT88.4 R16, [R29+0x300] ;  /* 0x000300001d10783b */ /* 0x000e240000004200 */
[----:B0-----:R0:W-:Y:S02]  /*1b1d0*/  STL.64 [R1+0x1ef0], R18 ;  /* 0x001ef01201007387 */ /* 0x0011e40000100a00 */
[----:B------:R1:W-:Y:S02]  /*1b1e0*/  STL.64 [R1+0x1ee8], R16 ;  /* 0x001ee81001007387 */ /* 0x0003e40000100a00 */
[----:B0-----:R-:W-:-:S02]  /*1b1f0*/  IMAD.MOV.U32 R18, RZ, RZ, R20 ;  /* 0x000000ffff127224 */ /* 0x001fc400078e0014 */
[----:B-1----:R-:W-:Y:S01]  /*1b200*/  IMAD.MOV.U32 R17, RZ, RZ, R21 ;  /* 0x000000ffff117224 */ /* 0x002fe200078e0015 */
[C---:B--2---:R-:W-:Y:S01]  /*1b210*/  HMMA.16816.F32.BF16 R12, R4.reuse, R20, R12 ;  /* 0x00000014040c723c */ /* 0x044fe2000004180c */
[----:B------:R-:W0:Y:S07]  /*1b220*/  LDSM.16.MT88.4 R20, [R29+0x380] ;  /* 0x000380001d14783b */ /* 0x000e2e0000004200 */
[----:B---3--:R-:W-:Y:S11]  /*1b230*/  HMMA.16816.F32.BF16 R4, R4, R24, R8 ;  /* 0x000000180404723c */ /* 0x008ff60000041808 */
[----:B------:R-:W-:Y:S04]  /*1b240*/  @!UPT UIADD3 URZ, URZ, URZ, URZ ;  /* 0x0000003f3f3ff290 */ /* 0x000fe8000fffe03f */
[----:B------:R1:W-:Y:S01]  /*1b250*/  STL.64 [R1+0x790], R12 ;  /* 0x0007900c01007387 */ /* 0x0003e20000100a00 */
[----:B------:R2:W-:Y:S03]  /*1b260*/  STL.64 [R1+0x798], R14 ;  /* 0x0007980e01007387 */ /* 0x0005e60000100a00 */
[----:B-1----:R-:W3:Y:S01]  /*1b270*/  LDL.LU.64 R12, [R1+0x640] ;  /* 0x00064000010c7983 */ /* 0x002ee20000300a00 */
[----:B--2---:R-:W3:Y:S02]  /*1b280*/  LDL.LU.64 R14, [R1+0x648] ;  /* 0x00064800010e7983 */ /* 0x004ee40000300a00 */
[----:B------:R-:W-:Y:S02]  /*1b290*/  STL [R1+0x1fbc], R18 ;  /* 0x001fbc1201007387 */ /* 0x000fe40000100800 */
[----:B------:R1:W-:Y:S02]  /*1b2a0*/  STL [R1+0x1fb8], R17 ;  /* 0x001fb81101007387 */ /* 0x0003e40000100800 */
[----:B-1----:R-:W2:Y:S01]  /*1b2b0*/  LDL.LU.64 R16, [R1+0x630] ;  /* 0x0006300001107983 */ /* 0x002ea20000300a00 */
[----:B------:R-:W2:Y:S02]  /*1b2c0*/  LDL.LU.64 R18, [R1+0x638] ;  /* 0x0006380001127983 */ /* 0x000ea40000300a00 */
[----:B0-----:R-:W-:Y:S02]  /*1b2d0*/  STL [R1+0x1e58], R23 ;  /* 0x001e581701007387 */ /* 0x001fe40000100800 */
[----:B------:R-:W-:Y:S01]  /*1b2e0*/  STL [R1+0x1eb8], R22 ;  /* 0x001eb81601007387 */ /* 0x000fe20000100800 */
[----:B------:R0:W-:Y:S04]  /*1b2f0*/  STL.64 [R1+0x1eb0], R20 ;  /* 0x001eb01401007387 */ /* 0x0001e80000100a00 */
[----:B0-----:R-:W2:Y:S01]  /*1b300*/  LDL.LU.64 R20, [R1+0x40] ;  /* 0x0000400001147983 */ /* 0x001ea20000300a00 */
[----:B------:R-:W-:Y:S02]  /*1b310*/  STL [R1+0x1d58], R29 ;  /* 0x001d581d01007387 */ /* 0x000fe40000100800 */
[----:B------:R-:W3:Y:S02]  /*1b320*/  LDL.LU.64 R10, [R1+0x1fd0] ;  /* 0x001fd000010a7983 */ /* 0x000ee40000300a00 */
[----:B------:R-:W3:Y:S01]  /*1b330*/  LDL.LU.64 R8, [R1+0x1fc8] ;  /* 0x001fc80001087983 */ /* 0x000ee20000300a00 */
[----:B----4-:R-:W-:Y:S01]  /*1b340*/  STL [R1+0x1f80], R27 ;  /* 0x001f801b01007387 */ /* 0x010fe20000100800 */
[----:B------:R0:W-:Y:S02]  /*1b350*/  STL.64 [R1+0x1f78], R24 ;  /* 0x001f781801007387 */ /* 0x0001e40000100a00 */
[----:B------:R-:W-:Y:S02]  /*1b360*/  STL.64 [R1+0x650], R4 ;  /* 0x0006500401007387 */ /* 0x000fe40000100a00 */
[----:B------:R-:W-:Y:S02]  /*1b370*/  STL.64 [R1+0x658], R6 ;  /* 0x0006580601007387 */ /* 0x000fe40000100a00 */
[----:B------:R-:W1:Y:S04]  /*1b380*/  LDSM.16.MT88.4 R4, [R28+0x4000] ;  /* 0x004000001c04783b */ /* 0x000e680000004200 */
[----:B0-----:R-:W4:Y:S01]  /*1b390*/  LDL.LU.64 R24, [R1+0x610] ;  /* 0x0006100001187983 */ /* 0x001f220000300a00 */
[----:B------:R-:W4:Y:S03]  /*1b3a0*/  LDL.LU.64 R26, [R1+0x618] ;  /* 0x00061800011a7983 */ /* 0x000f260000300a00 */
[----:B-1----:R-:W-:Y:S01]  /*1b3b0*/  STL.64 [R1+0x1de0], R6 ;  /* 0x001de00601007387 */ /* 0x002fe20000100a00 */
[----:B------:R0:W-:Y:S03]  /*1b3c0*/  STL.64 [R1+0x1dd8], R4 ;  /* 0x001dd80401007387 */ /* 0x0001e60000100a00 */
[----:B0-----:R-:W3:Y:S02]  /*1b3d0*/  LDL.LU.64 R4, [R1+0x60] ;  /* 0x0000600001047983 */ /* 0x001ee40000300a00 */
[C---:B---3--:R-:W-:Y:S11]  /*1b3e0*/  HMMA.16816.F32.BF16 R12, R8.reuse, R4, R12 ;  /* 0x00000004080c723c */ /* 0x048ff6000004180c */
[----:B------:R-:W-:Y:S11]  /*1b3f0*/  @!UPT UIADD3 URZ, URZ, URZ, URZ ;  /* 0x0000003f3f3ff290 */ /* 0x000ff6000fffe03f */
[----:B------:R-:W-:Y:S01]  /*1b400*/  @!UPT UIADD3 URZ, URZ, URZ, URZ ;  /* 0x0000003f3f3ff290 */ /* 0x000fe2000fffe03f */
[----:B------:R0:W-:Y:S01]  /*1b410*/  STL.64 [R1+0x640], R12 ;  /* 0x0006400c01007387 */ /* 0x0001e20000100a00 */
[----:B------:R-:W-:Y:S03]  /*1b420*/  STL.64 [R1+0x648], R14 ;  /* 0x0006480e01007387 */ /* 0x000fe60000100a00 */
[----:B0-----:R-:W2:Y:S01]  /*1b430*/  LDL.LU.64 R12, [R1+0x1fc0] ;  /* 0x001fc000010c7983 */ /* 0x001ea20000300a00 */
[----:B------:R0:W-:Y:S03]  /*1b440*/  STL.64 [R1+0x1fa8], R4 ;  /* 0x001fa80401007387 */ /* 0x0001e60000100a00 */
[----:B0-----:R-:W3:Y:S01]  /*1b450*/  LDL.LU.64 R4, [R1+0x620] ;  /* 0x0006200001047983 */ /* 0x001ee20000300a00 */
[----:B------:R-:W3:Y:S01]  /*1b460*/  LDL.LU.64 R6, [R1+0x628] ;  /* 0x0006280001067983 */ /* 0x000ee20000300a00 */
[C---:B--2---:R-:W-:Y:S01]  /*1b470*/  HMMA.16816.F32.BF16 R16, R8.reuse, R12, R16 ;  /* 0x0000000c0810723c */ /* 0x044fe20000041810 */
[----:B------:R-:W-:Y:S11]  /*1b480*/  IMAD.MOV.U32 R3, RZ, RZ, R13 ;  /* 0x000000ffff037224 */ /* 0x000ff600078e000d */
[----:B------:R-:W-:Y:S11]  /*1b490*/  @!UPT UIADD3 URZ, URZ, URZ, URZ ;  /* 0x0000003f3f3ff290 */ /* 0x000ff6000fffe03f */
[----:B------:R0:W-:Y:S01]  /*1b4a0*/  STL.64 [R1+0x630], R16 ;  /* 0x0006301001007387 */ /* 0x0001e20000100a00 */
[----:B------:R1:W-:Y:S02]  /*1b4b0*/  STL.64 [R1+0x638], R18 ;  /* 0x0006381201007387 */ /* 0x0003e40000100a00 */
[----:B0-----:R-:W-:Y:S01]  /*1b4c0*/  IMAD.MOV.U32 R16, RZ, RZ, R12 ;  /* 0x000000ffff107224 */ /* 0x001fe200078e000c */
[----:B-1----:R-:W2:Y:S01]  /*1b4d0*/  LDL.LU R18, [R1+0x1fbc] ;  /* 0x001fbc0001127983 */ /* 0x002ea20000300800 */
[----:B------:R-:W2:Y:S02]  /*1b4e0*/  LDL.LU R17, [R1+0x1fb8] ;  /* 0x001fb80001117983 */ /* 0x000ea40000300800 */
[----:B------:R-:W4:Y:S01]  /*1b4f0*/  LDL.LU.64 R12, [R1+0x1fb0] ;  /* 0x001fb000010c7983 */ /* 0x000f220000300a00 */
[C---:B---3--:R-:W-:Y:S01]  /*1b500*/  HMMA.16816.F32.BF16 R4, R8.reuse, R20, R4 ;  /* 0x000000140804723c */ /* 0x048fe20000041804 */
[----:B------:R-:W-:Y:S11]  /*1b510*/  STL.64 [R1+0x1f48], R20 ;  /* 0x001f481401007387 */ /* 0x000ff60000100a00 */
[----:B------:R-:W-:Y:S11]  /*1b520*/  @!UPT UIADD3 URZ, URZ, URZ, URZ ;  /* 0x0000003f3f3ff290 */ /* 0x000ff6000fffe03f */
[----:B------:R-:W-:Y:S01]  /*1b530*/  STL.64 [R1+0x620], R4 ;  /* 0x0006200401007387 */ /* 0x000fe20000100a00 */
[----:B------:R4:W-:Y:S02]  /*1b540*/  STL.64 [R1+0x628], R6 ;  /* 0x0006280601007387 */ /* 0x0009e40000100a00 */
[----:B----4-:R-:W-:Y:S01]  /*1b550*/  HMMA.16816.F32.BF16 R4, R8, R12, R24 ;  /* 0x0000000c0804723c */ /* 0x010fe20000041818 */
[----:B------:R-:W-:Y:S02]  /*1b560*/  IMAD.MOV.U32 R23, RZ, RZ, R12 ;  /* 0x000000ffff177224 */ /* 0x000fe400078e000c */
[----:B------:R-:W-:Y:S11]  /*1b570*/  IMAD.MOV.U32 R22, RZ, RZ, R13 ;  /* 0x000000ffff167224 */ /* 0x000ff600078e000d */
[----:B------:R-:W-:Y:S09]  /*1b580*/  @!UPT UIADD3 URZ, URZ, URZ, URZ ;  /* 0x0000003f3f3ff290 */ /* 0x000ff2000fffe03f */
[----:B------:R0:W-:Y:S01]  /*1b590*/  STL.64 [R1+0x610], R4 ;  /* 0x0006100401007387 */ /* 0x0001e20000100a00 */
[----:B------:R1:W-:Y:S03]  /*1b5a0*/  STL.64 [R1+0x618], R6 ;  /* 0x0006180601007387 */ /* 0x0003e60000100a00 */
[----:B0-----:R-:W3:Y:S01]  /*1b5b0*/  LDL.LU.64 R4, [R1+0x600] ;  /* 0x0006000001047983 */ /* 0x001ee20000300a00 */
[----:B-1----:R-:W3:Y:S02]  /*1b5c0*/  LDL.LU.64 R6, [R1+0x608] ;  /* 0x0006080001067983 */ /* 0x002ee40000300a00 */
[----:B------:R-:W4:Y:S02]  /*1b5d0*/  LDL.LU.64 R12, [R1+0x5f0] ;  /* 0x0005f000010c7983 */ /* 0x000f240000300a00 */
[----:B------:R-:W3:Y:S02]  /*1b5e0*/  LDL.LU.64 R14, [R1+0x5f8] ;  /* 0x0005f800010e7983 */ /* 0x000ee40000300a00 */
[----:B------:R-:W-:-:S02]  /*1b5f0*/  IMAD.MOV.U32 R20, RZ, RZ, R16 ;  /* 0x000000ffff147224 */ /* 0x000fc400078e0010 */
[----:B------:R-:W-:Y:S02]  /*1b600*/  IMAD.MOV.U32 R21, RZ, RZ, R3 ;  /* 0x000000ffff157224 */ /* 0x000fe400078e0003 */
[----:B--2---:R-:W-:Y:S02]  /*1b610*/  IMAD.MOV.U32 R25, RZ, RZ, R17 ;  /* 0x000000ffff197224 */ /* 0x004fe400078e0011 */
[----:B------:R-:W-:Y:S01]  /*1b620*/  IMAD.MOV.U32 R24, RZ, RZ, R18 ;  /* 0x000000ffff187224 */ /* 0x000fe200078e0012 */
[----:B---3--:R-:W-:Y:S01]  /*1b630*/  STL.64 [R1+0x1fa0], R14 ;  /* 0x001fa00e01007387 */ /* 0x008fe20000100a00 */
[----:B----4-:R0:W-:Y:S03]  /*1b640*/  STL.64 [R1+0x1f98], R12 ;  /* 0x001f980c01007387 */ /* 0x0101e60000100a00 */
[----:B0-----:R-:W2:Y:S01]  /*1b650*/  LDL.64 R12, [R1+0x20] ;  /* 0x00002000010c7983 */ /* 0x001ea20000100a00 */
[----:B------:R-:W-:Y:S02]  /*1b660*/  STL.64 [R1+0x1f60], R20 ;  /* 0x001f601401007387 */ /* 0x000fe40000100a00 */
[----:B------:R-:W3:Y:S02]  /*1b670*/  LDL.LU.64 R16, [R1+0x3a0] ;  /* 0x0003a00001107983 */ /* 0x000ee40000300a00 */
[----:B------:R-:W4:Y:S01]  /*1b680*/  LDL.LU.64 R18, [R1+0x3a8] ;  /* 0x0003a80001127983 */ /* 0x000f220000300a00 */
[C---:B--2---:R-:W-:Y:S01]  /*1b690*/  HMMA.16816.F32.BF16 R4, R8.reuse, R12, R4 ;  /* 0x0000000c0804723c */ /* 0x044fe20000041804 */
[----:B----4-:R-:W-:Y:S01]  /*1b6a0*/  STL.64 [R1+0x1f00], R18 ;  /* 0x001f001201007387 */ /* 0x010fe20000100a00 */
[----:B---3--:R0:W-:Y:S02]  /*1b6b0*/  STL.64 [R1+0x1ef8], R16 ;  /* 0x001ef81001007387 */ /* 0x0081e40000100a00 */
[----:B------:R-:W-:Y:S01]  /*1b6c0*/  IMAD.MOV.U32 R3, RZ, RZ, R13 ;  /* 0x000000ffff037224 */ /* 0x000fe200078e000d */
[----:B0-----:R-:W2:Y:S11]  /*1b6d0*/  LDL.LU.64 R16, [R1+0x10] ;  /* 0x0000100001107983 */ /* 0x001eb60000300a00 */
[----:B------:R-:W-:Y:S07]  /*1b6e0*/  @!UPT UIADD3 URZ, URZ, URZ, URZ ;  /* 0x0000003f3f3ff290 */ /* 0x000fee000fffe03f */
[----:B------:R0:W-:Y:S01]  /*1b6f0*/  STL.64 [R1+0x600], R4 ;  /* 0x0006000401007387 */ /* 0x0001e20000100a00 */
[----:B------:R1:W-:Y:S03]  /*1b700*/  STL.64 [R1+0x608], R6 ;  /* 0x0006080601007387 */ /* 0x0003e60000100a00 */
[----:B0-----:R-:W3:Y:S01]  /*1b710*/  LDL.LU.64 R4, [R1+0x1fa8] ;  /* 0x001fa80001047983 */ /* 0x001ee20000300a00 */
[----:B-1----:R-:W-:Y:S02]  /*1b720*/  IMAD.MOV.U32 R6, RZ, RZ, R12 ;  /* 0x000000ffff067224 */ /* 0x002fe400078e000c */
[----:B------:R-:W2:Y:S02]  /*1b730*/  LDL.LU.64 R14, [R1+0x1fa0] ;  /* 0x001fa000010e7983 */ /* 0x000ea40000300a00 */
[----:B------:R-:W2:Y:S01]  /*1b740*/  LDL.LU.64 R12, [R1+0x1f98] ;  /* 0x001f9800010c7983 */ /* 0x000ea20000300a00 */
[----:B------:R-:W-:Y:S01]  /*1b750*/  STL [R1+0x1f90], R6 ;  /* 0x001f900601007387 */ /* 0x000fe20000100800 */
[----:B--2---:R-:W-:Y:S03]  /*1b760*/  HMMA.16816.F32.BF16 R12, R8, R16, R12 ;  /* 0x00000010080c723c */ /* 0x004fe6000004180c */
[----:B---3--:R0:W-:Y:S04]  /*1b770*/  STL.64 [R1+0x1f88], R4 ;  /* 0x001f880401007387 */ /* 0x0081e80000100a00 */
[----:B0-----:R-:W2:Y:S01]  /*1b780*/  LDL.LU.64 R4, [R1+0x5e0] ;  /* 0x0005e00001047983 */ /* 0x001ea20000300a00 */
[----:B------:R-:W2:Y:S11]  /*1b790*/  LDL.LU.64 R6, [R1+0x5e8] ;  /* 0x0005e80001067983 */ /* 0x000eb60000300a00 */
[----:B------:R-:W-:Y:S04]  /*1b7a0*/  @!UPT UIADD3 URZ, URZ, URZ, URZ ;  /* 0x0000003f3f3ff290 */ /* 0x000fe8000fffe03f */
[----:B------:R0:W-:Y:S01]  /*1b7b0*/  STL.64 [R1+0x5f0], R12 ;  /* 0x0005f00c01007387 */ /* 0x0001e20000100a00 */
[----:B------:R1:W-:Y:S03]  /*1b7c0*/  STL.64 [R1+0x5f8], R14 ;  /* 0x0005f80e01007387 */ /* 0x0003e60000100a00 */
[----:B0-----:R-:W3:Y:S01]  /*1b7d0*/  LDL.LU.64 R12, [R1+0x420] ;  /* 0x00042000010c7983 */ /* 0x001ee20000300a00 */
[----:B-1----:R-:W3:Y:S02]  /*1b7e0*/  LDL.LU.64 R14, [R1+0x428] ;  /* 0x00042800010e7983 */ /* 0x002ee40000300a00 */
[----:B------:R0:W-:Y:S02]  /*1b7f0*/  STL.64 [R1+0x1f18], R16 ;  /* 0x001f181001007387 */ /* 0x0001e40000100a00 */
[----:B0-----:R-:W4:Y:S01]  /*1b800*/  LDL.LU.64 R16, [R1+0x3c0] ;  /* 0x0003c00001107983 */ /* 0x001f220000300a00 */
[----:B------:R-:W2:Y:S03]  /*1b810*/  LDL.LU.64 R18, [R1+0x3c8] ;  /* 0x0003c80001127983 */ /* 0x000ea60000300a00 */
[----:B--2---:R-:W-:Y:S01]  /*1b820*/  STL.64 [R1+0x1f28], R18 ;  /* 0x001f281201007387 */ /* 0x004fe20000100a00 */
[----:B----4-:R0:W-:Y:S02]  /*1b830*/  STL.64 [R1+0x1f20], R16 ;  /* 0x001f201001007387 */ /* 0x0101e40000100a00 */
[----:B------:R-:W2:Y:S02]  /*1b840*/  LDL.LU.64 R20, [R1+0x400] ;  /* 0x0004000001147983 */ /* 0x000ea40000300a00 */
[----:B0-----:R-:W-:-:S02]  /*1b850*/  IMAD.MOV.U32 R16, RZ, RZ, R23 ;  /* 0x000000ffff107224 */ /* 0x001fc400078e0017 */
[----:B------:R-:W-:Y:S02]  /*1b860*/  IMAD.MOV.U32 R17, RZ, RZ, R22 ;  /* 0x000000ffff117224 */ /* 0x000fe400078e0016 */
[----:B------:R-:W2:Y:S03]  /*1b870*/  LDL.LU.64 R22, [R1+0x408] ;  /* 0x0004080001167983 */ /* 0x000ea60000300a00 */
[----:B------:R0:W-:Y:S02]  /*1b880*/  STL.64 [R1+0x1f40], R16 ;  /* 0x001f401001007387 */ /* 0x0001e40000100a00 */
[----:B0-----:R-:W4:Y:S01]  /*1b890*/  LDL.LU.64 R16, [R1+0x3e0] ;  /* 0x0003e00001107983 */ /* 0x001f220000300a00 */
[----:B------:R-:W2:Y:S01]  /*1b8a0*/  LDL.LU.64 R18, [R1+0x3e8] ;  /* 0x0003e80001127983 */ /* 0x000ea20000300a00 */
[C---:B------:R-:W-:Y:S02]  /*1b8b0*/  HMMA.16816.F32.BF16 R24, R8.reuse, R24, R4 ;  /* 0x000000180818723c */ /* 0x040fe40000041804 */
[----:B--2---:R-:W-:Y:S01]  /*1b8c0*/  STL.64 [R1+0x1f58], R18 ;  /* 0x001f581201007387 */ /* 0x004fe20000100a00 */
[----:B----4-:R0:W-:Y:S03]  /*1b8d0*/  STL.64 [R1+0x1f50], R16 ;  /* 0x001f501001007387 */ /* 0x0101e60000100a00 */
[----:B0-----:R-:W2:Y:S01]  /*1b8e0*/  LDL.LU.64 R16, [R1+0x3f0] ;  /* 0x0003f00001107983 */ /* 0x001ea20000300a00 */
[----:B------:R-:W2:Y:S02]  /*1b8f0*/  LDL.LU.64 R18, [R1+0x3f8] ;  /* 0x0003f80001127983 */ /* 0x000ea40000300a00 */
[----:B------:R-:W4:Y:S02]  /*1b900*/  LDL.LU R6, [R1+0x1f90] ;  /* 0x001f900001067983 */ /* 0x000f240000300800 */
[----:B------:R-:W2:Y:S11]  /*1b910*/  LDL.LU.64 R4, [R1+0x1f88] ;  /* 0x001f880001047983 */ /* 0x000eb60000300a00 */
[----:B------:R-:W-:Y:S01]  /*1b920*/  @!UPT UIADD3 URZ, URZ, URZ, URZ ;  /* 0x0000003f3f3ff290 */ /* 0x000fe2000fffe03f */
[----:B------:R-:W-:Y:S01]  /*1b930*/  STL.64 [R1+0x5e0], R24 ;  /* 0x0005e01801007387 */ /* 0x000fe20000100a00 */
[----:B------:R0:W-:Y:S03]  /*1b940*/  STL.64 [R1+0x5e8], R26 ;  /* 0x0005e81a01007387 */ /* 0x0001e60000100a00 */
[----:B0-----:R-:W2:Y:S01]  /*1b950*/  LDL.LU R27, [R1+0x1f80] ;  /* 0x001f8000011b7983 */ /* 0x001ea20000300800 */
[----:B------:R-:W3:Y:S02]  /*1b960*/  LDL.LU.64 R24, [R1+0x1f78] ;  /* 0x001f780001187983 */ /* 0x000ee40000300a00 */
[----:B---3--:R-:W-:Y:S01]  /*1b970*/  HMMA.16816.F32.BF16 R8, R8, R24, R12 ;  /* 0x000000180808723c */ /* 0x008fe2000004180c */
[----:B------:R-:W3:Y:S01]  /*1b980*/  LDL.LU.64 R14, [R1+0x1f70] ;  /* 0x001f7000010e7983 */ /* 0x000ee20000300a00 */
[----:B------:R-:W3:Y:S02]  /*1b990*/  LDL.LU.64 R12, [R1+0x1f68] ;  /* 0x001f6800010c7983 */ /* 0x000ee40000300a00 */
[----:B--2---:R-:W-:Y:S02]  /*1b9a0*/  STL [R1+0x1f10], R27 ;  /* 0x001f101b01007387 */ /* 0x004fe40000100800 */
[----:B------:R0:W-:Y:S11]  /*1b9b0*/  STL.64 [R1+0x1f08], R24 ;  /* 0x001f081801007387 */ /* 0x0001f60000100a00 */
[----:B------:R-:W-:Y:S06]  /*1b9c0*/  @!UPT UIADD3 URZ, URZ, URZ, URZ ;  /* 0x0000003f3f3ff290 */ /* 0x000fec000fffe03f */
[----:B------:R-:W-:Y:S01]  /*1b9d0*/  STL.64 [R1+0x420], R8 ;  /* 0x0004200801007387 */ /* 0x000fe20000100a00 */
[----:B------:R-:W-:Y:S02]  /*1b9e0*/  STL.64 [R1+0x428], R10 ;  /* 0x0004280a01007387 */ /* 0x000fe40000100a00 */
[----:B0-----:R-:W2:Y:S02]  /*1b9f0*/  LDL.LU.64 R24, [R1+0x3b0] ;  /* 0x0003b00001187983 */ /* 0x001ea40000300a00 */
[----:B------:R-:W2:Y:S01]  /*1ba00*/  LDL.LU.64 R26, [R1+0x3b8] ;  /* 0x0003b800011a7983 */ /* 0x000ea20000300a00 */
[C---:B---3--:R-:W-:Y:S01]  /*1ba10*/  HMMA.16816.F32.BF16 R20, R12.reuse, R4, R20 ;  /* 0x000000040c14723c */ /* 0x048fe20000041814 */
[----:B--2---:R-:W-:Y:S01]  /*1ba20*/  STL.64 [R1+0x1f38], R26 ;  /* 0x001f381a01007387 */ /* 0x004fe20000100a00 */
[----:B------:R0:W-:Y:S03]  /*1ba30*/  STL.64 [R1+0x1f30], R24 ;  /* 0x001f301801007387 */ /* 0x0001e60000100a00 */
[----:B0-----:R-:W2:Y:S01]  /*1ba40*/  LDL.LU.64 R24, [R1+0x3d0] ;  /* 0x0003d00001187983 */ /* 0x001ea20000300a00 */
[----:B------:R-:W2:Y:S02]  /*1ba50*/  LDL.LU.64 R26, [R1+0x3d8] ;  /* 0x0003d800011a7983 */ /* 0x000ea40000300a00 */
[----:B------:R-:W3:Y:S02]  /*1ba60*/  LDL.LU.64 R8, [R1] ;  /* 0x0000000001087983 */ /* 0x000ee40000300a00 */
[----:B------:R-:W2:Y:S11]  /*1ba70*/  LDL.64 R10, [R1+0x8] ;  /* 0x00000800010a7983 */ /* 0x000eb60000100a00 */
[----:B------:R-:W-:Y:S02]  /*1ba80*/  @!UPT UIADD3 URZ, URZ, URZ, URZ ;  /* 0x0000003f3f3ff290 */ /* 0x000fe4000fffe03f */
[----:B------:R0:W-:Y:S01]  /*1ba90*/  STL.64 [R1+0x400], R20 ;  /* 0x0004001401007387 */ /* 0x0001e20000100a00 */
[----:B------:R1:W-:Y:S03]  /*1baa0*/  STL.64 [R1+0x408], R22 ;  /* 0x0004081601007387 */ /* 0x0003e60000100a00 */
[----:B0-----:R-:W1:Y:S02]  /*1bab0*/  LDL.LU.64 R20, [R1+0x1f60] ;  /* 0x001f600001147983 */ /* 0x001e640000300a00 */
[C---:B-1----:R-:W-:Y:S02]  /*1bac0*/  HMMA.16816.F32.BF16 R20, R12.reuse, R20, R16 ;  /* 0x000000140c14723c */ /* 0x042fe40000041810 */
        /* <DEDUP_REMOVED lines=10> */
[----:B------:R1:W-:Y:S03]  /*1bb70*/  STL.64 [R1+0x3e8], R18 ;  /* 0x0003e81201007387 */ /* 0x0003e60000100a00 */
[----:B0-----:R-:W1:Y:S01]  /*1bb80*/  LDL.LU.64 R16, [R1+0x1f40] ;  /* 0x001f400001107983 */ /* 0x001e620000300a00 */
[----:B------:R-:W-:Y:S01]  /*1bb90*/  STL.64 [R1+0x1ed0], R20 ;  /* 0x001ed01401007387 */ /* 0x000fe20000100a00 */
[----:B-1----:R-:W-:Y:S02]  /*1bba0*/  HMMA.16816.F32.BF16 R16, R12, R16, R24 ;  /* 0x000000100c10723c */ /* 0x002fe40000041818 */
[----:B------:R-:W2:Y:S01]  /*1bbb0*/  LDL.LU.64 R26, [R1+0x1f38] ;  /* 0x001f3800011a7983 */ /* 0x000ea20000300a00 */
[----:B------:R-:W2:Y:S11]  /*1bbc0*/  LDL.LU.64 R24, [R1+0x1f30] ;  /* 0x001f300001187983 */ /* 0x000eb60000300a00 */
[----:B------:R-:W-:Y:S09]  /*1bbd0*/  @!UPT UIADD3 URZ, URZ, URZ, URZ ;  /* 0x0000003f3f3ff290 */ /* 0x000ff2000fffe03f */
[----:B------:R-:W-:Y:S01]  /*1bbe0*/  STL.64 [R1+0x3d0], R16 ;  /* 0x0003d01001007387 */ /* 0x000fe20000100a00 */
[----:B------:R0:W-:Y:S03]  /*1bbf0*/  STL.64 [R1+0x3d8], R18 ;  /* 0x0003d81201007387 */ /* 0x0001e60000100a00 */
[----:B0-----:R-:W2:Y:S01]  /*1bc00*/  LDL.LU.64 R18, [R1+0x1f28] ;  /* 0x001f280001127983 */ /* 0x001ea20000300a00 */
[----:B------:R-:W2:Y:S02]  /*1bc10*/  LDL.LU.64 R16, [R1+0x1f20] ;  /* 0x001f200001107983 */ /* 0x000ea40000300a00 */
[----:B----4-:R-:W-:Y:S02]  /*1bc20*/  IMAD.MOV.U32 R20, RZ, RZ, R6 ;  /* 0x000000ffff147224 */ /* 0x010fe400078e0006 */
[----:B------:R-:W-:-:S07]  /*1bc30*/  IMAD.MOV.U32 R21, RZ, RZ, R3 ;  /* 0x000000ffff157224 */ /* 0x000fce00078e0003 */
[C---:B--2---:R-:W-:Y:S01]  /*1bc40*/  HMMA.16816.F32.BF16 R20, R12.reuse, R20, R16 ;  /* 0x000000140c14723c */ /* 0x044fe20000041810 */
[----:B------:R-:W2:Y:S11]  /*1bc50*/  LDL.LU.64 R16, [R1+0x1f18] ;  /* 0x001f180001107983 */ /* 0x000eb60000300a00 */
[----:B------:R-:W-:Y:S11]  /*1bc60*/  @!UPT UIADD3 URZ, URZ, URZ, URZ ;  /* 0x0000003f3f3ff290 */ /* 0x000ff6000fffe03f */
[----:B------:R0:W-:Y:S01]  /*1bc70*/  STL.64 [R1+0x3c0], R20 ;  /* 0x0003c01401007387 */ /* 0x0001e20000100a00 */
[----:B------:R-:W-:Y:S03]  /*1bc80*/  STL.64 [R1+0x3c8], R22 ;  /* 0x0003c81601007387 */ /* 0x000fe60000100a00 */
[----:B0-----:R-:W4:Y:S01]  /*1bc90*/  LDL.LU.64 R20, [R1+0x50] ;  /* 0x0000500001147983 */ /* 0x001f220000300a00 */
[C---:B--2---:R-:W-:Y:S01]  /*1bca0*/  HMMA.16816.F32.BF16 R24, R12.reuse, R16, R24 ;  /* 0x000000100c18723c */ /* 0x044fe20000041818 */
[----:B------:R-:W-:Y:S02]  /*1bcb0*/  IMAD.MOV.U32 R6, RZ, RZ, R16 ;  /* 0x000000ffff067224 */ /* 0x000fe400078e0010 */
[----:B------:R-:W-:Y:S11]  /*1bcc0*/  IMAD.MOV.U32 R3, RZ, RZ, R17 ;  /* 0x000000ffff037224 */ /* 0x000ff600078e0011 */
[----:B------:R-:W-:Y:S09]  /*1bcd0*/  @!UPT UIADD3 URZ, URZ, URZ, URZ ;  /* 0x0000003f3f3ff290 */ /* 0x000ff2000fffe03f */
[----:B------:R-:W-:Y:S01]  /*1bce0*/  STL.64 [R1+0x3b0], R24 ;  /* 0x0003b01801007387 */ /* 0x000fe20000100a00 */
[----:B------:R0:W-:Y:S03]  /*1bcf0*/  STL.64 [R1+0x3b8], R26 ;  /* 0x0003b81a01007387 */ /* 0x0001e60000100a00 */
[----:B0-----:R-:W2:Y:S01]  /*1bd00*/  LDL.LU R27, [R1+0x1f10] ;  /* 0x001f1000011b7983 */ /* 0x001ea20000300800 */
[----:B------:R-:W2:Y:S02]  /*1bd10*/  LDL.LU.64 R24, [R1+0x1f08] ;  /* 0x001f080001187983 */ /* 0x000ea40000300a00 */
[----:B------:R-:W3:Y:S02]  /*1bd20*/  LDL.LU.64 R18, [R1+0x1f00] ;  /* 0x001f000001127983 */ /* 0x000ee40000300a00 */
[----:B------:R-:W3:Y:S02]  /*1bd30*/  LDL.LU.64 R16, [R1+0x1ef8] ;  /* 0x001ef80001107983 */ /* 0x000ee40000300a00 */
[C---:B---3--:R-:W-:Y:S11]  /*1bd40*/  HMMA.16816.F32.BF16 R16, R12.reuse, R8, R16 ;  /* 0x000000080c10723c */ /* 0x048ff60000041810 */
[----:B------:R-:W-:Y:S11]  /*1bd50*/  @!UPT UIADD3 URZ, URZ, URZ, URZ ;  /* 0x0000003f3f3ff290 */ /* 0x000ff6000fffe03f */
[----:B------:R-:W-:Y:S01]  /*1bd60*/  @!UPT UIADD3 URZ, URZ, URZ, URZ ;  /* 0x0000003f3f3ff290 */ /* 0x000fe2000fffe03f */
[----:B------:R-:W-:Y:S01]  /*1bd70*/  STL.64 [R1+0x3a0], R16 ;  /* 0x0003a01001007387 */ /* 0x000fe20000100a00 */
[----:B------:R0:W-:Y:S03]  /*1bd80*/  STL.64 [R1+0x3a8], R18 ;  /* 0x0003a81201007387 */ /* 0x0001e60000100a00 */
[----:B0-----:R-:W3:Y:S01]  /*1bd90*/  LDL.LU.64 R18, [R1+0x1ef0] ;  /* 0x001ef00001127983 */ /* 0x001ee20000300a00 */
[----:B------:R-:W3:Y:S02]  /*1bda0*/  LDL.LU.64 R16, [R1+0x1ee8] ;  /* 0x001ee80001107983 */ /* 0x000ee40000300a00 */
[----:B------:R-:W-:Y:S02]  /*1bdb0*/  STL.64 [R1+0x1e78], R10 ;  /* 0x001e780a01007387 */ /* 0x000fe40000100a00 */
[----:B------:R0:W-:Y:S02]  /*1bdc0*/  STL.64 [R1+0x1e70], R8 ;  /* 0x001e700801007387 */ /* 0x0001e40000100a00 */
[----:B0-----:R-:W2:Y:S01]  /*1bdd0*/  LDL.LU.64 R8, [R1+0x250] ;  /* 0x0002500001087983 */ /* 0x001ea20000300a00 */
[----:B------:R-:W2:Y:S02]  /*1bde0*/  LDL.LU.64 R10, [R1+0x258] ;  /* 0x00025800010a7983 */ /* 0x000ea40000300a00 */
[----:B--2---:R-:W-:Y:S01]  /*1bdf0*/  HMMA.16816.F32.BF16 R12, R12, R24, R8 ;  /* 0x000000180c0c723c */ /* 0x004fe20000041808 */
[----:B------:R-:W3:Y:S01]  /*1be00*/  LDL.LU.64 R8, [R1+0x240] ;  /* 0x0002400001087983 */ /* 0x000ee20000300a00 */
[----:B------:R-:W3:Y:S11]  /*1be10*/  LDL.LU.64 R10, [R1+0x248] ;  /* 0x00024800010a7983 */ /* 0x000ef60000300a00 */
[----:B------:R-:W-:Y:S10]  /*1be20*/  @!UPT UIADD3 URZ, URZ, URZ, URZ ;  /* 0x0000003f3f3ff290 */ /* 0x000ff4000fffe03f */
[----:B------:R-:W-:Y:S01]  /*1be30*/  STL.64 [R1+0x250], R12 ;  /* 0x0002500c01007387 */ /* 0x000fe20000100a00 */
[----:B------:R-:W-:Y:S02]  /*1be40*/  STL.64 [R1+0x258], R14 ;  /* 0x0002580e01007387 */ /* 0x000fe40000100a00 */
[----:B------:R-:W-:Y:S02]  /*1be50*/  STL [R1+0x1ec8], R27 ;  /* 0x001ec81b01007387 */ /* 0x000fe40000100800 */
[----:B------:R0:W-:Y:S02]  /*1be60*/  STL.64 [R1+0x1ec0], R24 ;  /* 0x001ec01801007387 */ /* 0x0001e40000100a00 */
[----:B0-----:R-:W2:Y:S01]  /*1be70*/  LDL.LU.64 R24, [R1+0x220] ;  /* 0x0002200001187983 */ /* 0x001ea20000300a00 */
[----:B------:R-:W2:Y:S02]  /*1be80*/  LDL.LU.64 R26, [R1+0x228] ;  /* 0x00022800011a7983 */ /* 0x000ea40000300a00 */
[----:B------:R-:W-:-:S02]  /*1be90*/  IMAD.MOV.U32 R14, RZ, RZ, R2 ;  /* 0x000000ffff0e7224 */ /* 0x000fc400078e0002 */
[----:B------:R-:W-:Y:S02]  /*1bea0*/  IMAD.MOV.U32 R15, RZ, RZ, R0 ;  /* 0x000000ffff0f7224 */ /* 0x000fe400078e0000 */
[----:B------:R-:W-:Y:S02]  /*1beb0*/  IMAD.MOV.U32 R12, RZ, RZ, R6 ;  /* 0x000000ffff0c7224 */ /* 0x000fe400078e0006 */
[----:B------:R-:W-:Y:S01]  /*1bec0*/  IMAD.MOV.U32 R13, RZ, RZ, R3 ;  /* 0x000000ffff0d7224 */ /* 0x000fe200078e0003 */
[----:B--2---:R-:W-:Y:S01]  /*1bed0*/  STL.64 [R1+0x1ee0], R26 ;  /* 0x001ee01a01007387 */ /* 0x004fe20000100a00 */
[----:B------:R0:W-:Y:S03]  /*1bee0*/  STL.64 [R1+0x1ed8], R24 ;  /* 0x001ed81801007387 */ /* 0x0001e60000100a00 */
[----:B0-----:R-:W4:Y:S01]  /*1bef0*/  LDL.LU.64 R24, [R1+0x230] ;  /* 0x0002300001187983 */ /* 0x001f220000300a00 */
[----:B------:R-:W4:Y:S02]  /*1bf00*/  LDL.LU.64 R26, [R1+0x238] ;  /* 0x00023800011a7983 */ /* 0x000f240000300a00 */
[----:B------:R-:W-:Y:S02]  /*1bf10*/  STL.64 [R1+0x1e88], R14 ;  /* 0x001e880e01007387 */ /* 0x000fe40000100a00 */
[----:B------:R0:W-:Y:S02]  /*1bf20*/  STL.64 [R1+0x1e80], R12 ;  /* 0x001e800c01007387 */ /* 0x0001e40000100a00 */
[----:B0-----:R-:W2:Y:S01]  /*1bf30*/  LDL.LU.64 R12, [R1+0x20] ;  /* 0x00002000010c7983 */ /* 0x001ea20000300a00 */
[----:B---3--:R-:W-:Y:S01]  /*1bf40*/  HMMA.16816.F32.BF16 R8, R16, R4, R8 ;  /* 0x000000041008723c */ /* 0x008fe20000041808 */
[----:B------:R-:W-:-:S02]  /*1bf50*/  IMAD.MOV.U32 R7, RZ, RZ, R5 ;  /* 0x000000ffff077224 */ /* 0x000fc400078e0005 */
[----:B------:R-:W-:Y:S01]  /*1bf60*/  IMAD.MOV.U32 R29, RZ, RZ, R4 ;  /* 0x000000ffff1d7224 */ /* 0x000fe200078e0004 */
[----:B--2---:R0:W-:Y:S04]  /*1bf70*/  STL.64 [R1+0x1ea0], R12 ;  /* 0x001ea00c01007387 */ /* 0x0041e80000100a00 */
[----:B0-----:R-:W2:Y:S11]  /*1bf80*/  LDL.LU.64 R12, [R1+0x30] ;  /* 0x00003000010c7983 */ /* 0x001eb60000300a00 */
[----:B------:R-:W-:Y:S04]  /*1bf90*/  @!UPT UIADD3 URZ, URZ, URZ, URZ ;  /* 0x0000003f3f3ff290 */ /* 0x000fe8000fffe03f */
[----:B------:R-:W-:Y:S02]  /*1bfa0*/  STL.64 [R1+0x240], R8 ;  /* 0x0002400801007387 */ /* 0x000fe40000100a00 */
[----:B------:R-:W-:Y:S02]  /*1bfb0*/  STL.64 [R1+0x248], R10 ;  /* 0x0002480a01007387 */ /* 0x000fe40000100a00 */
[----:B------:R0:W-:Y:S01]  /*1bfc0*/  STL [R1+0x1ea8], R7 ;  /* 0x001ea80701007387 */ /* 0x0001e20000100800 */
[----:B------:R-:W2:Y:S04]  /*1bfd0*/  LDL.LU.64 R4, [R1+0x210] ;  /* 0x0002100001047983 */ /* 0x000ea80000300a00 */
[----:B0-----:R-:W2:Y:S01]  /*1bfe0*/  LDL.LU.64 R6, [R1+0x218] ;  /* 0x0002180001067983 */ /* 0x001ea20000300a00 */
[----:B------:R-:W3:Y:S02]  /*1bff0*/  LDL.LU.64 R8, [R1+0x1f0] ;  /* 0x0001f00001087983 */ /* 0x000ee40000300a00 */
[----:B------:R-:W2:Y:S01]  /*1c000*/  LDL.LU.64 R10, [R1+0x1f8] ;  /* 0x0001f800010a7983 */ /* 0x000ea20000300a00 */
[----:B----4-:R-:W-:Y:S01]  /*1c010*/  HMMA.16816.F32.BF16 R24, R16, R20, R24 ;  /* 0x000000141018723c */ /* 0x010fe20000041818 */
[----:B------:R-:W-:-:S02]  /*1c020*/  IMAD.MOV.U32 R0, RZ, RZ, R20 ;  /* 0x000000ffff007224 */ /* 0x000fc400078e0014 */
[----:B------:R-:W-:Y:S01]  /*1c030*/  IMAD.MOV.U32 R2, RZ, RZ, R21 ;  /* 0x000000ffff027224 */ /* 0x000fe200078e0015 */
[----:B--2---:R-:W-:Y:S01]  /*1c040*/  STL.64 [R1+0x1e98], R10 ;  /* 0x001e980a01007387 */ /* 0x004fe20000100a00 */
[----:B---3--:R0:W-:Y:S03]  /*1c050*/  STL.64 [R1+0x1e90], R8 ;  /* 0x001e900801007387 */ /* 0x0081e60000100a00 */
[----:B0-----:R-:W2:Y:S01]  /*1c060*/  LDL.LU.64 R8, [R1+0x200] ;  /* 0x0002000001087983 */ /* 0x001ea20000300a00 */
[----:B------:R-:W2:Y:S11]  /*1c070*/  LDL.LU.64 R10, [R1+0x208] ;  /* 0x00020800010a7983 */ /* 0x000eb60000300a00 */
[----:B------:R-:W-:Y:S03]  /*1c080*/  @!UPT UIADD3 URZ, URZ, URZ, URZ ;  /* 0x0000003f3f3ff290 */ /* 0x000fe6000fffe03f */
[----:B------:R-:W-:Y:S02]  /*1c090*/  STL.64 [R1+0x230], R24 ;  /* 0x0002301801007387 */ /* 0x000fe40000100a00 */
[----:B------:R0:W-:Y:S02]  /*1c0a0*/  STL.64 [R1+0x238], R26 ;  /* 0x0002381a01007387 */ /* 0x0001e40000100a00 */
[----:B0-----:R-:W3:Y:S01]  /*1c0b0*/  LDL.LU.64 R26, [R1+0x1ee0] ;  /* 0x001ee000011a7983 */ /* 0x001ee20000300a00 */
        /* <DEDUP_REMOVED lines=8> */
[----:B------:R-:W4:Y:S01]  /*1c140*/  LDL.LU.64 R24, [R1+0x1ec0] ;  /* 0x001ec00001187983 */ /* 0x000f220000300a00 */
[----:B------:R-:W-:Y:S01]  /*1c150*/  HMMA.16816.F32.BF16 R4, R16, R12, R4 ;  /* 0x0000000c1004723c */ /* 0x000fe20000041804 */
[----:B------:R-:W-:Y:S02]  /*1c160*/  IMAD.MOV.U32 R26, RZ, RZ, R20 ;  /* 0x000000ffff1a7224 */ /* 0x000fe400078e0014 */
[----:B------:R-:W-:Y:S01]  /*1c170*/  IMAD.MOV.U32 R23, RZ, RZ, R21 ;  /* 0x000000ffff177224 */ /* 0x000fe200078e0015 */
[----:B------:R-:W2:Y:S01]  /*1c180*/  LDL.LU R22, [R1+0x1eb8] ;  /* 0x001eb80001167983 */ /* 0x000ea20000300800 */
[----:B------:R-:W2:Y:S03]  /*1c190*/  LDL.LU.64 R20, [R1+0x1eb0] ;  /* 0x001eb00001147983 */ /* 0x000ea60000300a00 */
[----:B---3--:R-:W-:Y:S01]  /*1c1a0*/  STL.64 [R1+0x1e68], R26 ;  /* 0x001e681a01007387 */ /* 0x008fe20000100a00 */
[----:B----4-:R0:W-:Y:S03]  /*1c1b0*/  STL.64 [R1+0x1e60], R24 ;  /* 0x001e601801007387 */ /* 0x0101e60000100a00 */
[----:B0-----:R-:W3:Y:S01]  /*1c1c0*/  LDL.LU.64 R24, [R1+0x1e0] ;  /* 0x0001e00001187983 */ /* 0x001ee20000300a00 */
[----:B------:R-:W3:Y:S10]  /*1c1d0*/  LDL.LU.64 R26, [R1+0x1e8] ;  /* 0x0001e800011a7983 */ /* 0x000ef40000300a00 */
[----:B------:R0:W-:Y:S02]  /*1c1e0*/  STL.64 [R1+0x210], R4 ;  /* 0x0002100401007387 */ /* 0x0001e40000100a00 */
[----:B------:R1:W-:Y:S02]  /*1c1f0*/  STL.64 [R1+0x218], R6 ;  /* 0x0002180601007387 */ /* 0x0003e40000100a00 */
[----:B0-----:R-:W-:Y:S01]  /*1c200*/  IMAD.MOV.U32 R5, RZ, RZ, R13 ;  /* 0x000000ffff057224 */ /* 0x001fe200078e000d */
[----:B-1----:R-:W4:Y:S01]  /*1c210*/  LDL.LU R7, [R1+0x1ea8] ;  /* 0x001ea80001077983 */ /* 0x002f220000300800 */
[----:B------:R-:W-:-:S02]  /*1c220*/  IMAD.MOV.U32 R6, RZ, RZ, R12 ;  /* 0x000000ffff067224 */ /* 0x000fc400078e000c */
[----:B------:R-:W2:Y:S02]  /*1c230*/  LDL.LU.64 R12, [R1+0x1ea0] ;  /* 0x001ea000010c7983 */ /* 0x000ea40000300a00 */
        /* <DEDUP_REMOVED lines=9> */
[----:B------:R-:W2:Y:S02]  /*1c2d0*/  LDL.LU.64 R12, [R1+0x1e80] ;  /* 0x001e8000010c7983 */ /* 0x000ea40000300a00 */
[C---:B--2---:R-:W-:Y:S11]  /*1c2e0*/  HMMA.16816.F32.BF16 R8, R16.reuse, R12, R8 ;  /* 0x0000000c1008723c */ /* 0x044ff60000041808 */
[----:B------:R-:W-:Y:S11]  /*1c2f0*/  @!UPT UIADD3 URZ, URZ, URZ, URZ ;  /* 0x0000003f3f3ff290 */ /* 0x000ff6000fffe03f */
[----:B------:R-:W-:Y:S01]  /*1c300*/  @!UPT UIADD3 URZ, URZ, URZ, URZ ;  /* 0x0000003f3f3ff290 */ /* 0x000fe2000fffe03f */
[----:B------:R-:W-:Y:S01]  /*1c310*/  STL.64 [R1+0x1f0], R8 ;  /* 0x0001f00801007387 */ /* 0x000fe20000100a00 */
[----:B------:R0:W-:Y:S03]  /*1c320*/  STL.64 [R1+0x1f8], R10 ;  /* 0x0001f80a01007387 */ /* 0x0001e60000100a00 */
[----:B0-----:R-:W2:Y:S01]  /*1c330*/  LDL.LU.64 R10, [R1+0x1e78] ;  /* 0x001e7800010a7983 */ /* 0x001ea20000300a00 */
[----:B------:R-:W3:Y:S02]  /*1c340*/  LDL.LU.64 R8, [R1+0x1e70] ;  /* 0x001e700001087983 */ /* 0x000ee40000300a00 */
[----:B------:R-:W-:Y:S02]  /*1c350*/  STL.64 [R1+0x1e00], R14 ;  /* 0x001e000e01007387 */ /* 0x000fe40000100a00 */
[----:B------:R0:W-:Y:S02]  /*1c360*/  STL.64 [R1+0x1df8], R12 ;  /* 0x001df80c01007387 */ /* 0x0001e40000100a00 */
[----:B0-----:R-:W2:Y:S01]  /*1c370*/  LDL.LU.64 R12, [R1+0xf0] ;  /* 0x0000f000010c7983 */ /* 0x001ea20000300a00 */
[----:B------:R-:W2:Y:S01]  /*1c380*/  LDL.LU.64 R14, [R1+0xf8] ;  /* 0x0000f800010e7983 */ /* 0x000ea20000300a00 */
[----:B---3--:R-:W-:Y:S11]  /*1c390*/  HMMA.16816.F32.BF16 R24, R16, R8, R24 ;  /* 0x000000081018723c */ /* 0x008ff60000041818 */
[----:B------:R-:W-:Y:S11]  /*1c3a0*/  @!UPT UIADD3 URZ, URZ, URZ, URZ ;  /* 0x0000003f3f3ff290 */ /* 0x000ff6000fffe03f */
[----:B------:R-:W-:Y:S01]  /*1c3b0*/  @!UPT UIADD3 URZ, URZ, URZ, URZ ;  /* 0x0000003f3f3ff290 */ /* 0x000fe2000fffe03f */
[----:B------:R-:W-:Y:S01]  /*1c3c0*/  STL.64 [R1+0x1e0], R24 ;  /* 0x0001e01801007387 */ /* 0x000fe20000100a00 */
[----:B------:R0:W-:Y:S03]  /*1c3d0*/  STL.64 [R1+0x1e8], R26 ;  /* 0x0001e81a01007387 */ /* 0x0001e60000100a00 */
[----:B0-----:R-:W3:Y:S01]  /*1c3e0*/  LDL.LU.64 R26, [R1+0x1e68] ;  /* 0x001e6800011a7983 */ /* 0x001ee20000300a00 */
[----:B------:R-:W4:Y:S02]  /*1c3f0*/  LDL.LU.64 R24, [R1+0x1e60] ;  /* 0x001e600001187983 */ /* 0x000f240000300a00 */
[----:B--2---:R-:W-:Y:S02]  /*1c400*/  STL.64 [R1+0x1e10], R10 ;  /* 0x001e100a01007387 */ /* 0x004fe40000100a00 */
[----:B------:R3:W-:Y:S02]  /*1c410*/  STL.64 [R1+0x1e08], R8 ;  /* 0x001e080801007387 */ /* 0x0007e40000100a00 */
[----:B---3--:R-:W-:-:S02]  /*1c420*/  IMAD.MOV.U32 R8, RZ, RZ, R26 ;  /* 0x000000ffff087224 */ /* 0x008fc400078e001a */
[----:B------:R-:W2:Y:S01]  /*1c430*/  LDL.LU R26, [R1+0x1e5c] ;  /* 0x001e5c00011a7983 */ /* 0x000ea20000300800 */
[----:B----4-:R-:W-:Y:S01]  /*1c440*/  HMMA.16816.F32.BF16 R12, R16, R24, R12 ;  /* 0x00000018100c723c */ /* 0x010fe2000004180c */
[----:B------:R-:W-:Y:S02]  /*1c450*/  IMAD.MOV.U32 R9, RZ, RZ, R23 ;  /* 0x000000ffff097224 */ /* 0x000fe400078e0017 */
[----:B------:R-:W3:Y:S03]  /*1c460*/  LDL.LU R23, [R1+0x1e58] ;  /* 0x001e580001177983 */ /* 0x000ee60000300800 */
[----:B------:R0:W-:Y:S02]  /*1c470*/  STL.64 [R1+0x1e20], R8 ;  /* 0x001e200801007387 */ /* 0x0001e40000100a00 */
[----:B0-----:R-:W-:Y:S02]  /*1c480*/  IMAD.MOV.U32 R8, RZ, RZ, R0 ;  /* 0x000000ffff087224 */ /* 0x001fe400078e0000 */
[----:B------:R-:W-:Y:S01]  /*1c490*/  IMAD.MOV.U32 R9, RZ, RZ, R2 ;  /* 0x000000ffff097224 */ /* 0x000fe200078e0002 */
[----:B------:R-:W4:Y:S01]  /*1c4a0*/  LDL.LU R0, [R1+0x1e54] ;  /* 0x001e540001007983 */ /* 0x000f220000300800 */
[----:B------:R-:W3:Y:S03]  /*1c4b0*/  LDL.LU R2, [R1+0x1e50] ;  /* 0x001e500001027983 */ /* 0x000ee60000300800 */
[----:B------:R-:W-:Y:S04]  /*1c4c0*/  STL.64 [R1+0x1e38], R8 ;  /* 0x001e380801007387 */ /* 0x000fe80000100a00 */
[----:B--2---:R-:W-:Y:S01]  /*1c4d0*/  STL.64 [R1+0x1df0], R26 ;  /* 0x001df01a01007387 */ /* 0x004fe20000100a00 */
[----:B------:R0:W-:Y:S03]  /*1c4e0*/  STL.64 [R1+0x1de8], R24 ;  /* 0x001de81801007387 */ /* 0x0001e60000100a00 */
[----:B------:R-:W-:Y:S02]  /*1c4f0*/  STL.64 [R1+0xf0], R12 ;  /* 0x0000f00c01007387 */ /* 0x000fe40000100a00 */
[----:B------:R-:W-:Y:S02]  /*1c500*/  STL.64 [R1+0xf8], R14 ;  /* 0x0000f80e01007387 */ /* 0x000fe40000100a00 */
[----:B0-----:R-:W-:-:S02]  /*1c510*/  IMAD.MOV.U32 R24, RZ, RZ, R6 ;  /* 0x000000ffff187224 */ /* 0x001fc400078e0006 */
[----:B------:R-:W-:-:S05]  /*1c520*/  IMAD.MOV.U32 R25, RZ, RZ, R5 ;  /* 0x000000ffff197224 */ /* 0x000fca00078e0005 */
[----:B------:R0:W-:Y:S04]  /*1c530*/  STL.64 [R1+0x1e18], R24 ;  /* 0x001e181801007387 */ /* 0x0001e80000100a00 */
[----:B0-----:R-:W2:Y:S01]  /*1c540*/  LDL.LU.64 R24, [R1+0xc0] ;  /* 0x0000c00001187983 */ /* 0x001ea20000300a00 */
[----:B------:R-:W2:Y:S03]  /*1c550*/  LDL.LU.64 R26, [R1+0xc8] ;  /* 0x0000c800011a7983 */ /* 0x000ea60000300a00 */
        /* <DEDUP_REMOVED lines=8> */
[----:B0-----:R-:W3:Y:S01]  /*1c5e0*/  LDL.LU.64 R24, [R1+0xe0] ;  /* 0x0000e00001187983 */ /* 0x001ee20000300a00 */
[----:B------:R-:W3:Y:S02]  /*1c5f0*/  LDL.LU.64 R26, [R1+0xe8] ;  /* 0x0000e800011a7983 */ /* 0x000ee40000300a00 */
[----:B------:R-:W2:Y:S02]  /*1c600*/  LDL.LU.64 R12, [R1+0xb0] ;  /* 0x0000b000010c7983 */ /* 0x000ea40000300a00 */
[----:B------:R-:W-:Y:S01]  /*1c610*/  IMAD.MOV.U32 R16, RZ, RZ, R4 ;  /* 0x000000ffff107224 */ /* 0x000fe200078e0004 */
[----:B------:R-:W2:Y:S01]  /*1c620*/  LDL.LU.64 R14, [R1+0xb8] ;  /* 0x0000b800010e7983 */ /* 0x000ea20000300a00 */
[----:B------:R-:W2:Y:S02]  /*1c630*/  LDL.LU.64 R4, [R1+0xa0] ;  /* 0x0000a00001047983 */ /* 0x000ea40000300a00 */
[----:B------:R-:W2:Y:S02]  /*1c640*/  LDL.LU.64 R6, [R1+0xa8] ;  /* 0x0000a80001067983 */ /* 0x000ea40000300a00 */
[----:B----4-:R-:W-:Y:S01]  /*1c650*/  IMAD.MOV.U32 R19, RZ, RZ, R0 ;  /* 0x000000ffff137224 */ /* 0x010fe200078e0000 */
[----:B---3--:R-:W-:Y:S01]  /*1c660*/  HMMA.16816.F32.BF16 R8, R20, R8, R24 ;  /* 0x000000081408723c */ /* 0x008fe20000041818 */
[----:B------:R-:W3:Y:S01]  /*1c670*/  LDL.LU.64 R26, [R1+0x1e48] ;  /* 0x001e4800011a7983 */ /* 0x000ee20000300a00 */
[----:B------:R-:W3:Y:S11]  /*1c680*/  LDL.LU.64 R24, [R1+0x1e40] ;  /* 0x001e400001187983 */ /* 0x000ef60000300a00 */
[----:B------:R-:W-:Y:S10]  /*1c690*/  @!UPT UIADD3 URZ, URZ, URZ, URZ ;  /* 0x0000003f3f3ff290 */ /* 0x000ff4000fffe03f */
[----:B------:R0:W-:Y:S01]  /*1c6a0*/  STL [R1+0xe0], R8 ;  /* 0x0000e00801007387 */ /* 0x0001e20000100800 */
[----:B------:R-:W-:-:S03]  /*1c6b0*/  IMAD.MOV.U32 R0, RZ, RZ, R9 ;  /* 0x000000ffff007224 */ /* 0x000fc600078e0009 */
[----:B0-----:R-:W3:Y:S01]  /*1c6c0*/  LDL.LU.64 R8, [R1+0x1e38] ;  /* 0x001e380001087983 */ /* 0x001ee20000300a00 */
[----:B------:R-:W-:Y:S02]  /*1c6d0*/  IMAD.MOV.U32 R17, RZ, RZ, R3 ;  /* 0x000000ffff117224 */ /* 0x000fe400078e0003 */
[----:B------:R-:W-:Y:S02]  /*1c6e0*/  IMAD.MOV.U32 R18, RZ, RZ, R2 ;  /* 0x000000ffff127224 */ /* 0x000fe400078e0002 */
[----:B------:R-:W-:Y:S02]  /*1c6f0*/  IMAD.MOV.U32 R3, RZ, RZ, R10 ;  /* 0x000000ffff037224 */ /* 0x000fe400078e000a */
[----:B------:R-:W-:-:S05]  /*1c700*/  IMAD.MOV.U32 R2, RZ, RZ, R11 ;  /* 0x000000ffff027224 */ /* 0x000fca00078e000b */
[----:B------:R-:W-:Y:S01]  /*1c710*/  STL [R1+0x16a4], R2 ;  /* 0x0016a40201007387 */ /* 0x000fe20000100800 */
[----:B------:R-:W-:Y:S02]  /*1c720*/  STL [R1+0x16a0], R3 ;  /* 0x0016a00301007387 */ /* 0x000fe40000100800 */
[----:B------:R-:W-:Y:S01]  /*1c730*/  STL [R1+0x169c], R0 ;  /* 0x00169c0001007387 */ /* 0x000fe20000100800 */
[C---:B---3--:R-:W-:Y:S01]  /*1c740*/  HMMA.16816.F32.BF16 R8, R20.reuse, R8, R24 ;  /* 0x000000081408723c */ /* 0x048fe20000041818 */
[----:B------:R-:W3:Y:S01]  /*1c750*/  LDL.LU.64 R26, [R1+0x1e30] ;  /* 0x001e3000011a7983 */ /* 0x000ee20000300a00 */
[----:B------:R-:W3:Y:S11]  /*1c760*/  LDL.LU.64 R24, [R1+0x1e28] ;  /* 0x001e280001187983 */ /* 0x000ef60000300a00 */
[----:B------:R-:W-:Y:S10]  /*1c770*/  @!UPT UIADD3 URZ, URZ, URZ, URZ ;  /* 0x0000003f3f3ff290 */ /* 0x000ff4000fffe03f */
[----:B------:R0:W-:Y:S01]  /*1c780*/  STL.64 [R1+0xd0], R8 ;  /* 0x0000d00801007387 */ /* 0x0001e20000100a00 */
[----:B------:R3:W-:Y:S03]  /*1c790*/  STL.64 [R1+0xd8], R10 ;  /* 0x0000d80a01007387 */ /* 0x0007e60000100a00 */
[----:B0-----:R-:W3:Y:S02]  /*1c7a0*/  LDL.LU.64 R8, [R1+0x1e20] ;  /* 0x001e200001087983 */ /* 0x001ee40000300a00 */
[C---:B---3--:R-:W-:Y:S02]  /*1c7b0*/  HMMA.16816.F32.BF16 R8, R20.reuse, R8, R24 ;  /* 0x000000081408723c */ /* 0x048fe40000041818 */
[----:B------:R-:W3:Y:S06]  /*1c7c0*/  LDL.LU.64 R24, [R1+0x1e18] ;  /* 0x001e180001187983 */ /* 0x000eec0000300a00 */
[----:B--2---:R-:W-:Y:S11]  /*1c7d0*/  HMMA.16816.F32.BF16 R4, R20, R16, R4 ;  /* 0x000000101404723c */ /* 0x004ff60000041804 */
[----:B------:R-:W-:Y:S05]  /*1c7e0*/  @!UPT UIADD3 URZ, URZ, URZ, URZ ;  /* 0x0000003f3f3ff290 */ /* 0x000fea000fffe03f */
[----:B------:R-:W-:Y:S02]  /*1c7f0*/  IMAD.MOV.U32 R0, RZ, RZ, R11 ;  /* 0x000000ffff007224 */ /* 0x000fe400078e000b */
[----:B------:R-:W-:Y:S02]  /*1c800*/  IMAD.MOV.U32 R3, RZ, RZ, R10 ;  /* 0x000000ffff037224 */ /* 0x000fe400078e000a */
[----:B------:R-:W-:Y:S01]  /*1c810*/  IMAD.MOV.U32 R2, RZ, RZ, R9 ;  /* 0x000000ffff027224 */ /* 0x000fe200078e0009 */
[----:B------:R0:W-:Y:S01]  /*1c820*/  STL [R1+0xc0], R8 ;  /* 0x0000c00801007387 */ /* 0x0001e20000100800 */
[----:B------:R-:W2:Y:S03]  /*1c830*/  LDL.LU.64 R10, [R1+0x1e10] ;  /* 0x001e1000010a7983 */ /* 0x000ea60000300a00 */
[----:B0-----:R-:W4:Y:S01]  /*1c840*/  LDL.LU.64 R8, [R1+0x1e08] ;  /* 0x001e080001087983 */ /* 0x001f220000300a00 */
[----:B------:R0:W-:Y:S02]  /*1c850*/  STL [R1+0x16b0], R0 ;  /* 0x0016b00001007387 */ /* 0x0001e40000100800 */
[----:B------:R1:W-:Y:S02]  /*1c860*/  STL [R1+0x16ac], R3 ;  /* 0x0016ac0301007387 */ /* 0x0003e40000100800 */
[----:B------:R1:W-:Y:S02]  /*1c870*/  STL [R1+0x16a8], R2 ;  /* 0x0016a80201007387 */ /* 0x0003e40000100800 */
[----:B0-----:R-:W-:-:S02]  /*1c880*/  IMAD.MOV.U32 R0, RZ, RZ, R5 ;  /* 0x000000ffff007224 */ /* 0x001fc400078e0005 */
[----:B-1----:R-:W-:Y:S02]  /*1c890*/  IMAD.MOV.U32 R3, RZ, RZ, R6 ;  /* 0x000000ffff037224 */ /* 0x002fe400078e0006 */
[----:B------:R-:W-:Y:S01]  /*1c8a0*/  IMAD.MOV.U32 R2, RZ, RZ, R7 ;  /* 0x000000ffff027224 */ /* 0x000fe200078e0007 */
[C---:B---3--:R-:W-:Y:S01]  /*1c8b0*/  HMMA.16816.F32.BF16 R24, R20.reuse, R24, R12 ;  /* 0x000000181418723c */ /* 0x048fe2000004180c */
[----:B------:R-:W3:Y:S01]  /*1c8c0*/  LDL.LU.64 R14, [R1+0x1e00] ;  /* 0x001e0000010e7983 */ /* 0x000ee20000300a00 */
[----:B------:R-:W2:Y:S11]  /*1c8d0*/  LDL.LU.64 R12, [R1+0x1df8] ;  /* 0x001df800010c7983 */ /* 0x000eb60000300a00 */
[----:B------:R-:W-:Y:S10]  /*1c8e0*/  @!UPT UIADD3 URZ, URZ, URZ, URZ ;  /* 0x0000003f3f3ff290 */ /* 0x000ff4000fffe03f */
[----:B------:R-:W-:Y:S01]  /*1c8f0*/  STL.64 [R1+0xb0], R24 ;  /* 0x0000b01801007387 */ /* 0x000fe20000100a00 */
[----:B------:R-:W-:Y:S02]  /*1c900*/  STL.64 [R1+0xb8], R26 ;  /* 0x0000b81a01007387 */ /* 0x000fe40000100a00 */
[----:B------:R0:W-:Y:S02]  /*1c910*/  STL [R1+0xa0], R4 ;  /* 0x0000a00401007387 */ /* 0x0001e40000100800 */
[----:B0-----:R-:W2:Y:S01]  /*1c920*/  LDL.LU.64 R4, [R1+0x90] ;  /* 0x0000900001047983 */ /* 0x001ea20000300a00 */
[----:B------:R-:W2:Y:S02]  /*1c930*/  LDL.LU.64 R6, [R1+0x98] ;  /* 0x0000980001067983 */ /* 0x000ea40000300a00 */
[----:B------:R0:W-:Y:S02]  /*1c940*/  STL.64 [R1+0x1d80], R18 ;  /* 0x001d801201007387 */ /* 0x0001e40000100a00 */
[----:B------:R-:W2:Y:S01]  /*1c950*/  LDL.LU R16, [R1+0x1a0] ;  /* 0x0001a00001107983 */ /* 0x000ea20000300800 */
[----:B------:R-:W2:Y:S04]  /*1c960*/  LDL.LU R17, [R1+0x1a4] ;  /* 0x0001a40001117983 */ /* 0x000ea80000300800 */
[----:B0-----:R-:W2:Y:S01]  /*1c970*/  LDL.LU R18, [R1+0x1a8] ;  /* 0x0001a80001127983 */ /* 0x001ea20000300800 */
[----:B------:R-:W2:Y:S03]  /*1c980*/  LDL.LU R19, [R1+0x1ac] ;  /* 0x0001ac0001137983 */ /* 0x000ea60000300800 */
[----:B--2---:R0:W-:Y:S01]  /*1c990*/  STL.64 [R1+0x1d90], R18 ;  /* 0x001d901201007387 */ /* 0x0041e20000100a00 */
[----:B------:R-:W-:Y:S03]  /*1c9a0*/  STL.64 [R1+0x1d88], R16 ;  /* 0x001d881001007387 */ /* 0x000fe60000100a00 */
[----:B0-----:R-:W2:Y:S01]  /*1c9b0*/  LDL.64 R18, [R1+0x48] ;  /* 0x0000480001127983 */ /* 0x001ea20000100a00 */
[C---:B------:R-:W-:Y:S03]  /*1c9c0*/  HMMA.16816.F32.BF16 R4, R20.reuse, R12, R4 ;  /* 0x0000000c1404723c */ /* 0x040fe60000041804 */
[----:B--2---:R0:W-:Y:S04]  /*1c9d0*/  STL.64 [R1+0x1da8], R18 ;  /* 0x001da81201007387 */ /* 0x0041e80000100a00 */
[----:B0-----:R-:W2:Y:S04]  /*1c9e0*/  LDL R18, [R1+0x58] ;  /* 0x0000580001127983 */ /* 0x001ea80000100800 */
[----:B------:R-:W2:Y:S04]  /*1c9f0*/  LDL R19, [R1+0x5c] ;  /* 0x00005c0001137983 */ /* 0x000ea80000100800 */
[----:B--2---:R0:W-:Y:S04]  /*1ca00*/  STL.64 [R1+0x1dc0], R18 ;  /* 0x001dc01201007387 */ /* 0x0041e80000100a00 */
[----:B0-----:R-:W2:Y:S04]  /*1ca10*/  LDL R18, [R1+0x68] ;  /* 0x0000680001127983 */ /* 0x001ea80000100800 */
[----:B------:R-:W2:Y:S01]  /*1ca20*/  LDL R19, [R1+0x6c] ;  /* 0x00006c0001137983 */ /* 0x000ea20000100800 */
[----:B------:R-:W-:Y:S02]  /*1ca30*/  STL [R1+0x1d5c], R2 ;  /* 0x001d5c0201007387 */ /* 0x000fe40000100800 */
[----:B------:R-:W-:Y:S02]  /*1ca40*/  STL [R1+0x1b00], R3 ;  /* 0x001b000301007387 */ /* 0x000fe40000100800 */
[----:B------:R-:W-:Y:S01]  /*1ca50*/  STL [R1+0x1aa8], R0 ;  /* 0x001aa80001007387 */ /* 0x000fe20000100800 */
[----:B------:R-:W4:Y:S01]  /*1ca60*/  LDL.LU.64 R24, [R1+0x80] ;  /* 0x0000800001187983 */ /* 0x000f220000300a00 */
[----:B------:R-:W4:Y:S02]  /*1ca70*/  LDL.LU.64 R26, [R1+0x88] ;  /* 0x00008800011a7983 */ /* 0x000f240000300a00 */
[----:B------:R-:W-:Y:S02]  /*1ca80*/  STL.64 [R1+0x90], R4 ;  /* 0x0000900401007387 */ /* 0x000fe40000100a00 */
[----:B------:R-:W-:Y:S01]  /*1ca90*/  STL.64 [R1+0x98], R6 ;  /* 0x0000980601007387 */ /* 0x000fe20000100a00 */
[----:B---3--:R0:W-:Y:S01]  /*1caa0*/  STL.64 [R1+0x1d78], R14 ;  /* 0x001d780e01007387 */ /* 0x0081e20000100a00 */
[----:B------:R-:W3:Y:S02]  /*1cab0*/  LDL.LU R12, [R1+0x380] ;  /* 0x00038000010c7983 */ /* 0x000ee40000300800 */
[----:B------:R-:W3:Y:S01]  /*1cac0*/  LDL.LU R13, [R1+0x384] ;  /* 0x00038400010d7983 */ /* 0x000ee20000300800 */
[----:B0-----:R-:W2:Y:S01]  /*1cad0*/  LDL.LU R14, [R1+0x388] ;  /* 0x00038800010e7983 */ /* 0x001ea20000300800 */
[----:B------:R-:W2:Y:S03]  /*1cae0*/  LDL.LU R15, [R1+0x38c] ;  /* 0x00038c00010f7983 */ /* 0x000ea60000300800 */
[----:B--2---:R-:W-:Y:S01]  /*1caf0*/  STL.64 [R1+0x1da0], R14 ;  /* 0x001da00e01007387 */ /* 0x004fe20000100a00 */
[----:B---3--:R0:W-:Y:S03]  /*1cb00*/  STL.64 [R1+0x1d98], R12 ;  /* 0x001d980c01007387 */ /* 0x0081e60000100a00 */
[----:B0-----:R-:W2:Y:S01]  /*1cb10*/  LDL.LU R12, [R1+0x1b0] ;  /* 0x0001b000010c7983 */ /* 0x001ea20000300800 */
[----:B------:R-:W2:Y:S02]  /*1cb20*/  LDL.LU R13, [R1+0x1b4] ;  /* 0x0001b400010d7983 */ /* 0x000ea40000300800 */
[----:B------:R-:W3:Y:S02]  /*1cb30*/  LDL.LU R14, [R1+0x1b8] ;  /* 0x0001b800010e7983 */ /* 0x000ee40000300800 */
[----:B------:R-:W3:Y:S01]  /*1cb40*/  LDL.LU R15, [R1+0x1bc] ;  /* 0x0001bc00010f7983 */ /* 0x000ee20000300800 */
[----:B------:R-:W2:Y:S01]  /*1cb50*/  LDL.LU.64 R4, [R1+0x70] ;  /* 0x0000700001047983 */ /* 0x000ea20000300a00 */
[----:B------:R-:W2:Y:S01]  /*1cb60*/  LDL.LU.64 R6, [R1+0x78] ;  /* 0x0000780001067983 */ /* 0x000ea20000300a00 */
[C---:B----4-:R-:W-:Y:S02]  /*1cb70*/  HMMA.16816.F32.BF16 R24, R20.reuse, R8, R24 ;  /* 0x000000081418723c */ /* 0x050fe40000041818 */
[----:B---3--:R-:W-:Y:S01]  /*1cb80*/  STL.64 [R1+0x1db8], R14 ;  /* 0x001db80e01007387 */ /* 0x008fe20000100a00 */
[----:B--2---:R0:W-:Y:S03]  /*1cb90*/  STL.64 [R1+0x1db0], R12 ;  /* 0x001db00c01007387 */ /* 0x0041e60000100a00 */
[----:B0-----:R-:W2:Y:S01]  /*1cba0*/  LDL.LU R12, [R1+0x1c0] ;  /* 0x0001c000010c7983 */ /* 0x001ea20000300800 */
[----:B------:R-:W2:Y:S02]  /*1cbb0*/  LDL.LU R13, [R1+0x1c4] ;  /* 0x0001c400010d7983 */ /* 0x000ea40000300800 */
[----:B------:R-:W3:Y:S02]  /*1cbc0*/  LDL.LU R14, [R1+0x1c8] ;  /* 0x0001c800010e7983 */ /* 0x000ee40000300800 */
[----:B------:R-:W3:Y:S02]  /*1cbd0*/  LDL.LU R15, [R1+0x1cc] ;  /* 0x0001cc00010f7983 */ /* 0x000ee40000300800 */
[----:B---3--:R-:W-:Y:S01]  /*1cbe0*/  STL.64 [R1+0x1dd0], R14 ;  /* 0x001dd00e01007387 */ /* 0x008fe20000100a00 */
[----:B--2---:R0:W-:Y:S03]  /*1cbf0*/  STL.64 [R1+0x1dc8], R12 ;  /* 0x001dc80c01007387 */ /* 0x0041e60000100a00 */
[----:B0-----:R-:W2:Y:S01]  /*1cc00*/  LDL.LU R12, [R1+0x1d0] ;  /* 0x0001d000010c7983 */ /* 0x001ea20000300800 */
[----:B------:R-:W2:Y:S02]  /*1cc10*/  LDL.LU R13, [R1+0x1d4] ;  /* 0x0001d400010d7983 */ /* 0x000ea40000300800 */
[----:B------:R-:W2:Y:S02]  /*1cc20*/  LDL.LU R14, [R1+0x1d8] ;  /* 0x0001d800010e7983 */ /* 0x000ea40000300800 */
[----:B------:R-:W2:Y:S01]  /*1cc30*/  LDL.LU R15, [R1+0x1dc] ;  /* 0x0001dc00010f7983 */ /* 0x000ea20000300800 */
[----:B------:R-:W-:Y:S01]  /*1cc40*/  STL.64 [R1+0x80], R24 ;  /* 0x0000801801007387 */ /* 0x000fe20000100a00 */
[----:B------:R0:W-:Y:S03]  /*1cc50*/  STL.64 [R1+0x88], R26 ;  /* 0x0000881a01007387 */ /* 0x0001e60000100a00 */
[----:B0-----:R-:W3:Y:S01]  /*1cc60*/  LDL.LU.64 R26, [R1+0x1df0] ;  /* 0x001df000011a7983 */ /* 0x001ee20000300a00 */
[----:B------:R-:W4:Y:S02]  /*1cc70*/  LDL.LU.64 R24, [R1+0x1de8] ;  /* 0x001de80001187983 */ /* 0x000f240000300a00 */
[----:B------:R0:W-:Y:S02]  /*1cc80*/  STL.64 [R1+0x1d70], R10 ;  /* 0x001d700a01007387 */ /* 0x0001e40000100a00 */
[----:B------:R-:W2:Y:S01]  /*1cc90*/  LDL.LU R8, [R1+0x530] ;  /* 0x0005300001087983 */ /* 0x000ea20000300800 */
[----:B------:R-:W2:Y:S04]  /*1cca0*/  LDL.LU R9, [R1+0x534] ;  /* 0x0005340001097983 */ /* 0x000ea80000300800 */
[----:B0-----:R-:W2:Y:S01]  /*1ccb0*/  LDL.LU R10, [R1+0x538] ;  /* 0x00053800010a7983 */ /* 0x001ea20000300800 */
[----:B------:R-:W2:Y:S01]  /*1ccc0*/  LDL.LU R11, [R1+0x53c] ;  /* 0x00053c00010b7983 */ /* 0x000ea20000300800 */
[----:B----4-:R-:W-:Y:S02]  /*1ccd0*/  HMMA.16816.F32.BF16 R20, R20, R24, R4 ;  /* 0x000000181414723c */ /* 0x010fe40000041804 */
[----:B------:R-:W2:Y:S01]  /*1cce0*/  LDL.LU.64 R6, [R1+0x1de0] ;  /* 0x001de00001067983 */ /* 0x000ea20000300a00 */
[----:B------:R-:W2:Y:S11]  /*1ccf0*/  LDL.LU.64 R4, [R1+0x1dd8] ;  /* 0x001dd80001047983 */ /* 0x000eb60000300a00 */
[----:B------:R-:W-:Y:S09]  /*1cd00*/  @!UPT UIADD3 URZ, URZ, URZ, URZ ;  /* 0x0000003f3f3ff290 */ /* 0x000ff2000fffe03f */
[----:B------:R-:W-:Y:S01]  /*1cd10*/  STL.64 [R1+0x70], R20 ;  /* 0x0000701401007387 */ /* 0x000fe20000100a00 */
[----:B------:R0:W-:Y:S03]  /*1cd20*/  STL.64 [R1+0x78], R22 ;  /* 0x0000781601007387 */ /* 0x0001e60000100a00 */
[----:B0-----:R-:W4:Y:S01]  /*1cd30*/  LDL.64 R22, [R1+0x38] ;  /* 0x0000380001167983 */ /* 0x001f220000100a00 */
[----:B--2---:R-:W-:Y:S03]  /*1cd40*/  HMMA.16816.F32.BF16 R16, R4, R18, R12 ;  /* 0x000000120410723c */ /* 0x004fe6000004180c */
[----:B------:R-:W2:Y:S01]  /*1cd50*/  LDL.LU.64 R14, [R1+0x1dd0] ;  /* 0x001dd000010e7983 */ /* 0x000ea20000300a00 */
[----:B------:R-:W2:Y:S11]  /*1cd60*/  LDL.LU.64 R12, [R1+0x1dc8] ;  /* 0x001dc800010c7983 */ /* 0x000eb60000300a00 */
[----:B------:R-:W-:Y:S08]  /*1cd70*/  @!UPT UIADD3 URZ, URZ, URZ, URZ ;  /* 0x0000003f3f3ff290 */ /* 0x000ff0000fffe03f */
[----:B------:R-:W-:Y:S01]  /*1cd80*/  STL.64 [R1+0x1d0], R16 ;  /* 0x0001d01001007387 */ /* 0x000fe20000100a00 */
[----:B------:R0:W-:Y:S03]  /*1cd90*/  STL.64 [R1+0x1d8], R18 ;  /* 0x0001d81201007387 */ /* 0x0001e60000100a00 */
[----:B0-----:R-:W2:Y:S01]  /*1cda0*/  LDL.LU.64 R18, [R1+0x1dc0] ;  /* 0x001dc00001127983 */ /* 0x001ea20000300a00 */
[----:B------:R-:W-:-:S05]  /*1cdb0*/  IMAD.MOV.U32 R24, RZ, RZ, R16 ;  /* 0x000000ffff187224 */ /* 0x000fca00078e0010 */
[----:B------:R-:W-:Y:S01]  /*1cdc0*/  STL [R1+0x14fc], R24 ;  /* 0x0014fc1801007387 */ /* 0x000fe20000100800 */
        /* <DEDUP_REMOVED lines=19> */
[C---:B----4-:R-:W-:Y:S11]  /*1cf00*/  HMMA.16816.F32.BF16 R16, R4.reuse, R22, R16 ;  /* 0x000000160410723c */ /* 0x050ff60000041810 */
[----:B------:R-:W-:Y:S11]  /*1cf10*/  @!UPT UIADD3 URZ, URZ, URZ, URZ ;  /* 0x0000003f3f3ff290 */ /* 0x000ff6000fffe03f */
[----:B------:R-:W-:Y:S01]  /*1cf20*/  @!UPT UIADD3 URZ, URZ, URZ, URZ ;  /* 0x0000003f3f3ff290 */ /* 0x000fe2000fffe03f */
[----:B------:R-:W-:Y:S01]  /*1cf30*/  STL.64 [R1+0x1a0], R16 ;  /* 0x0001a01001007387 */ /* 0x000fe20000100a00 */
        /* <DEDUP_REMOVED lines=10> */
[----:B0-----:R-:W4:Y:S01]  /*1cfe0*/  LDL.LU R16, [R1+0x710] ;  /* 0x0007100001107983 */ /* 0x001f220000300800 */
[----:B------:R-:W4:Y:S02]  /*1cff0*/  LDL.LU R17, [R1+0x714] ;  /* 0x0007140001117983 */ /* 0x000f240000300800 */
[----:B------:R-:W4:Y:S02]  /*1d000*/  LDL.LU R18, [R1+0x718] ;  /* 0x0007180001127983 */ /* 0x000f240000300800 */
[----:B------:R-:W4:Y:S01]  /*1d010*/  LDL.LU R19, [R1+0x71c] ;  /* 0x00071c0001137983 */ /* 0x000f220000300800 */
[C---:B--2---:R-:W-:Y:S01]  /*1d020*/  HMMA.16816.F32.BF16 R12, R4.reuse, R14, R8 ;  /* 0x0000000e040c723c */ /* 0x044fe20000041808 */
[----:B------:R-:W4:Y:S11]  /*1d030*/  LDL.LU.64 R10, [R1+0x1d70] ;  /* 0x001d7000010a7983 */ /* 0x000f360000300a00 */
[----:B------:R-:W-:Y:S11]  /*1d040*/  @!UPT UIADD3 URZ, URZ, URZ, URZ ;  /* 0x0000003f3f3ff290 */ /* 0x000ff6000fffe03f */
[----:B------:R-:W-:Y:S01]  /*1d050*/  STL.64 [R1+0x530], R12 ;  /* 0x0005300c01007387 */ /* 0x000fe20000100a00 */
[----:B------:R-:W-:Y:S02]  /*1d060*/  STL.64 [R1+0x538], R14 ;  /* 0x0005380e01007387 */ /* 0x000fe40000100a00 */
[----:B------:R-:W0:Y:S02]  /*1d070*/  LDSM.16.MT88.4 R12, [R28+0x4180] ;  /* 0x004180001c0c783b */ /* 0x000e240000004200 */
[----:B0-----:R-:W-:Y:S02]  /*1d080*/  STL.64 [R1+0x1c58], R14 ;  /* 0x001c580e01007387 */ /* 0x001fe40000100a00 */
[----:B------:R0:W-:Y:S02]  /*1d090*/  STL.64 [R1+0x1c50], R12 ;  /* 0x001c500c01007387 */ /* 0x0001e40000100a00 */
[----:B0-----:R-:W2:Y:S01]  /*1d0a0*/  LDL.LU R12, [R1+0x700] ;  /* 0x00070000010c7983 */ /* 0x001ea20000300800 */
[----:B------:R-:W2:Y:S02]  /*1d0b0*/  LDL.LU R13, [R1+0x704] ;  /* 0x00070400010d7983 */ /* 0x000ea40000300800 */
[----:B------:R-:W2:Y:S02]  /*1d0c0*/  LDL.LU R14, [R1+0x708] ;  /* 0x00070800010e7983 */ /* 0x000ea40000300800 */
[----:B------:R-:W2:Y:S01]  /*1d0d0*/  LDL.LU R15, [R1+0x70c] ;  /* 0x00070c00010f7983 */ /* 0x000ea20000300800 */
[----:B----4-:R-:W-:Y:S01]  /*1d0e0*/  HMMA.16816.F32.BF16 R16, R4, R10, R16 ;  /* 0x0000000a0410723c */ /* 0x010fe20000041810 */
[----:B------:R-:W-:-:S02]  /*1d0f0*/  IMAD.MOV.U32 R2, RZ, RZ, R10 ;  /* 0x000000ffff027224 */ /* 0x000fc400078e000a */
[----:B------:R-:W-:Y:S02]  /*1d100*/  IMAD.MOV.U32 R29, RZ, RZ, R11 ;  /* 0x000000ffff1d7224 */ /* 0x000fe400078e000b */
[----:B------:R-:W0:Y:S11]  /*1d110*/  LDSM.16.MT88.4 R8, [R28+0x4200] ;  /* 0x004200001c08783b */ /* 0x000e360000004200 */
[----:B------:R-:W-:Y:S07]  /*1d120*/  @!UPT UIADD3 URZ, URZ, URZ, URZ ;  /* 0x0000003f3f3ff290 */ /* 0x000fee000fffe03f */
[----:B------:R-:W-:Y:S01]  /*1d130*/  STL.64 [R1+0x710], R16 ;  /* 0x0007101001007387 */ /* 0x000fe20000100a00 */
[----:B------:R-:W-:Y:S03]  /*1d140*/  STL.64 [R1+0x718], R18 ;  /* 0x0007181201007387 */ /* 0x000fe60000100a00 */
[----:B0-----:R3:W-:Y:S01]  /*1d150*/  STL.64 [R1+0x1bf0], R10 ;  /* 0x001bf00a01007387 */ /* 0x0017e20000100a00 */
[----:B------:R0:W-:Y:S02]  /*1d160*/  STL.64 [R1+0x1be8], R8 ;  /* 0x001be80801007387 */ /* 0x0001e40000100a00 */
[----:B---3--:R-:W-:Y:S01]  /*1d170*/  IMAD.MOV.U32 R10, RZ, RZ, R27 ;  /* 0x000000ffff0a7224 */ /* 0x008fe200078e001b */
[----:B0-----:R-:W3:Y:S01]  /*1d180*/  LDL.LU R8, [R1+0x460] ;  /* 0x0004600001087983 */ /* 0x001ee20000300800 */
[----:B------:R-:W-:Y:S02]  /*1d190*/  IMAD.MOV.U32 R9, RZ, RZ, R26 ;  /* 0x000000ffff097224 */ /* 0x000fe400078e001a */
[----:B------:R-:W4:Y:S02]  /*1d1a0*/  LDL.LU R26, [R1+0x1d6c] ;  /* 0x001d6c00011a7983 */ /* 0x000f240000300800 */
[----:B------:R-:W2:Y:S01]  /*1d1b0*/  LDL.LU R27, [R1+0x1d68] ;  /* 0x001d6800011b7983 */ /* 0x000ea20000300800 */
[----:B------:R-:W2:Y:S04]  /*1d1c0*/  LDL.LU R11, [R1+0x46c] ;  /* 0x00046c00010b7983 */ /* 0x000ea80000300800 */
[----:B--2---:R0:W-:Y:S01]  /*1d1d0*/  STL.64 [R1+0x1c38], R10 ;  /* 0x001c380a01007387 */ /* 0x0041e20000100a00 */
[----:B---3--:R-:W-:Y:S03]  /*1d1e0*/  STL.64 [R1+0x1c30], R8 ;  /* 0x001c300801007387 */ /* 0x008fe60000100a00 */
[----:B0-----:R-:W2:Y:S04]  /*1d1f0*/  LDL R10, [R1+0x58] ;  /* 0x00005800010a7983 */ /* 0x001ea80000100800 */
[----:B------:R-:W2:Y:S01]  /*1d200*/  LDL R11, [R1+0x5c] ;  /* 0x00005c00010b7983 */ /* 0x000ea20000100800 */
[----:B----4-:R-:W-:-:S02]  /*1d210*/  IMAD.MOV.U32 R16, RZ, RZ, R26 ;  /* 0x000000ffff107224 */ /* 0x010fc400078e001a */
[----:B------:R-:W-:Y:S01]  /*1d220*/  IMAD.MOV.U32 R17, RZ, RZ, R27 ;  /* 0x000000ffff117224 */ /* 0x000fe200078e001b */
[----:B--2---:R-:W-:Y:S01]  /*1d230*/  STL.64 [R1+0x1d40], R10 ;  /* 0x001d400a01007387 */ /* 0x004fe20000100a00 */
[----:B------:R-:W2:Y:S02]  /*1d240*/  LDL.LU R26, [R1+0x1d64] ;  /* 0x001d6400011a7983 */ /* 0x000ea40000300800 */
[----:B------:R-:W2:Y:S02]  /*1d250*/  LDL.LU R27, [R1+0x1d60] ;  /* 0x001d6000011b7983 */ /* 0x000ea40000300800 */
[----:B------:R-:W3:Y:S01]  /*1d260*/  LDL.LU R18, [R1+0x808] ;  /* 0x0008080001127983 */ /* 0x000ee20000300800 */
[----:B------:R-:W3:Y:S04]  /*1d270*/  LDL.LU R19, [R1+0x80c] ;  /* 0x00080c0001137983 */ /* 0x000ee80000300800 */
[----:B---3--:R0:W-:Y:S01]  /*1d280*/  STL.64 [R1+0x1cf8], R18 ;  /* 0x001cf81201007387 */ /* 0x0081e20000100a00 */
[----:B------:R-:W-:Y:S03]  /*1d290*/  STL.64 [R1+0x1cf0], R16 ;  /* 0x001cf01001007387 */ /* 0x000fe60000100a00 */
[----:B0-----:R-:W3:Y:S01]  /*1d2a0*/  LDL.64 R18, [R1+0x18] ;  /* 0x0000180001127983 */ /* 0x001ee20000100a00 */
[----:B--2---:R-:W-:Y:S01]  /*1d2b0*/  HMMA.16816.F32.BF16 R4, R4, R26, R12 ;  /* 0x0000001a0404723c */ /* 0x004fe2000004180c */
[----:B------:R-:W-:-:S02]  /*1d2c0*/  IMAD.MOV.U32 R25, RZ, RZ, R22 ;  /* 0x000000ffff197224 */ /* 0x000fc400078e0016 */
[----:B---3--:R0:W-:Y:S04]  /*1d2d0*/  STL.64 [R1+0x1d00], R18 ;  /* 0x001d001201007387 */ /* 0x0081e80000100a00 */
[----:B0-----:R-:W2:Y:S01]  /*1d2e0*/  LDL.64 R18, [R1+0x28] ;  /* 0x0000280001127983 */ /* 0x001ea20000100a00 */
[----:B------:R-:W-:Y:S02]  /*1d2f0*/  IMAD.MOV.U32 R24, RZ, RZ, R23 ;  /* 0x000000ffff187224 */ /* 0x000fe400078e0017 */
[----:B------:R-:W0:Y:S01]  /*1d300*/  LDSM.16.MT88.4 R20, [R28+0x4080] ;  /* 0x004080001c14783b */ /* 0x000e220000004200 */
[----:B--2---:R1:W-:Y:S11]  /*1d310*/  STL.64 [R1+0x1d10], R18 ;  /* 0x001d101201007387 */ /* 0x0043f60000100a00 */
[----:B------:R-:W-:Y:S01]  /*1d320*/  @!UPT UIADD3 URZ, URZ, URZ, URZ ;  /* 0x0000003f3f3ff290 */ /* 0x000fe2000fffe03f */
[----:B------:R-:W-:Y:S02]  /*1d330*/  STL.64 [R1+0x700], R4 ;  /* 0x0007000401007387 */ /* 0x000fe40000100a00 */
[----:B------:R-:W-:Y:S02]  /*1d340*/  STL.64 [R1+0x708], R6 ;  /* 0x0007080601007387 */ /* 0x000fe40000100a00 */
[----:B------:R-:W2:Y:S01]  /*1d350*/  LDSM.16.MT88.4 R4, [R28+0x4280] ;  /* 0x004280001c04783b */ /* 0x000ea20000004200 */
[----:B-1----:R-:W-:Y:S02]  /*1d360*/  IMAD.MOV.U32 R18, RZ, RZ, R25 ;  /* 0x000000ffff127224 */ /* 0x002fe400078e0019 */
[----:B------:R-:W-:-:S05]  /*1d370*/  IMAD.MOV.U32 R19, RZ, RZ, R24 ;  /* 0x000000ffff137224 */ /* 0x000fca00078e0018 */
[----:B------:R1:W-:Y:S01]  /*1d380*/  STL.64 [R1+0x1d28], R18 ;  /* 0x001d281201007387 */ /* 0x0003e20000100a00 */
[----:B------:R-:W3:Y:S02]  /*1d390*/  LDL.LU R16, [R1+0x840] ;  /* 0x0008400001107983 */ /* 0x000ee40000300800 */
[----:B------:R-:W3:Y:S01]  /*1d3a0*/  LDL.LU R17, [R1+0x844] ;  /* 0x0008440001117983 */ /* 0x000ee20000300800 */
[----:B-1----:R-:W4:Y:S01]  /*1d3b0*/  LDL.LU R18, [R1+0x848] ;  /* 0x0008480001127983 */ /* 0x002f220000300800 */
[----:B------:R-:W4:Y:S02]  /*1d3c0*/  LDL.LU R19, [R1+0x84c] ;  /* 0x00084c0001137983 */ /* 0x000f240000300800 */
[----:B------:R-:W0:Y:S02]  /*1d3d0*/  LDL R10, [R1+0x68] ;  /* 0x00006800010a7983 */ /* 0x000e240000100800 */
[----:B------:R-:W0:Y:S01]  /*1d3e0*/  LDL R11, [R1+0x6c] ;  /* 0x00006c00010b7983 */ /* 0x000e220000100800 */
[----:B----4-:R-:W-:Y:S01]  /*1d3f0*/  STL.64 [R1+0x1d38], R18 ;  /* 0x001d381201007387 */ /* 0x010fe20000100a00 */
[----:B---3--:R1:W-:Y:S03]  /*1d400*/  STL.64 [R1+0x1d30], R16 ;  /* 0x001d301001007387 */ /* 0x0083e60000100a00 */
[----:B-1----:R-:W3:Y:S01]  /*1d410*/  LDL.LU R16, [R1+0x850] ;  /* 0x0008500001107983 */ /* 0x002ee20000300800 */
[----:B------:R-:W3:Y:S02]  /*1d420*/  LDL.LU R17, [R1+0x854] ;  /* 0x0008540001117983 */ /* 0x000ee40000300800 */
[----:B------:R-:W4:Y:S02]  /*1d430*/  LDL.LU R18, [R1+0x858] ;  /* 0x0008580001127983 */ /* 0x000f240000300800 */
[----:B------:R-:W4:Y:S02]  /*1d440*/  LDL.LU R19, [R1+0x85c] ;  /* 0x00085c0001137983 */ /* 0x000f240000300800 */
[----:B----4-:R-:W-:Y:S01]  /*1d450*/  STL.64 [R1+0x1d50], R18 ;  /* 0x001d501201007387 */ /* 0x010fe20000100a00 */
[----:B---3--:R1:W-:Y:S03]  /*1d460*/  STL.64 [R1+0x1d48], R16 ;  /* 0x001d481001007387 */ /* 0x0083e60000100a00 */
[----:B-1----:R-:W0:Y:S01]  /*1d470*/  LDL.LU R16, [R1+0x860] ;  /* 0x0008600001107983 */ /* 0x002e220000300800 */
[----:B------:R-:W0:Y:S02]  /*1d480*/  LDL.LU R17, [R1+0x864] ;  /* 0x0008640001117983 */ /* 0x000e240000300800 */
[----:B------:R-:W0:Y:S02]  /*1d490*/  LDL.LU R18, [R1+0x868] ;  /* 0x0008680001127983 */ /* 0x000e240000300800 */
[----:B------:R-:W0:Y:S01]  /*1d4a0*/  LDL.LU R19, [R1+0x86c] ;  /* 0x00086c0001137983 */ /* 0x000e220000300800 */
[----:B------:R1:W-:Y:S01]  /*1d4b0*/  STL.64 [R1+0x1d08], R26 ;  /* 0x001d081a01007387 */ /* 0x0003e20000100a00 */
[----:B------:R-:W3:Y:S02]  /*1d4c0*/  LDL.LU R24, [R1+0x820] ;  /* 0x0008200001187983 */ /* 0x000ee40000300800 */
[----:B------:R-:W3:Y:S01]  /*1d4d0*/  LDL.LU R25, [R1+0x824] ;  /* 0x0008240001197983 */ /* 0x000ee20000300800 */
[----:B-1----:R-:W4:Y:S01]  /*1d4e0*/  LDL.LU R26, [R1+0x828] ;  /* 0x00082800011a7983 */ /* 0x002f220000300800 */
[----:B------:R-:W4:Y:S03]  /*1d4f0*/  LDL.LU R27, [R1+0x82c] ;  /* 0x00082c00011b7983 */ /* 0x000f260000300800 */
[----:B----4-:R-:W-:Y:S01]  /*1d500*/  STL.64 [R1+0x1d20], R26 ;  /* 0x001d201a01007387 */ /* 0x010fe20000100a00 */
[----:B---3--:R1:W-:Y:S03]  /*1d510*/  STL.64 [R1+0x1d18], R24 ;  /* 0x001d181801007387 */ /* 0x0083e60000100a00 */
[----:B-1----:R-:W3:Y:S01]  /*1d520*/  LDL.LU R24, [R1+0x830] ;  /* 0x0008300001187983 */ /* 0x002ee20000300800 */
[----:B------:R-:W3:Y:S02]  /*1d530*/  LDL.LU R25, [R1+0x834] ;  /* 0x0008340001197983 */ /* 0x000ee40000300800 */
[----:B------:R-:W3:Y:S02]  /*1d540*/  LDL.LU R26, [R1+0x838] ;  /* 0x00083800011a7983 */ /* 0x000ee40000300800 */
[----:B------:R-:W3:Y:S01]  /*1d550*/  LDL.LU R27, [R1+0x83c] ;  /* 0x00083c00011b7983 */ /* 0x000ee20000300800 */
[----:B------:R-:W4:Y:S01]  /*1d560*/  LDL.LU R12, [R1+0x4b0] ;  /* 0x0004b000010c7983 */ /* 0x000f220000300800 */
[----:B------:R-:W4:Y:S02]  /*1d570*/  LDL.LU R13, [R1+0x4b4] ;  /* 0x0004b400010d7983 */ /* 0x000f240000300800 */
[----:B------:R-:W2:Y:S02]  /*1d580*/  LDL.LU R14, [R1+0x4b8] ;  /* 0x0004b800010e7983 */ /* 0x000ea40000300800 */
[----:B------:R-:W2:Y:S01]  /*1d590*/  LDL.LU R15, [R1+0x4bc] ;  /* 0x0004bc00010f7983 */ /* 0x000ea20000300800 */
[----:B0-----:R-:W-:Y:S01]  /*1d5a0*/  HMMA.16816.F32.BF16 R8, R20, R10, R16 ;  /* 0x0000000a1408723c */ /* 0x001fe20000041810 */
[----:B--2---:R0:W-:Y:S01]  /*1d5b0*/  STL.64 [R1+0x1c68], R14 ;  /* 0x001c680e01007387 */ /* 0x0041e20000100a00 */
[----:B----4-:R-:W-:Y:S02]  /*1d5c0*/  STL.64 [R1+0x1c60], R12 ;  /* 0x001c600c01007387 */ /* 0x010fe40000100a00 */
[----:B0-----:R-:W-:-:S02]  /*1d5d0*/  IMAD.MOV.U32 R14, RZ, RZ, R2 ;  /* 0x000000ffff0e7224 */ /* 0x001fc400078e0002 */
[----:B------:R-:W-:Y:S01]  /*1d5e0*/  IMAD.MOV.U32 R15, RZ, RZ, R29 ;  /* 0x000000ffff0f7224 */ /* 0x000fe200078e001d */
[----:B------:R-:W2:Y:S01]  /*1d5f0*/  LDL.LU R2, [R1+0x1d5c] ;  /* 0x001d5c0001027983 */ /* 0x000ea20000300800 */
[----:B------:R-:W4:Y:S02]  /*1d600*/  LDL.LU R29, [R1+0x1d58] ;  /* 0x001d5800011d7983 */ /* 0x000f240000300800 */
[----:B------:R-:W-:Y:S02]  /*1d610*/  STL.64 [R1+0x1b78], R6 ;  /* 0x001b780601007387 */ /* 0x000fe40000100a00 */
[----:B------:R-:W-:Y:S01]  /*1d620*/  STL.64 [R1+0x1b70], R4 ;  /* 0x001b700401007387 */ /* 0x000fe20000100a00 */
[----:B------:R-:W2:Y:S01]  /*1d630*/  LDL.LU.64 R18, [R1+0x1d50] ;  /* 0x001d500001127983 */ /* 0x000ea20000300a00 */
[----:B------:R-:W2:Y:S09]  /*1d640*/  LDL.LU.64 R16, [R1+0x1d48] ;  /* 0x001d480001107983 */ /* 0x000eb20000300a00 */
[----:B------:R-:W-:Y:S02]  /*1d650*/  STL.64 [R1+0x860], R8 ;  /* 0x0008600801007387 */ /* 0x000fe40000100a00 */
[----:B------:R0:W-:Y:S02]  /*1d660*/  STL.64 [R1+0x868], R10 ;  /* 0x0008680a01007387 */ /* 0x0001e40000100a00 */
        /* <DEDUP_REMOVED lines=10> */
[----:B------:R0:W-:Y:S01]  /*1d710*/  STL.64 [R1+0x1cc8], R10 ;  /* 0x001cc80a01007387 */ /* 0x0001e20000100a00 */
[----:B------:R-:W3:Y:S02]  /*1d720*/  LDL.LU R8, [R1+0x6f0] ;  /* 0x0006f00001087983 */ /* 0x000ee40000300800 */
[----:B------:R-:W3:Y:S01]  /*1d730*/  LDL.LU R9, [R1+0x6f4] ;  /* 0x0006f40001097983 */ /* 0x000ee20000300800 */
[----:B0-----:R-:W3:Y:S01]  /*1d740*/  LDL.LU R10, [R1+0x6f8] ;  /* 0x0006f800010a7983 */ /* 0x001ee20000300800 */
[----:B------:R-:W3:Y:S01]  /*1d750*/  LDL.LU R11, [R1+0x6fc] ;  /* 0x0006fc00010b7983 */ /* 0x000ee20000300800 */
[C---:B--2---:R-:W-:Y:S11]  /*1d760*/  HMMA.16816.F32.BF16 R16, R20.reuse, R6, R16 ;  /* 0x000000061410723c */ /* 0x044ff60000041810 */
[----:B------:R-:W-:Y:S11]  /*1d770*/  @!UPT UIADD3 URZ, URZ, URZ, URZ ;  /* 0x0000003f3f3ff290 */ /* 0x000ff6000fffe03f */
[----:B------:R-:W-:Y:S01]  /*1d780*/  @!UPT UIADD3 URZ, URZ, URZ, URZ ;  /* 0x0000003f3f3ff290 */ /* 0x000fe2000fffe03f */
[----:B------:R-:W-:Y:S01]  /*1d790*/  STL.64 [R1+0x840], R16 ;  /* 0x0008401001007387 */ /* 0x000fe20000100a00 */
[----:B------:R0:W-:Y:S03]  /*1d7a0*/  STL.64 [R1+0x848], R18 ;  /* 0x0008481201007387 */ /* 0x0001e60000100a00 */
[----:B0-----:R-:W3:Y:S01]  /*1d7b0*/  LDL.LU.64 R18, [R1+0x1d28] ;  /* 0x001d280001127983 */ /* 0x001ee20000300a00 */
[----:B------:R0:W-:Y:S02]  /*1d7c0*/  STL.64 [R1+0x1cc0], R6 ;  /* 0x001cc00601007387 */ /* 0x0001e40000100a00 */
[----:B------:R-:W2:Y:S02]  /*1d7d0*/  LDL.LU R4, [R1+0x810] ;  /* 0x0008100001047983 */ /* 0x000ea40000300800 */
[----:B------:R-:W2:Y:S01]  /*1d7e0*/  LDL.LU R5, [R1+0x814] ;  /* 0x0008140001057983 */ /* 0x000ea20000300800 */
[----:B0-----:R-:W2:Y:S01]  /*1d7f0*/  LDL.LU R6, [R1+0x818] ;  /* 0x0008180001067983 */ /* 0x001ea20000300800 */
[----:B------:R-:W2:Y:S01]  /*1d800*/  LDL.LU R7, [R1+0x81c] ;  /* 0x00081c0001077983 */ /* 0x000ea20000300800 */
[C---:B---3--:R-:W-:Y:S02]  /*1d810*/  HMMA.16816.F32.BF16 R16, R20.reuse, R18, R24 ;  /* 0x000000121410723c */ /* 0x048fe40000041818 */
[----:B------:R-:W3:Y:S01]  /*1d820*/  LDL.LU.64 R26, [R1+0x1d20] ;  /* 0x001d2000011a7983 */ /* 0x000ee20000300a00 */
[----:B------:R-:W3:Y:S11]  /*1d830*/  LDL.LU.64 R24, [R1+0x1d18] ;  /* 0x001d180001187983 */ /* 0x000ef60000300a00 */
[----:B------:R-:W-:Y:S09]  /*1d840*/  @!UPT UIADD3 URZ, URZ, URZ, URZ ;  /* 0x0000003f3f3ff290 */ /* 0x000ff2000fffe03f */
[----:B------:R-:W-:Y:S01]  /*1d850*/  STL.64 [R1+0x830], R16 ;  /* 0x0008301001007387 */ /* 0x000fe20000100a00 */
[----:B------:R0:W-:Y:S03]  /*1d860*/  STL.64 [R1+0x838], R18 ;  /* 0x0008381201007387 */ /* 0x0001e60000100a00 */
[----:B0-----:R-:W3:Y:S02]  /*1d870*/  LDL.LU.64 R18, [R1+0x1d10] ;  /* 0x001d100001127983 */ /* 0x001ee40000300a00 */
[C---:B---3--:R-:W-:Y:S01]  /*1d880*/  HMMA.16816.F32.BF16 R24, R20.reuse, R18, R24 ;  /* 0x000000121418723c */ /* 0x048fe20000041818 */
[----:B------:R-:W-:Y:S02]  /*1d890*/  IMAD.MOV.U32 R3, RZ, RZ, R18 ;  /* 0x000000ffff037224 */ /* 0x000fe400078e0012 */
[----:B------:R-:W-:Y:S11]  /*1d8a0*/  IMAD.MOV.U32 R0, RZ, RZ, R19 ;  /* 0x000000ffff007224 */ /* 0x000ff600078e0013 */
[----:B------:R-:W-:Y:S09]  /*1d8b0*/  @!UPT UIADD3 URZ, URZ, URZ, URZ ;  /* 0x0000003f3f3ff290 */ /* 0x000ff2000fffe03f */
[----:B------:R-:W-:Y:S01]  /*1d8c0*/  STL.64 [R1+0x820], R24 ;  /* 0x0008201801007387 */ /* 0x000fe20000100a00 */
[----:B------:R0:W-:Y:S03]  /*1d8d0*/  STL.64 [R1+0x828], R26 ;  /* 0x0008281a01007387 */ /* 0x0001e60000100a00 */
[----:B0-----:R-:W3:Y:S01]  /*1d8e0*/  LDL.LU.64 R26, [R1+0x1d08] ;  /* 0x001d0800011a7983 */ /* 0x001ee20000300a00 */
[----:B------:R-:W2:Y:S02]  /*1d8f0*/  LDL.LU.64 R18, [R1+0x1d00] ;  /* 0x001d000001127983 */ /* 0x000ea40000300a00 */
[C---:B--2---:R-:W-:Y:S11]  /*1d900*/  HMMA.16816.F32.BF16 R4, R20.reuse, R18, R4 ;  /* 0x000000121404723c */ /* 0x044ff60000041804 */
[----:B------:R-:W-:Y:S11]  /*1d910*/  @!UPT UIADD3 URZ, URZ, URZ, URZ ;  /* 0x0000003f3f3ff290 */ /* 0x000ff6000fffe03f */
[----:B------:R-:W-:Y:S01]  /*1d920*/  @!UPT UIADD3 URZ, URZ, URZ, URZ ;  /* 0x0000003f3f3ff290 */ /* 0x000fe2000fffe03f */
[----:B------:R0:W-:Y:S01]  /*1d930*/  STL.64 [R1+0x810], R4 ;  /* 0x0008100401007387 */ /* 0x0001e20000100a00 */
[----:B------:R-:W-:Y:S02]  /*1d940*/  STL.64 [R1+0x818], R6 ;  /* 0x0008180601007387 */ /* 0x000fe40000100a00 */
[----:B0-----:R-:W-:Y:S02]  /*1d950*/  IMAD.MOV.U32 R5, RZ, RZ, R18 ;  /* 0x000000ffff057224 */ /* 0x001fe400078e0012 */
[----:B------:R-:W-:Y:S02]  /*1d960*/  IMAD.MOV.U32 R4, RZ, RZ, R19 ;  /* 0x000000ffff047224 */ /* 0x000fe400078e0013 */
[----:B------:R-:W2:Y:S01]  /*1d970*/  LDL.LU.64 R18, [R1+0x1cf8] ;  /* 0x001cf80001127983 */ /* 0x000ea20000300a00 */
[----:B------:R-:W2:Y:S02]  /*1d980*/  LDL.LU.64 R16, [R1+0x1cf0] ;  /* 0x001cf00001107983 */ /* 0x000ea40000300a00 */
[----:B--2---:R-:W-:Y:S11]  /*1d990*/  HMMA.16816.F32.BF16 R16, R20, R14, R16 ;  /* 0x0000000e1410723c */ /* 0x004ff60000041810 */
[----:B------:R-:W-:Y:S11]  /*1d9a0*/  @!UPT UIADD3 URZ, URZ, URZ, URZ ;  /* 0x0000003f3f3ff290 */ /* 0x000ff6000fffe03f */
[----:B------:R-:W-:Y:S01]  /*1d9b0*/  @!UPT UIADD3 URZ, URZ, URZ, URZ ;  /* 0x0000003f3f3ff290 */ /* 0x000fe2000fffe03f */
[----:B------:R-:W-:Y:S01]  /*1d9c0*/  STL.64 [R1+0x800], R16 ;  /* 0x0008001001007387 */ /* 0x000fe20000100a00 */
[----:B------:R0:W-:Y:S03]  /*1d9d0*/  STL.64 [R1+0x808], R18 ;  /* 0x0008081201007387 */ /* 0x0001e60000100a00 */
[----:B0-----:R-:W2:Y:S01]  /*1d9e0*/  LDL.LU.64 R18, [R1+0x1ce8] ;  /* 0x001ce80001127983 */ /* 0x001ea20000300a00 */
[----:B------:R-:W2:Y:S02]  /*1d9f0*/  LDL.LU.64 R16, [R1+0x1ce0] ;  /* 0x001ce00001107983 */ /* 0x000ea40000300a00 */
[----:B------:R0:W-:Y:S02]  /*1da00*/  STL.64 [R1+0x1c78], R14 ;  /* 0x001c780e01007387 */ /* 0x0001e40000100a00 */
[----:B0-----:R-:W-:Y:S02]  /*1da10*/  IMAD.MOV.U32 R14, RZ, RZ, R5 ;  /* 0x000000ffff0e7224 */ /* 0x001fe400078e0005 */
[----:B------:R-:W-:-:S05]  /*1da20*/  IMAD.MOV.U32 R15, RZ, RZ, R4 ;  /* 0x000000ffff0f7224 */ /* 0x000fca00078e0004 */
[----:B------:R0:W-:Y:S02]  /*1da30*/  STL.64 [R1+0x1c90], R14 ;  /* 0x001c900e01007387 */ /* 0x0001e40000100a00 */
[----:B0-----:R-:W-:Y:S02]  /*1da40*/  IMAD.MOV.U32 R14, RZ, RZ, R3 ;  /* 0x000000ffff0e7224 */ /* 0x001fe400078e0003 */
[----:B------:R-:W-:-:S05]  /*1da50*/  IMAD.MOV.U32 R15, RZ, RZ, R0 ;  /* 0x000000ffff0f7224 */ /* 0x000fca00078e0000 */
[----:B------:R3:W-:Y:S02]  /*1da60*/  STL.64 [R1+0x1ca8], R14 ;  /* 0x001ca80e01007387 */ /* 0x0007e40000100a00 */
[----:B---3--:R-:W-:Y:S02]  /*1da70*/  HMMA.16816.F32.BF16 R12, R20, R26, R8 ;  /* 0x0000001a140c723c */ /* 0x008fe40000041808 */
[----:B------:R-:W2:Y:S01]  /*1da80*/  LDL.64 R10, [R1+0x68] ;  /* 0x00006800010a7983 */ /* 0x000ea20000100a00 */
[----:B------:R-:W3:Y:S11]  /*1da90*/  LDL.LU R4, [R1+0x6d0] ;  /* 0x0006d00001047983 */ /* 0x000ef60000300800 */
[----:B------:R-:W-:Y:S09]  /*1daa0*/  @!UPT UIADD3 URZ, URZ, URZ, URZ ;  /* 0x0000003f3f3ff290 */ /* 0x000ff2000fffe03f */
[----:B------:R-:W-:Y:S01]  /*1dab0*/  STL.64 [R1+0x6f0], R12 ;  /* 0x0006f00c01007387 */ /* 0x000fe20000100a00 */
[----:B------:R-:W-:Y:S02]  /*1dac0*/  STL.64 [R1+0x6f8], R14 ;  /* 0x0006f80e01007387 */ /* 0x000fe40000100a00 */
[----:B------:R-:W3:Y:S02]  /*1dad0*/  LDL.LU R5, [R1+0x6d4] ;  /* 0x0006d40001057983 */ /* 0x000ee40000300800 */
[----:B------:R-:W2:Y:S01]  /*1dae0*/  LDL.LU R6, [R1+0x6d8] ;  /* 0x0006d80001067983 */ /* 0x000ea20000300800 */
[----:B------:R-:W2:Y:S04]  /*1daf0*/  LDL.LU R7, [R1+0x6dc] ;  /* 0x0006dc0001077983 */ /* 0x000ea80000300800 */
[----:B--2---:R-:W-:Y:S01]  /*1db00*/  STL.64 [R1+0x1cd8], R6 ;  /* 0x001cd80601007387 */ /* 0x004fe20000100a00 */
[----:B---3--:R0:W-:Y:S03]  /*1db10*/  STL.64 [R1+0x1cd0], R4 ;  /* 0x001cd00401007387 */ /* 0x0081e60000100a00 */
[----:B0-----:R-:W2:Y:S01]  /*1db20*/  LDL.LU R4, [R1+0x6e0] ;  /* 0x0006e00001047983 */ /* 0x001ea20000300800 */
[----:B------:R-:W2:Y:S02]  /*1db30*/  LDL.LU R5, [R1+0x6e4] ;  /* 0x0006e40001057983 */ /* 0x000ea40000300800 */
[----:B------:R-:W2:Y:S02]  /*1db40*/  LDL.LU R6, [R1+0x6e8] ;  /* 0x0006e80001067983 */ /* 0x000ea40000300800 */
[----:B------:R-:W2:Y:S01]  /*1db50*/  LDL.LU R7, [R1+0x6ec] ;  /* 0x0006ec0001077983 */ /* 0x000ea20000300800 */
[----:B------:R-:W3:Y:S01]  /*1db60*/  LDL.LU R12, [R1+0x6b0] ;  /* 0x0006b000010c7983 */ /* 0x000ee20000300800 */
[----:B------:R-:W3:Y:S02]  /*1db70*/  LDL.LU R13, [R1+0x6b4] ;  /* 0x0006b400010d7983 */ /* 0x000ee40000300800 */
[----:B------:R-:W2:Y:S02]  /*1db80*/  LDL.LU R14, [R1+0x6b8] ;  /* 0x0006b800010e7983 */ /* 0x000ea40000300800 */
[----:B------:R-:W2:Y:S02]  /*1db90*/  LDL.LU R15, [R1+0x6bc] ;  /* 0x0006bc00010f7983 */ /* 0x000ea40000300800 */
[----:B--2---:R-:W-:Y:S01]  /*1dba0*/  STL.64 [R1+0x1cb8], R14 ;  /* 0x001cb80e01007387 */ /* 0x004fe20000100a00 */
[----:B---3--:R0:W-:Y:S03]  /*1dbb0*/  STL.64 [R1+0x1cb0], R12 ;  /* 0x001cb00c01007387 */ /* 0x0081e60000100a00 */
[----:B0-----:R-:W2:Y:S01]  /*1dbc0*/  LDL.LU R12, [R1+0x6c0] ;  /* 0x0006c000010c7983 */ /* 0x001ea20000300800 */
[----:B------:R-:W2:Y:S02]  /*1dbd0*/  LDL.LU R13, [R1+0x6c4] ;  /* 0x0006c400010d7983 */ /* 0x000ea40000300800 */
[----:B------:R-:W2:Y:S02]  /*1dbe0*/  LDL.LU R14, [R1+0x6c8] ;  /* 0x0006c800010e7983 */ /* 0x000ea40000300800 */
[----:B------:R-:W2:Y:S01]  /*1dbf0*/  LDL.LU R15, [R1+0x6cc] ;  /* 0x0006cc00010f7983 */ /* 0x000ea20000300800 */
[----:B------:R0:W-:Y:S01]  /*1dc00*/  STL.64 [R1+0x1c70], R26 ;  /* 0x001c701a01007387 */ /* 0x0001e20000100a00 */
[----:B------:R-:W3:Y:S02]  /*1dc10*/  LDL.LU R24, [R1+0x680] ;  /* 0x0006800001187983 */ /* 0x000ee40000300800 */
[----:B------:R-:W3:Y:S01]  /*1dc20*/  LDL.LU R25, [R1+0x684] ;  /* 0x0006840001197983 */ /* 0x000ee20000300800 */
[----:B0-----:R-:W2:Y:S01]  /*1dc30*/  LDL.LU R26, [R1+0x688] ;  /* 0x00068800011a7983 */ /* 0x001ea20000300800 */
[----:B------:R-:W2:Y:S01]  /*1dc40*/  LDL.LU R27, [R1+0x68c] ;  /* 0x00068c00011b7983 */ /* 0x000ea20000300800 */
[----:B------:R-:W-:Y:S02]  /*1dc50*/  HMMA.16816.F32.BF16 R4, R16, R10, R4 ;  /* 0x0000000a1004723c */ /* 0x000fe40000041804 */
[----:B--2---:R-:W-:Y:S01]  /*1dc60*/  STL.64 [R1+0x1c88], R26 ;  /* 0x001c881a01007387 */ /* 0x004fe20000100a00 */
[----:B---3--:R0:W-:Y:S03]  /*1dc70*/  STL.64 [R1+0x1c80], R24 ;  /* 0x001c801801007387 */ /* 0x0081e60000100a00 */
[----:B0-----:R-:W2:Y:S01]  /*1dc80*/  LDL.LU R24, [R1+0x690] ;  /* 0x0006900001187983 */ /* 0x001ea20000300800 */
[----:B------:R-:W2:Y:S02]  /*1dc90*/  LDL.LU R25, [R1+0x694] ;  /* 0x0006940001197983 */ /* 0x000ea40000300800 */
[----:B------:R-:W3:Y:S02]  /*1dca0*/  LDL.LU R26, [R1+0x698] ;  /* 0x00069800011a7983 */ /* 0x000ee40000300800 */
[----:B------:R-:W3:Y:S02]  /*1dcb0*/  LDL.LU R27, [R1+0x69c] ;  /* 0x00069c00011b7983 */ /* 0x000ee40000300800 */
[----:B------:R-:W-:-:S02]  /*1dcc0*/  IMAD.MOV.U32 R3, RZ, RZ, R10 ;  /* 0x000000ffff037224 */ /* 0x000fc400078e000a */
[----:B------:R-:W-:Y:S01]  /*1dcd0*/  IMAD.MOV.U32 R0, RZ, RZ, R11 ;  /* 0x000000ffff007224 */ /* 0x000fe200078e000b */
[----:B---3--:R-:W-:Y:S01]  /*1dce0*/  STL.64 [R1+0x1ca0], R26 ;  /* 0x001ca01a01007387 */ /* 0x008fe20000100a00 */
[----:B--2---:R0:W-:Y:S03]  /*1dcf0*/  STL.64 [R1+0x1c98], R24 ;  /* 0x001c981801007387 */ /* 0x0041e60000100a00 */
[----:B0-----:R-:W2:Y:S01]  /*1dd00*/  LDL.LU R24, [R1+0x6a0] ;  /* 0x0006a00001187983 */ /* 0x001ea20000300800 */
[----:B------:R-:W2:Y:S02]  /*1dd10*/  LDL.LU R25, [R1+0x6a4] ;  /* 0x0006a40001197983 */ /* 0x000ea40000300800 */
[----:B------:R-:W2:Y:S02]  /*1dd20*/  LDL.LU R26, [R1+0x6a8] ;  /* 0x0006a800011a7983 */ /* 0x000ea40000300800 */
[----:B------:R-:W2:Y:S01]  /*1dd30*/  LDL.LU R27, [R1+0x6ac] ;  /* 0x0006ac00011b7983 */ /* 0x000ea20000300800 */
[----:B------:R-:W3:Y:S01]  /*1dd40*/  LDL.64 R22, [R1+0x38] ;  /* 0x0000380001167983 */ /* 0x000ee20000100a00 */
[----:B------:R-:W-:Y:S02]  /*1dd50*/  STL.64 [R1+0x6e0], R4 ;  /* 0x0006e00401007387 */ /* 0x000fe40000100a00 */
[----:B------:R0:W-:Y:S02]  /*1dd60*/  STL.64 [R1+0x6e8], R6 ;  /* 0x0006e80601007387 */ /* 0x0001e40000100a00 */
[----:B0-----:R-:W2:Y:S01]  /*1dd70*/  LDL.LU.64 R6, [R1+0x1cd8] ;  /* 0x001cd80001067983 */ /* 0x001ea20000300a00 */
        /* <DEDUP_REMOVED lines=8> */
[----:B------:R0:W-:Y:S02]  /*1de00*/  STL.64 [R1+0x1c48], R10 ;  /* 0x001c480a01007387 */ /* 0x0001e40000100a00 */
        /* <DEDUP_REMOVED lines=10> */
[----:B------:R-:W3:Y:S02]  /*1deb0*/  LDL.LU.64 R12, [R1+0x1cb0] ;  /* 0x001cb000010c7983 */ /* 0x000ee40000300a00 */
[----:B------:R0:W-:Y:S02]  /*1dec0*/  STL.64 [R1+0x1c40], R6 ;  /* 0x001c400601007387 */ /* 0x0001e40000100a00 */
[----:B------:R-:W2:Y:S01]  /*1ded0*/  LDL.LU R4, [R1+0x480] ;  /* 0x0004800001047983 */ /* 0x000ea20000300800 */
[----:B------:R-:W2:Y:S04]  /*1dee0*/  LDL.LU R5, [R1+0x484] ;  /* 0x0004840001057983 */ /* 0x000ea80000300800 */
[----:B0-----:R-:W2:Y:S01]  /*1def0*/  LDL.LU R6, [R1+0x488] ;  /* 0x0004880001067983 */ /* 0x001ea20000300800 */
[----:B------:R-:W2:Y:S01]  /*1df00*/  LDL.LU R7, [R1+0x48c] ;  /* 0x00048c0001077983 */ /* 0x000ea20000300800 */
[C---:B---3--:R-:W-:Y:S11]  /*1df10*/  HMMA.16816.F32.BF16 R12, R16.reuse, R22, R12 ;  /* 0x00000016100c723c */ /* 0x048ff6000004180c */
[----:B------:R-:W-:Y:S11]  /*1df20*/  @!UPT UIADD3 URZ, URZ, URZ, URZ ;  /* 0x0000003f3f3ff290 */ /* 0x000ff6000fffe03f */
[----:B------:R-:W-:Y:S01]  /*1df30*/  @!UPT UIADD3 URZ, URZ, URZ, URZ ;  /* 0x0000003f3f3ff290 */ /* 0x000fe2000fffe03f */
[----:B------:R-:W-:Y:S01]  /*1df40*/  STL.64 [R1+0x6b0], R12 ;  /* 0x0006b00c01007387 */ /* 0x000fe20000100a00 */
[----:B------:R0:W-:Y:S03]  /*1df50*/  STL.64 [R1+0x6b8], R14 ;  /* 0x0006b80e01007387 */ /* 0x0001e60000100a00 */
[----:B0-----:R-:W3:Y:S02]  /*1df60*/  LDL.LU.64 R14, [R1+0x1ca8] ;  /* 0x001ca800010e7983 */ /* 0x001ee40000300a00 */
[C---:B---3--:R-:W-:Y:S02]  /*1df70*/  HMMA.16816.F32.BF16 R12, R16.reuse, R14, R24 ;  /* 0x0000000e100c723c */ /* 0x048fe40000041818 */
[----:B------:R-:W3:Y:S01]  /*1df80*/  LDL.LU.64 R26, [R1+0x1ca0] ;  /* 0x001ca000011a7983 */ /* 0x000ee20000300a00 */
[----:B------:R-:W3:Y:S11]  /*1df90*/  LDL.LU.64 R24, [R1+0x1c98] ;  /* 0x001c980001187983 */ /* 0x000ef60000300a00 */
[----:B------:R-:W-:Y:S09]  /*1dfa0*/  @!UPT UIADD3 URZ, URZ, URZ, URZ ;  /* 0x0000003f3f3ff290 */ /* 0x000ff2000fffe03f */
        /* <DEDUP_REMOVED lines=11> */
[----:B------:R-:W3:Y:S11]  /*1e060*/  LDL.LU.64 R26, [R1+0x1c70] ;  /* 0x001c7000011a7983 */ /* 0x000ef60000300a00 */
[----:B------:R-:W-:Y:S10]  /*1e070*/  @!UPT UIADD3 URZ, URZ, URZ, URZ ;  /* 0x0000003f3f3ff290 */ /* 0x000ff4000fffe03f */
[----:B------:R-:W-:Y:S01]  /*1e080*/  STL.64 [R1+0x680], R12 ;  /* 0x0006800c01007387 */ /* 0x000fe20000100a00 */
[----:B------:R0:W-:Y:S03]  /*1e090*/  STL.64 [R1+0x688], R14 ;  /* 0x0006880e01007387 */ /* 0x0001e60000100a00 */
[----:B0-----:R-:W3:Y:S01]  /*1e0a0*/  LDL.LU.64 R14, [R1+0x1c68] ;  /* 0x001c6800010e7983 */ /* 0x001ee20000300a00 */
[----:B------:R-:W3:Y:S02]  /*1e0b0*/  LDL.LU.64 R12, [R1+0x1c60] ;  /* 0x001c6000010c7983 */ /* 0x000ee40000300a00 */
[----:B---3--:R-:W-:Y:S01]  /*1e0c0*/  HMMA.16816.F32.BF16 R16, R16, R26, R12 ;  /* 0x0000001a1010723c */ /* 0x008fe2000004180c */
[----:B------:R-:W3:Y:S01]  /*1e0d0*/  LDL.LU.64 R14, [R1+0x1c58] ;  /* 0x001c5800010e7983 */ /* 0x000ee20000300a00 */
[----:B------:R-:W3:Y:S02]  /*1e0e0*/  LDL.LU.64 R12, [R1+0x1c50] ;  /* 0x001c5000010c7983 */ /* 0x000ee40000300a00 */
[----:B------:R0:W-:Y:S02]  /*1e0f0*/  STL.64 [R1+0x1bf8], R26 ;  /* 0x001bf81a01007387 */ /* 0x0001e40000100a00 */
[----:B0-----:R-:W2:Y:S11]  /*1e100*/  LDL.64 R26, [R1+0x8] ;  /* 0x00000800011a7983 */ /* 0x001eb60000100a00 */
[----:B------:R-:W-:Y:S06]  /*1e110*/  @!UPT UIADD3 URZ, URZ, URZ, URZ ;  /* 0x0000003f3f3ff290 */ /* 0x000fec000fffe03f */
[----:B------:R-:W-:Y:S01]  /*1e120*/  STL.64 [R1+0x4b0], R16 ;  /* 0x0004b01001007387 */ /* 0x000fe20000100a00 */
[----:B------:R0:W-:Y:S03]  /*1e130*/  STL.64 [R1+0x4b8], R18 ;  /* 0x0004b81201007387 */ /* 0x0001e60000100a00 */
[----:B--2---:R1:W-:Y:S01]  /*1e140*/  STL.64 [R1+0x1c10], R26 ;  /* 0x001c101a01007387 */ /* 0x0043e20000100a00 */
[----:B0-----:R-:W2:Y:S02]  /*1e150*/  LDL.64 R18, [R1+0x28] ;  /* 0x0000280001127983 */ /* 0x001ea40000100a00 */
[----:B-1----:R-:W-:Y:S02]  /*1e160*/  IMAD.MOV.U32 R26, RZ, RZ, R3 ;  /* 0x000000ffff1a7224 */ /* 0x002fe400078e0003 */
[----:B------:R-:W-:-:S07]  /*1e170*/  IMAD.MOV.U32 R27, RZ, RZ, R0 ;  /* 0x000000ffff1b7224 */ /* 0x000fce00078e0000 */
[C---:B---3--:R-:W-:Y:S01]  /*1e180*/  HMMA.16816.F32.BF16 R24, R12.reuse, R26, R8 ;  /* 0x0000001a0c18723c */ /* 0x048fe20000041808 */
[----:B------:R-:W3:Y:S11]  /*1e190*/  LDL.LU.64 R10, [R1+0x1c48] ;  /* 0x001c4800010a7983 */ /* 0x000ef60000300a00 */
[----:B------:R-:W-:Y:S11]  /*1e1a0*/  @!UPT UIADD3 URZ, URZ, URZ, URZ ;  /* 0x0000003f3f3ff290 */ /* 0x000ff6000fffe03f */
[----:B------:R-:W-:Y:S01]  /*1e1b0*/  STL.64 [R1+0x490], R24 ;  /* 0x0004901801007387 */ /* 0x000fe20000100a00 */
[----:B------:R0:W-:Y:S03]  /*1e1c0*/  STL.64 [R1+0x498], R26 ;  /* 0x0004981a01007387 */ /* 0x0001e60000100a00 */
[----:B0-----:R-:W2:Y:S01]  /*1e1d0*/  LDL.64 R26, [R1+0x18] ;  /* 0x00001800011a7983 */ /* 0x001ea20000100a00 */
[C---:B---3--:R-:W-:Y:S03]  /*1e1e0*/  HMMA.16816.F32.BF16 R8, R12.reuse, R10, R4 ;  /* 0x0000000a0c08723c */ /* 0x048fe60000041804 */
[----:B--2---:R0:W-:Y:S01]  /*1e1f0*/  STL.64 [R1+0x1c28], R26 ;  /* 0x001c281a01007387 */ /* 0x0041e20000100a00 */
[----:B------:R-:W2:Y:S02]  /*1e200*/  LDL.LU R24, [R1+0x470] ;  /* 0x0004700001187983 */ /* 0x000ea40000300800 */
[----:B------:R-:W2:Y:S01]  /*1e210*/  LDL.LU R25, [R1+0x474] ;  /* 0x0004740001197983 */ /* 0x000ea20000300800 */
[----:B0-----:R-:W2:Y:S01]  /*1e220*/  LDL.LU R26, [R1+0x478] ;  /* 0x00047800011a7983 */ /* 0x001ea20000300800 */
[----:B------:R-:W2:Y:S02]  /*1e230*/  LDL.LU R27, [R1+0x47c] ;  /* 0x00047c00011b7983 */ /* 0x000ea40000300800 */
[----:B------:R-:W2:Y:S11]  /*1e240*/  LDL.LU.64 R6, [R1+0x1c40] ;  /* 0x001c400001067983 */ /* 0x000eb60000300a00 */
[----:B------:R-:W-:Y:S02]  /*1e250*/  @!UPT UIADD3 URZ, URZ, URZ, URZ ;  /* 0x0000003f3f3ff290 */ /* 0x000fe4000fffe03f */
[----:B------:R-:W-:Y:S01]  /*1e260*/  STL.64 [R1+0x480], R8 ;  /* 0x0004800801007387 */ /* 0x000fe20000100a00 */
[----:B------:R0:W-:Y:S04]  /*1e270*/  STL.64 [R1+0x488], R10 ;  /* 0x0004880a01007387 */ /* 0x0001e80000100a00 */
[----:B0-----:R-:W3:Y:S01]  /*1e280*/  LDL.LU.64 R10, [R1+0x1c38] ;  /* 0x001c3800010a7983 */ /* 0x001ee20000300a00 */
[----:B------:R-:W3:Y:S01]  /*1e290*/  LDL.LU.64 R8, [R1+0x1c30] ;  /* 0x001c300001087983 */ /* 0x000ee20000300a00 */
[C---:B--2---:R-:W-:Y:S08]  /*1e2a0*/  HMMA.16816.F32.BF16 R24, R12.reuse, R6, R24 ;  /* 0x000000060c18723c */ /* 0x044ff00000041818 */
[C---:B---3--:R-:W-:Y:S11]  /*1e2b0*/  HMMA.16816.F32.BF16 R4, R12.reuse, R22, R8 ;  /* 0x000000160c04723c */ /* 0x048ff60000041808 */
[----:B------:R-:W-:Y:S04]  /*1e2c0*/  @!UPT UIADD3 URZ, URZ, URZ, URZ ;  /* 0x0000003f3f3ff290 */ /* 0x000fe8000fffe03f */
[----:B------:R0:W-:Y:S01]  /*1e2d0*/  STL.64 [R1+0x470], R24 ;  /* 0x0004701801007387 */ /* 0x0001e20000100a00 */
[----:B------:R1:W-:Y:S03]  /*1e2e0*/  STL.64 [R1+0x478], R26 ;  /* 0x0004781a01007387 */ /* 0x0003e60000100a00 */
[----:B0-----:R-:W2:Y:S04]  /*1e2f0*/  LDL.LU R24, [R1+0x450] ;  /* 0x0004500001187983 */ /* 0x001ea80000300800 */
[----:B------:R0:W-:Y:S02]  /*1e300*/  STL.64 [R1+0x460], R4 ;  /* 0x0004600401007387 */ /* 0x0001e40000100a00 */
[----:B------:R3:W-:Y:S02]  /*1e310*/  STL.64 [R1+0x468], R6 ;  /* 0x0004680601007387 */ /* 0x0007e40000100a00 */
[----:B------:R-:W2:Y:S01]  /*1e320*/  LDL.LU R25, [R1+0x454] ;  /* 0x0004540001197983 */ /* 0x000ea20000300800 */
[----:B-1----:R-:W2:Y:S01]  /*1e330*/  LDL.LU R26, [R1+0x458] ;  /* 0x00045800011a7983 */ /* 0x002ea20000300800 */
[----:B------:R-:W2:Y:S03]  /*1e340*/  LDL.LU R27, [R1+0x45c] ;  /* 0x00045c00011b7983 */ /* 0x000ea60000300800 */
[----:B0-----:R-:W2:Y:S01]  /*1e350*/  LDL.LU R4, [R1+0x2c0] ;  /* 0x0002c00001047983 */ /* 0x001ea20000300800 */
[----:B------:R-:W2:Y:S02]  /*1e360*/  LDL.LU R5, [R1+0x2c4] ;  /* 0x0002c40001057983 */ /* 0x000ea40000300800 */
[----:B---3--:R-:W3:Y:S02]  /*1e370*/  LDL.LU R6, [R1+0x2c8] ;  /* 0x0002c80001067983 */ /* 0x008ee40000300800 */
[----:B------:R-:W3:Y:S01]  /*1e380*/  LDL.LU R7, [R1+0x2cc] ;  /* 0x0002cc0001077983 */ /* 0x000ee20000300800 */
[----:B------:R-:W2:Y:S01]  /*1e390*/  LDL.LU R8, [R1+0x2e0] ;  /* 0x0002e00001087983 */ /* 0x000ea20000300800 */
[----:B------:R-:W2:Y:S02]  /*1e3a0*/  LDL.LU R9, [R1+0x2e4] ;  /* 0x0002e40001097983 */ /* 0x000ea40000300800 */
[----:B------:R-:W2:Y:S02]  /*1e3b0*/  LDL.LU R10, [R1+0x2e8] ;  /* 0x0002e800010a7983 */ /* 0x000ea40000300800 */
[----:B------:R-:W2:Y:S02]  /*1e3c0*/  LDL.LU R11, [R1+0x2ec] ;  /* 0x0002ec00010b7983 */ /* 0x000ea40000300800 */
[----:B--2---:R-:W-:Y:S01]  /*1e3d0*/  STL.64 [R1+0x1c08], R10 ;  /* 0x001c080a01007387 */ /* 0x004fe20000100a00 */
[----:B------:R0:W-:Y:S03]  /*1e3e0*/  STL.64 [R1+0x1c00], R8 ;  /* 0x001c000801007387 */ /* 0x0001e60000100a00 */
[----:B0-----:R-:W2:Y:S01]  /*1e3f0*/  LDL.LU R8, [R1+0x430] ;  /* 0x0004300001087983 */ /* 0x001ea20000300800 */
        /* <DEDUP_REMOVED lines=8> */
[----:B------:R-:W2:Y:S01]  /*1e480*/  LDL.LU R11, [R1+0x44c] ;  /* 0x00044c00010b7983 */ /* 0x000ea20000300800 */
[----:B---3--:R0:W-:Y:S01]  /*1e490*/  STL.64 [R1+0x1bd8], R6 ;  /* 0x001bd80601007387 */ /* 0x0081e20000100a00 */
[----:B------:R-:W-:Y:S03]  /*1e4a0*/  STL.64 [R1+0x1bd0], R4 ;  /* 0x001bd00401007387 */ /* 0x000fe60000100a00 */
[----:B0-----:R-:W3:Y:S01]  /*1e4b0*/  LDL.64 R6, [R1+0x68] ;  /* 0x0000680001067983 */ /* 0x001ee20000100a00 */
[----:B------:R0:W-:Y:S03]  /*1e4c0*/  STL.64 [R1+0x1bb0], R22 ;  /* 0x001bb01601007387 */ /* 0x0001e60000100a00 */
[----:B0-----:R-:W2:Y:S01]  /*1e4d0*/  LDL.64 R22, [R1+0x48] ;  /* 0x0000480001167983 */ /* 0x001ea20000100a00 */
[C---:B------:R-:W-:Y:S03]  /*1e4e0*/  HMMA.16816.F32.BF16 R24, R12.reuse, R18, R24 ;  /* 0x000000120c18723c */ /* 0x040fe60000041818 */
[----:B--2---:R0:W-:Y:S04]  /*1e4f0*/  STL.64 [R1+0x1bc8], R22 ;  /* 0x001bc81601007387 */ /* 0x0041e80000100a00 */
[----:B0-----:R-:W2:Y:S04]  /*1e500*/  LDL.64 R22, [R1+0x58] ;  /* 0x0000580001167983 */ /* 0x001ea80000100a00 */
[----:B--2---:R0:W-:Y:S01]  /*1e510*/  STL.64 [R1+0x1be0], R22 ;  /* 0x001be01601007387 */ /* 0x0041e20000100a00 */
[----:B------:R-:W2:Y:S02]  /*1e520*/  LDL.LU R20, [R1+0x2d0] ;  /* 0x0002d00001147983 */ /* 0x000ea40000300800 */
[----:B------:R-:W2:Y:S01]  /*1e530*/  LDL.LU R21, [R1+0x2d4] ;  /* 0x0002d40001157983 */ /* 0x000ea20000300800 */
[----:B0-----:R-:W2:Y:S01]  /*1e540*/  LDL.LU R22, [R1+0x2d8] ;  /* 0x0002d80001167983 */ /* 0x001ea20000300800 */
[----:B------:R-:W2:Y:S07]  /*1e550*/  LDL.LU R23, [R1+0x2dc] ;  /* 0x0002dc0001177983 */ /* 0x000eae0000300800 */
[----:B------:R-:W-:Y:S02]  /*1e560*/  STL.64 [R1+0x450], R24 ;  /* 0x0004501801007387 */ /* 0x000fe40000100a00 */
[----:B------:R0:W-:Y:S02]  /*1e570*/  STL.64 [R1+0x458], R26 ;  /* 0x0004581a01007387 */ /* 0x0001e40000100a00 */
[----:B0-----:R-:W2:Y:S02]  /*1e580*/  LDL.LU.64 R26, [R1+0x1c28] ;  /* 0x001c2800011a7983 */ /* 0x001ea40000300a00 */
        /* <DEDUP_REMOVED lines=18> */
[----:B------:R-:W-:Y:S01]  /*1e6b0*/  STL.64 [R1+0x1ba8], R18 ;  /* 0x001ba81201007387 */ /* 0x000fe20000100a00 */
[----:B------:R0:W-:Y:S04]  /*1e6c0*/  STL.64 [R1+0x1ba0], R16 ;  /* 0x001ba01001007387 */ /* 0x0001e80000100a00 */
[----:B0-----:R-:W3:Y:S01]  /*1e6d0*/  LDL.LU R16, [R1+0x2a0] ;  /* 0x0002a00001107983 */ /* 0x001ee20000300800 */
[----:B------:R-:W3:Y:S02]  /*1e6e0*/  LDL.LU R17, [R1+0x2a4] ;  /* 0x0002a40001117983 */ /* 0x000ee40000300800 */
[----:B------:R-:W3:Y:S02]  /*1e6f0*/  LDL.LU R18, [R1+0x2a8] ;  /* 0x0002a80001127983 */ /* 0x000ee40000300800 */
[----:B------:R-:W3:Y:S01]  /*1e700*/  LDL.LU R19, [R1+0x2ac] ;  /* 0x0002ac0001137983 */ /* 0x000ee20000300800 */
[----:B--2---:R-:W-:Y:S01]  /*1e710*/  HMMA.16816.F32.BF16 R12, R12, R26, R8 ;  /* 0x0000001a0c0c723c */ /* 0x004fe20000041808 */
[----:B---3--:R-:W-:Y:S01]  /*1e720*/  STL.64 [R1+0x1bc0], R18 ;  /* 0x001bc01201007387 */ /* 0x008fe20000100a00 */
[----:B------:R0:W-:Y:S03]  /*1e730*/  STL.64 [R1+0x1bb8], R16 ;  /* 0x001bb81001007387 */ /* 0x0001e60000100a00 */
[----:B0-----:R-:W2:Y:S01]  /*1e740*/  LDL.LU R16, [R1+0x2b0] ;  /* 0x0002b00001107983 */ /* 0x001ea20000300800 */
[----:B------:R-:W2:Y:S02]  /*1e750*/  LDL.LU R17, [R1+0x2b4] ;  /* 0x0002b40001117983 */ /* 0x000ea40000300800 */
[----:B------:R-:W2:Y:S02]  /*1e760*/  LDL.LU R18, [R1+0x2b8] ;  /* 0x0002b80001127983 */ /* 0x000ea40000300800 */
[----:B------:R-:W2:Y:S01]  /*1e770*/  LDL.LU R19, [R1+0x2bc] ;  /* 0x0002bc0001137983 */ /* 0x000ea20000300800 */
[----:B------:R-:W3:Y:S01]  /*1e780*/  LDL.LU.64 R10, [R1+0x1bf0] ;  /* 0x001bf000010a7983 */ /* 0x000ee20000300a00 */
[----:B------:R-:W3:Y:S02]  /*1e790*/  LDL.LU.64 R8, [R1+0x1be8] ;  /* 0x001be80001087983 */ /* 0x000ee40000300a00 */
[----:B------:R0:W-:Y:S02]  /*1e7a0*/  STL.64 [R1+0x1b80], R26 ;  /* 0x001b801a01007387 */ /* 0x0001e40000100a00 */
[----:B------:R-:W2:Y:S07]  /*1e7b0*/  LDL.LU R24, [R1+0x290] ;  /* 0x0002900001187983 */ /* 0x000eae0000300800 */
[----:B------:R-:W-:Y:S01]  /*1e7c0*/  STL.64 [R1+0x2e0], R12 ;  /* 0x0002e00c01007387 */ /* 0x000fe20000100a00 */
[----:B------:R1:W-:Y:S02]  /*1e7d0*/  STL.64 [R1+0x2e8], R14 ;  /* 0x0002e80e01007387 */ /* 0x0003e40000100a00 */
[----:B------:R-:W2:Y:S01]  /*1e7e0*/  LDL.LU R25, [R1+0x294] ;  /* 0x0002940001197983 */ /* 0x000ea20000300800 */
[----:B0-----:R-:W2:Y:S01]  /*1e7f0*/  LDL.LU R26, [R1+0x298] ;  /* 0x00029800011a7983 */ /* 0x001ea20000300800 */
[----:B------:R-:W2:Y:S02]  /*1e800*/  LDL.LU R27, [R1+0x29c] ;  /* 0x00029c00011b7983 */ /* 0x000ea40000300800 */
[----:B-1----:R-:W-:-:S02]  /*1e810*/  IMAD.MOV.U32 R14, RZ, RZ, R3 ;  /* 0x000000ffff0e7224 */ /* 0x002fc400078e0003 */
[----:B------:R-:W-:Y:S02]  /*1e820*/  IMAD.MOV.U32 R15, RZ, RZ, R0 ;  /* 0x000000ffff0f7224 */ /* 0x000fe400078e0000 */
[----:B------:R-:W-:Y:S02]  /*1e830*/  IMAD.MOV.U32 R3, RZ, RZ, R6 ;  /* 0x000000ffff037224 */ /* 0x000fe400078e0006 */
[----:B------:R-:W-:Y:S01]  /*1e840*/  IMAD.MOV.U32 R0, RZ, RZ, R7 ;  /* 0x000000ffff007224 */ /* 0x000fe200078e0007 */
[C---:B---3--:R-:W-:Y:S11]  /*1e850*/  HMMA.16816.F32.BF16 R20, R8.reuse, R6, R20 ;  /* 0x000000060814723c */ /* 0x048ff60000041814 */
[----:B------:R-:W-:Y:S11]  /*1e860*/  @!UPT UIADD3 URZ, URZ, URZ, URZ ;  /* 0x0000003f3f3ff290 */ /* 0x000ff6000fffe03f */
[----:B------:R-:W-:Y:S01]  /*1e870*/  @!UPT UIADD3 URZ, URZ, URZ, URZ ;  /* 0x0000003f3f3ff290 */ /* 0x000fe2000fffe03f */
[----:B------:R-:W-:Y:S01]  /*1e880*/  STL.64 [R1+0x2d0], R20 ;  /* 0x0002d01401007387 */ /* 0x000fe20000100a00 */
[----:B------:R0:W-:Y:S03]  /*1e890*/  STL.64 [R1+0x2d8], R22 ;  /* 0x0002d81601007387 */ /* 0x0001e60000100a00 */
[----:B0-----:R-:W3:Y:S01]  /*1e8a0*/  LDL.LU.64 R22, [R1+0x1be0] ;  /* 0x001be00001167983 */ /* 0x001ee20000300a00 */
[----:B------:R-:W3:Y:S02]  /*1e8b0*/  LDL.LU.64 R6, [R1+0x1bd8] ;  /* 0x001bd80001067983 */ /* 0x000ee40000300a00 */
[----:B------:R-:W3:Y:S02]  /*1e8c0*/  LDL.LU.64 R4, [R1+0x1bd0] ;  /* 0x001bd00001047983 */ /* 0x000ee40000300a00 */
[C---:B---3--:R-:W-:Y:S11]  /*1e8d0*/  HMMA.16816.F32.BF16 R4, R8.reuse, R22, R4 ;  /* 0x000000160804723c */ /* 0x048ff60000041804 */
[----:B------:R-:W-:Y:S11]  /*1e8e0*/  @!UPT UIADD3 URZ, URZ, URZ, URZ ;  /* 0x0000003f3f3ff290 */ /* 0x000ff6000fffe03f */
[----:B------:R-:W-:Y:S01]  /*1e8f0*/  @!UPT UIADD3 URZ, URZ, URZ, URZ ;  /* 0x0000003f3f3ff290 */ /* 0x000fe2000fffe03f */
[----:B------:R0:W-:Y:S01]  /*1e900*/  STL.64 [R1+0x2c0], R4 ;  /* 0x0002c00401007387 */ /* 0x0001e20000100a00 */
[----:B------:R1:W-:Y:S02]  /*1e910*/  STL.64 [R1+0x2c8], R6 ;  /* 0x0002c80601007387 */ /* 0x0003e40000100a00 */
[----:B0-----:R-:W-:Y:S02]  /*1e920*/  IMAD.MOV.U32 R5, RZ, RZ, R22 ;  /* 0x000000ffff057224 */ /* 0x001fe400078e0016 */
[----:B------:R-:W-:Y:S02]  /*1e930*/  IMAD.MOV.U32 R4, RZ, RZ, R23 ;  /* 0x000000ffff047224 */ /* 0x000fe400078e0017 */
[----:B------:R-:W2:Y:S02]  /*1e940*/  LDL.LU.64 R22, [R1+0x1bc8] ;  /* 0x001bc80001167983 */ /* 0x000ea40000300a00 */
[----:B--2---:R-:W-:Y:S01]  /*1e950*/  HMMA.16816.F32.BF16 R16, R8, R22, R16 ;  /* 0x000000160810723c */ /* 0x004fe20000041810 */
[----:B-1----:R-:W-:-:S02]  /*1e960*/  IMAD.MOV.U32 R7, RZ, RZ, R22 ;  /* 0x000000ffff077224 */ /* 0x002fc400078e0016 */
        /* <DEDUP_REMOVED lines=10> */
[----:B------:R-:W-:Y:S01]  /*1ea10*/  STL.64 [R1+0x2a0], R16 ;  /* 0x0002a01001007387 */ /* 0x000fe20000100a00 */
[----:B------:R0:W-:Y:S03]  /*1ea20*/  STL.64 [R1+0x2a8], R18 ;  /* 0x0002a81201007387 */ /* 0x0001e60000100a00 */
[----:B0-----:R-:W2:Y:S01]  /*1ea30*/  LDL.LU.64 R18, [R1+0x1ba8] ;  /* 0x001ba80001127983 */ /* 0x001ea20000300a00 */
[----:B------:R-:W3:Y:S02]  /*1ea40*/  LDL.LU.64 R16, [R1+0x1ba0] ;  /* 0x001ba00001107983 */ /* 0x000ee40000300a00 */
[----:B------:R0:W-:Y:S02]  /*1ea50*/  STL.64 [R1+0x1b28], R22 ;  /* 0x001b281601007387 */ /* 0x0001e40000100a00 */
[----:B0-----:R-:W-:Y:S02]  /*1ea60*/  IMAD.MOV.U32 R22, RZ, RZ, R7 ;  /* 0x000000ffff167224 */ /* 0x001fe400078e0007 */
[----:B------:R-:W-:-:S05]  /*1ea70*/  IMAD.MOV.U32 R23, RZ, RZ, R6 ;  /* 0x000000ffff177224 */ /* 0x000fca00078e0006 */
[----:B------:R0:W-:Y:S02]  /*1ea80*/  STL.64 [R1+0x1b40], R22 ;  /* 0x001b401601007387 */ /* 0x0001e40000100a00 */
[----:B0-----:R-:W-:Y:S02]  /*1ea90*/  IMAD.MOV.U32 R23, RZ, RZ, R4 ;  /* 0x000000ffff177224 */ /* 0x001fe400078e0004 */
[----:B------:R-:W-:Y:S01]  /*1eaa0*/  IMAD.MOV.U32 R22, RZ, RZ, R5 ;  /* 0x000000ffff167224 */ /* 0x000fe200078e0005 */
[C---:B--2---:R-:W-:Y:S11]  /*1eab0*/  HMMA.16816.F32.BF16 R24, R8.reuse, R18, R24 ;  /* 0x000000120818723c */ /* 0x044ff60000041818 */
[----:B------:R-:W-:Y:S11]  /*1eac0*/  @!UPT UIADD3 URZ, URZ, URZ, URZ ;  /* 0x0000003f3f3ff290 */ /* 0x000ff6000fffe03f */
[----:B------:R-:W-:Y:S01]  /*1ead0*/  @!UPT UIADD3 URZ, URZ, URZ, URZ ;  /* 0x0000003f3f3ff290 */ /* 0x000fe2000fffe03f */
[----:B------:R-:W-:Y:S01]  /*1eae0*/  STL.64 [R1+0x290], R24 ;  /* 0x0002901801007387 */ /* 0x000fe20000100a00 */
[----:B------:R3:W-:Y:S02]  /*1eaf0*/  STL.64 [R1+0x298], R26 ;  /* 0x0002981a01007387 */ /* 0x0007e40000100a00 */
[----:B------:R-:W2:Y:S02]  /*1eb00*/  LDL.LU R4, [R1+0x140] ;  /* 0x0001400001047983 */ /* 0x000ea40000300800 */
[----:B------:R-:W2:Y:S01]  /*1eb10*/  LDL.LU R5, [R1+0x144] ;  /* 0x0001440001057983 */ /* 0x000ea20000300800 */
[----:B------:R-:W2:Y:S01]  /*1eb20*/  LDL.LU R6, [R1+0x148] ;  /* 0x0001480001067983 */ /* 0x000ea20000300800 */
[----:B------:R-:W2:Y:S02]  /*1eb30*/  LDL.LU R7, [R1+0x14c] ;  /* 0x00014c0001077983 */ /* 0x000ea40000300800 */
[----:B---3--:R-:W-:Y:S02]  /*1eb40*/  IMAD.MOV.U32 R26, RZ, RZ, R17 ;  /* 0x000000ffff1a7224 */ /* 0x008fe400078e0011 */
[----:B------:R-:W-:Y:S01]  /*1eb50*/  IMAD.MOV.U32 R27, RZ, RZ, R16 ;  /* 0x000000ffff1b7224 */ /* 0x000fe200078e0010 */
[----:B--2---:R-:W-:Y:S01]  /*1eb60*/  STL.64 [R1+0x1b90], R6 ;  /* 0x001b900601007387 */ /* 0x004fe20000100a00 */
[----:B------:R-:W-:Y:S03]  /*1eb70*/  STL.64 [R1+0x1b88], R4 ;  /* 0x001b880401007387 */ /* 0x000fe60000100a00 */
[----:B------:R0:W-:Y:S02]  /*1eb80*/  STL.64 [R1+0x1b98], R26 ;  /* 0x001b981a01007387 */ /* 0x0001e40000100a00 */
[----:B------:R-:W2:Y:S01]  /*1eb90*/  LDL.LU R24, [R1+0x280] ;  /* 0x0002800001187983 */ /* 0x000ea20000300800 */
[----:B------:R-:W2:Y:S04]  /*1eba0*/  LDL.LU R25, [R1+0x284] ;  /* 0x0002840001197983 */ /* 0x000ea80000300800 */
[----:B0-----:R-:W2:Y:S01]  /*1ebb0*/  LDL.LU R26, [R1+0x288] ;  /* 0x00028800011a7983 */ /* 0x001ea20000300800 */
[----:B------:R-:W2:Y:S02]  /*1ebc0*/  LDL.LU R27, [R1+0x28c] ;  /* 0x00028c00011b7983 */ /* 0x000ea40000300800 */
[----:B------:R-:W3:Y:S02]  /*1ebd0*/  LDL.LU R4, [R1+0x270] ;  /* 0x0002700001047983 */ /* 0x000ee40000300800 */
[----:B------:R-:W3:Y:S01]  /*1ebe0*/  LDL.LU R5, [R1+0x274] ;  /* 0x0002740001057983 */ /* 0x000ee20000300800 */
[----:B------:R-:W3:Y:S01]  /*1ebf0*/  LDL.LU R6, [R1+0x278] ;  /* 0x0002780001067983 */ /* 0x000ee20000300800 */
[----:B------:R-:W3:Y:S02]  /*1ec00*/  LDL.LU R7, [R1+0x27c] ;  /* 0x00027c0001077983 */ /* 0x000ee40000300800 */
[----:B------:R-:W-:Y:S02]  /*1ec10*/  STL.64 [R1+0x1b58], R22 ;  /* 0x001b581601007387 */ /* 0x000fe40000100a00 */
[----:B------:R0:W-:Y:S01]  /*1ec20*/  STL.64 [R1+0x1b20], R18 ;  /* 0x001b201201007387 */ /* 0x0001e20000100a00 */
[----:B------:R-:W2:Y:S01]  /*1ec30*/  LDL.LU R16, [R1+0x100] ;  /* 0x0001000001107983 */ /* 0x000ea20000300800 */
[----:B------:R-:W2:Y:S03]  /*1ec40*/  LDL.LU R17, [R1+0x104] ;  /* 0x0001040001117983 */ /* 0x000ea60000300800 */
[----:B0-----:R-:W2:Y:S01]  /*1ec50*/  LDL.LU R18, [R1+0x108] ;  /* 0x0001080001127983 */ /* 0x001ea20000300800 */
[----:B------:R-:W2:Y:S03]  /*1ec60*/  LDL.LU R19, [R1+0x10c] ;  /* 0x00010c0001137983 */ /* 0x000ea60000300800 */
[----:B--2---:R-:W-:Y:S01]  /*1ec70*/  STL.64 [R1+0x1b38], R18 ;  /* 0x001b381201007387 */ /* 0x004fe20000100a00 */
[----:B------:R0:W-:Y:S03]  /*1ec80*/  STL.64 [R1+0x1b30], R16 ;  /* 0x001b301001007387 */ /* 0x0001e60000100a00 */
[----:B0-----:R-:W2:Y:S01]  /*1ec90*/  LDL.LU R16, [R1+0x110] ;  /* 0x0001100001107983 */ /* 0x001ea20000300800 */
[----:B------:R-:W2:Y:S02]  /*1eca0*/  LDL.LU R17, [R1+0x114] ;  /* 0x0001140001117983 */ /* 0x000ea40000300800 */
[----:B------:R-:W2:Y:S02]  /*1ecb0*/  LDL.LU R18, [R1+0x118] ;  /* 0x0001180001127983 */ /* 0x000ea40000300800 */
[----:B------:R-:W2:Y:S01]  /*1ecc0*/  LDL.LU R19, [R1+0x11c] ;  /* 0x00011c0001137983 */ /* 0x000ea20000300800 */
[C---:B------:R-:W-:Y:S01]  /*1ecd0*/  HMMA.16816.F32.BF16 R24, R8.reuse, R14, R24 ;  /* 0x0000000e0818723c */ /* 0x040fe20000041818 */
        /* <DEDUP_REMOVED lines=27> */
[----:B---3--:R-:W-:Y:S02]  /*1ee90*/  HMMA.16816.F32.BF16 R8, R8, R26, R4 ;  /* 0x0000001a0808723c */ /* 0x008fe40000041804 */
[----:B------:R-:W2:Y:S01]  /*1eea0*/  LDL.LU.64 R6, [R1+0x1b78] ;  /* 0x001b780001067983 */ /* 0x000ea20000300a00 */
[----:B------:R-:W2:Y:S11]  /*1eeb0*/  LDL.LU.64 R4, [R1+0x1b70] ;  /* 0x001b700001047983 */ /* 0x000eb60000300a00 */
[----:B------:R-:W-:Y:S09]  /*1eec0*/  @!UPT UIADD3 URZ, URZ, URZ, URZ ;  /* 0x0000003f3f3ff290 */ /* 0x000ff2000fffe03f */
[----:B------:R0:W-:Y:S01]  /*1eed0*/  STL.64 [R1+0x140], R8 ;  /* 0x0001400801007387 */ /* 0x0001e20000100a00 */
[----:B------:R1:W-:Y:S03]  /*1eee0*/  STL.64 [R1+0x148], R10 ;  /* 0x0001480a01007387 */ /* 0x0003e60000100a00 */
[----:B0-----:R-:W3:Y:S01]  /*1eef0*/  LDL.LU R8, [R1+0x5d0] ;  /* 0x0005d00001087983 */ /* 0x001ee20000300800 */
[----:B------:R-:W3:Y:S02]  /*1ef00*/  LDL.LU R9, [R1+0x5d4] ;  /* 0x0005d40001097983 */ /* 0x000ee40000300800 */
[----:B-1----:R-:W3:Y:S02]  /*1ef10*/  LDL.LU R10, [R1+0x5d8] ;  /* 0x0005d800010a7983 */ /* 0x002ee40000300800 */
[----:B------:R-:W3:Y:S02]  /*1ef20*/  LDL.LU R11, [R1+0x5dc] ;  /* 0x0005dc00010b7983 */ /* 0x000ee40000300800 */
[----:B------:R-:W-:-:S02]  /*1ef30*/  IMAD.MOV.U32 R22, RZ, RZ, R3 ;  /* 0x000000ffff167224 */ /* 0x000fc400078e0003 */
[----:B------:R-:W-:-:S07]  /*1ef40*/  IMAD.MOV.U32 R23, RZ, RZ, R0 ;  /* 0x000000ffff177224 */ /* 0x000fce00078e0000 */
[C---:B--2---:R-:W-:Y:S01]  /*1ef50*/  HMMA.16816.F32.BF16 R20, R4.reuse, R22, R16 ;  /* 0x000000160414723c */ /* 0x044fe20000041810 */
[----:B---3--:R-:W-:Y:S01]  /*1ef60*/  STL.64 [R1+0x1b10], R10 ;  /* 0x001b100a01007387 */ /* 0x008fe20000100a00 */
[----:B------:R0:W-:Y:S03]  /*1ef70*/  STL.64 [R1+0x1b08], R8 ;  /* 0x001b080801007387 */ /* 0x0001e60000100a00 */
[----:B0-----:R-:W2:Y:S01]  /*1ef80*/  LDL.LU R8, [R1+0x410] ;  /* 0x0004100001087983 */ /* 0x001ea20000300800 */
[----:B------:R-:W2:Y:S02]  /*1ef90*/  LDL.LU R9, [R1+0x414] ;  /* 0x0004140001097983 */ /* 0x000ea40000300800 */
[----:B------:R-:W2:Y:S02]  /*1efa0*/  LDL.LU R10, [R1+0x418] ;  /* 0x00041800010a7983 */ /* 0x000ea40000300800 */
[----:B------:R-:W2:Y:S01]  /*1efb0*/  LDL.LU R11, [R1+0x41c] ;  /* 0x00041c00010b7983 */ /* 0x000ea20000300800 */
[----:B------:R-:W3:Y:S01]  /*1efc0*/  LDL.LU.64 R18, [R1+0x1b68] ;  /* 0x001b680001127983 */ /* 0x000ee20000300a00 */
[----:B------:R-:W3:Y:S11]  /*1efd0*/  LDL.LU.64 R16, [R1+0x1b60] ;  /* 0x001b600001107983 */ /* 0x000ef60000300a00 */
[----:B------:R-:W-:Y:S02]  /*1efe0*/  STL.64 [R1+0x130], R20 ;  /* 0x0001301401007387 */ /* 0x000fe40000100a00 */
[----:B------:R0:W-:Y:S02]  /*1eff0*/  STL.64 [R1+0x138], R22 ;  /* 0x0001381601007387 */ /* 0x0001e40000100a00 */
        /* <DEDUP_REMOVED lines=15> */
[C---:B---3--:R-:W-:Y:S11]  /*1f0f0*/  HMMA.16816.F32.BF16 R16, R4.reuse, R22, R16 ;  /* 0x000000160410723c */ /* 0x048ff60000041810 */
[----:B------:R-:W-:Y:S11]  /*1f100*/  @!UPT UIADD3 URZ, URZ, URZ, URZ ;  /* 0x0000003f3f3ff290 */ /* 0x000ff6000fffe03f */
[----:B------:R-:W-:Y:S01]  /*1f110*/  @!UPT UIADD3 URZ, URZ, URZ, URZ ;  /* 0x0000003f3f3ff290 */ /* 0x000fe2000fffe03f */
        /* <DEDUP_REMOVED lines=8> */
[----:B0-----:R-:W2:Y:S01]  /*1f1a0*/  LDL.LU.64 R14, [R1+0x1b18] ;  /* 0x001b1800010e7983 */ /* 0x001ea20000300a00 */
[----:B------:R-:W-:Y:S02]  /*1f1b0*/  IMAD.MOV.U32 R3, RZ, RZ, R18 ;  /* 0x000000ffff037224 */ /* 0x000fe400078e0012 */
[----:B------:R-:W-:Y:S02]  /*1f1c0*/  IMAD.MOV.U32 R25, RZ, RZ, R19 ;  /* 0x000000ffff197224 */ /* 0x000fe400078e0013 */
[----:B------:R-:W0:Y:S04]  /*1f1d0*/  LDSM.16.MT88.4 R16, [R28+0x4380] ;  /* 0x004380001c10783b */ /* 0x000e280000004200 */
[----:B0-----:R-:W-:Y:S01]  /*1f1e0*/  STL.64 [R1+0x1a90], R18 ;  /* 0x001a901201007387 */ /* 0x001fe20000100a00 */
[----:B------:R0:W-:Y:S03]  /*1f1f0*/  STL.64 [R1+0x1a88], R16 ;  /* 0x001a881001007387 */ /* 0x0001e60000100a00 */
[----:B0-----:R-:W3:Y:S01]  /*1f200*/  LDL.LU R16, [R1+0x5c0] ;  /* 0x0005c00001107983 */ /* 0x001ee20000300800 */
[----:B------:R-:W3:Y:S02]  /*1f210*/  LDL.LU R17, [R1+0x5c4] ;  /* 0x0005c40001117983 */ /* 0x000ee40000300800 */
[----:B------:R-:W3:Y:S02]  /*1f220*/  LDL.LU R18, [R1+0x5c8] ;  /* 0x0005c80001127983 */ /* 0x000ee40000300800 */
[----:B------:R-:W3:Y:S01]  /*1f230*/  LDL.LU R19, [R1+0x5cc] ;  /* 0x0005cc0001137983 */ /* 0x000ee20000300800 */
[----:B------:R-:W-:Y:S01]  /*1f240*/  STL [R1+0x1504], R28 ;  /* 0x0015041c01007387 */ /* 0x000fe20000100800 */
[C---:B--2---:R-:W-:Y:S03]  /*1f250*/  HMMA.16816.F32.BF16 R12, R4.reuse, R14, R8 ;  /* 0x0000000e040c723c */ /* 0x044fe60000041808 */
[----:B------:R-:W2:Y:S01]  /*1f260*/  LDL.LU.64 R10, [R1+0x1b10] ;  /* 0x001b1000010a7983 */ /* 0x000ea20000300a00 */
[----:B------:R-:W2:Y:S11]  /*1f270*/  LDL.LU.64 R8, [R1+0x1b08] ;  /* 0x001b080001087983 */ /* 0x000eb60000300a00 */
[----:B------:R-:W-:Y:S08]  /*1f280*/  @!UPT UIADD3 URZ, URZ, URZ, URZ ;  /* 0x0000003f3f3ff290 */ /* 0x000ff0000fffe03f */
[----:B------:R-:W-:Y:S01]  /*1f290*/  STL.64 [R1+0x410], R12 ;  /* 0x0004100c01007387 */ /* 0x000fe20000100a00 */
[----:B------:R-:W-:Y:S02]  /*1f2a0*/  STL.64 [R1+0x418], R14 ;  /* 0x0004180e01007387 */ /* 0x000fe40000100a00 */
[----:B----4-:R-:W0:Y:S02]  /*1f2b0*/  LDSM.16.MT88.4 R12, [R29+0x4000] ;  /* 0x004000001d0c783b */ /* 0x010e240000004200 */
[----:B0-----:R0:W-:Y:S02]  /*1f2c0*/  STL.64 [R1+0x19e0], R14 ;  /* 0x0019e00e01007387 */ /* 0x0011e40000100a00 */
[----:B------:R1:W-:Y:S02]  /*1f2d0*/  STL.64 [R1+0x19d8], R12 ;  /* 0x0019d80c01007387 */ /* 0x0003e40000100a00 */
[----:B0-----:R-:W2:Y:S02]  /*1f2e0*/  LDL.64 R14, [R1+0x8] ;  /* 0x00000800010e7983 */ /* 0x001ea40000100a00 */
[C---:B--2---:R-:W-:Y:S11]  /*1f2f0*/  HMMA.16816.F32.BF16 R8, R4.reuse, R14, R8 ;  /* 0x0000000e0408723c */ /* 0x044ff60000041808 */
[----:B------:R-:W-:Y:S11]  /*1f300*/  @!UPT UIADD3 URZ, URZ, URZ, URZ ;  /* 0x0000003f3f3ff290 */ /* 0x000ff6000fffe03f */
[----:B------:R-:W-:Y:S01]  /*1f310*/  @!UPT UIADD3 URZ, URZ, URZ, URZ ;  /* 0x0000003f3f3ff290 */ /* 0x000fe2000fffe03f */
[----:B------:R0:W-:Y:S01]  /*1f320*/  STL.64 [R1+0x5d0], R8 ;  /* 0x0005d00801007387 */ /* 0x0001e20000100a00 */
[----:B------:R-:W-:Y:S02]  /*1f330*/  STL.64 [R1+0x5d8], R10 ;  /* 0x0005d80a01007387 */ /* 0x000fe40000100a00 */
[----:B-1----:R-:W2:Y:S02]  /*1f340*/  LDL.LU R12, [R1+0x390] ;  /* 0x00039000010c7983 */ /* 0x002ea40000300800 */
[----:B------:R-:W2:Y:S02]  /*1f350*/  LDL.LU R13, [R1+0x394] ;  /* 0x00039400010d7983 */ /* 0x000ea40000300800 */
[----:B0-----:R-:W-:Y:S02]  /*1f360*/  IMAD.MOV.U32 R9, RZ, RZ, R14 ;  /* 0x000000ffff097224 */ /* 0x001fe400078e000e */
[----:B------:R-:W-:Y:S01]  /*1f370*/  IMAD.MOV.U32 R8, RZ, RZ, R15 ;  /* 0x000000ffff087224 */ /* 0x000fe200078e000f */
[----:B------:R-:W4:Y:S01]  /*1f380*/  LDL.LU R14, [R1+0x398] ;  /* 0x00039800010e7983 */ /* 0x000f220000300800 */
[----:B------:R-:W4:Y:S01]  /*1f390*/  LDL.LU R15, [R1+0x39c] ;  /* 0x00039c00010f7983 */ /* 0x000f220000300800 */
[----:B---3--:R-:W-:Y:S02]  /*1f3a0*/  HMMA.16816.F32.BF16 R4, R4, R26, R16 ;  /* 0x0000001a0404723c */ /* 0x008fe40000041810 */
[----:B----4-:R0:W-:Y:S02]  /*1f3b0*/  STL.64 [R1+0x19f0], R14 ;  /* 0x0019f00e01007387 */ /* 0x0101e40000100a00 */
[----:B0-----:R-:W-:-:S02]  /*1f3c0*/  IMAD.MOV.U32 R14, RZ, RZ, R9 ;  /* 0x000000ffff0e7224 */ /* 0x001fc400078e0009 */
[----:B------:R-:W-:Y:S02]  /*1f3d0*/  IMAD.MOV.U32 R15, RZ, RZ, R8 ;  /* 0x000000ffff0f7224 */ /* 0x000fe400078e0008 */
[----:B------:R-:W0:Y:S04]  /*1f3e0*/  LDSM.16.MT88.4 R8, [R29+0x4080] ;  /* 0x004080001d08783b */ /* 0x000e280000004200 */
[----:B--2---:R-:W-:Y:S01]  /*1f3f0*/  STL.64 [R1+0x19e8], R12 ;  /* 0x0019e80c01007387 */ /* 0x004fe20000100a00 */
[----:B------:R-:W-:Y:S03]  /*1f400*/  STL.64 [R1+0x1aa0], R14 ;  /* 0x001aa00e01007387 */ /* 0x000fe60000100a00 */
[----:B0-----:R-:W-:Y:S01]  /*1f410*/  STL.64 [R1+0x1970], R10 ;  /* 0x0019700a01007387 */ /* 0x001fe20000100a00 */
[----:B------:R0:W-:Y:S02]  /*1f420*/  STL.64 [R1+0x1968], R8 ;  /* 0x0019680801007387 */ /* 0x0001e40000100a00 */
[----:B------:R-:W-:Y:S01]  /*1f430*/  STL.64 [R1+0x1a98], R26 ;  /* 0x001a981a01007387 */ /* 0x000fe20000100a00 */
[----:B0-----:R-:W2:Y:S03]  /*1f440*/  LDL.LU R8, [R1+0x550] ;  /* 0x0005500001087983 */ /* 0x001ea60000300800 */
[----:B------:R-:W-:Y:S02]  /*1f450*/  STL.64 [R1+0x5c0], R4 ;  /* 0x0005c00401007387 */ /* 0x000fe40000100a00 */
[----:B------:R-:W-:Y:S02]  /*1f460*/  STL.64 [R1+0x5c8], R6 ;  /* 0x0005c80601007387 */ /* 0x000fe40000100a00 */
[----:B------:R-:W2:Y:S01]  /*1f470*/  LDL.LU R9, [R1+0x554] ;  /* 0x0005540001097983 */ /* 0x000ea20000300800 */
[----:B------:R-:W3:Y:S01]  /*1f480*/  LDL.LU R10, [R1+0x558] ;  /* 0x00055800010a7983 */ /* 0x000ee20000300800 */
[----:B------:R-:W3:Y:S02]  /*1f490*/  LDL.LU R11, [R1+0x55c] ;  /* 0x00055c00010b7983 */ /* 0x000ee40000300800 */
[----:B------:R-:W-:-:S02]  /*1f4a0*/  IMAD.MOV.U32 R24, RZ, RZ, R22 ;  /* 0x000000ffff187224 */ /* 0x000fc400078e0016 */
[----:B------:R-:W-:Y:S01]  /*1f4b0*/  IMAD.MOV.U32 R0, RZ, RZ, R23 ;  /* 0x000000ffff007224 */ /* 0x000fe200078e0017 */
[----:B------:R-:W0:Y:S04]  /*1f4c0*/  LDSM.16.MT88.4 R4, [R29+0x4100] ;  /* 0x004100001d04783b */ /* 0x000e280000004200 */
[----:B------:R-:W1:Y:S04]  /*1f4d0*/  LDSM.16.MT88.4 R20, [R28+0x4300] ;  /* 0x004300001c14783b */ /* 0x000e680000004200 */
[----:B---3--:R3:W-:Y:S01]  /*1f4e0*/  STL.64 [R1+0x1a20], R10 ;  /* 0x001a200a01007387 */ /* 0x0087e20000100a00 */
[----:B--2---:R-:W-:Y:S02]  /*1f4f0*/  STL.64 [R1+0x1a18], R8 ;  /* 0x001a180801007387 */ /* 0x004fe40000100a00 */
[----:B---3--:R-:W-:-:S02]  /*1f500*/  IMAD.MOV.U32 R10, RZ, RZ, R3 ;  /* 0x000000ffff0a7224 */ /* 0x008fc400078e0003 */
[----:B------:R-:W-:Y:S01]  /*1f510*/  IMAD.MOV.U32 R11, RZ, RZ, R25 ;  /* 0x000000ffff0b7224 */ /* 0x000fe200078e0019 */
[----:B------:R-:W2:Y:S04]  /*1f520*/  LDL.LU R3, [R1+0x1b00] ;  /* 0x001b000001037983 */ /* 0x000ea80000300800 */
[----:B------:R3:W-:Y:S02]  /*1f530*/  STL.64 [R1+0x1ab0], R10 ;  /* 0x001ab00a01007387 */ /* 0x0007e40000100a00 */
[----:B---3--:R-:W-:Y:S02]  /*1f540*/  IMAD.MOV.U32 R10, RZ, RZ, R24 ;  /* 0x000000ffff0a7224 */ /* 0x008fe400078e0018 */
[----:B------:R-:W-:-:S05]  /*1f550*/  IMAD.MOV.U32 R11, RZ, RZ, R0 ;  /* 0x000000ffff0b7224 */ /* 0x000fca00078e0000 */
[----:B------:R-:W-:Y:S01]  /*1f560*/  STL.64 [R1+0x1ac8], R10 ;  /* 0x001ac80a01007387 */ /* 0x000fe20000100a00 */
[----:B------:R-:W3:Y:S02]  /*1f570*/  LDL.LU R24, [R1+0x740] ;  /* 0x0007400001187983 */ /* 0x000ee40000300800 */
[----:B------:R-:W3:Y:S02]  /*1f580*/  LDL.LU R25, [R1+0x744] ;  /* 0x0007440001197983 */ /* 0x000ee40000300800 */
[----:B------:R-:W4:Y:S01]  /*1f590*/  LDL.LU R26, [R1+0x748] ;  /* 0x00074800011a7983 */ /* 0x000f220000300800 */
[----:B------:R-:W4:Y:S01]  /*1f5a0*/  LDL.LU R27, [R1+0x74c] ;  /* 0x00074c00011b7983 */ /* 0x000f220000300800 */
[----:B------:R-:W2:Y:S02]  /*1f5b0*/  LDL.LU R16, [R1+0x760] ;  /* 0x0007600001107983 */ /* 0x000ea40000300800 */
[----:B------:R-:W2:Y:S02]  /*1f5c0*/  LDL.LU R17, [R1+0x764] ;  /* 0x0007640001117983 */ /* 0x000ea40000300800 */
[----:B------:R-:W2:Y:S01]  /*1f5d0*/  LDL.LU R18, [R1+0x768] ;  /* 0x0007680001127983 */ /* 0x000ea20000300800 */
[----:B------:R-:W2:Y:S04]  /*1f5e0*/  LDL.LU R19, [R1+0x76c] ;  /* 0x00076c0001137983 */ /* 0x000ea80000300800 */
[----:B--2---:R2:W-:Y:S01]  /*1f5f0*/  STL.64 [R1+0x1ad8], R18 ;  /* 0x001ad81201007387 */ /* 0x0045e20000100a00 */
[----:B------:R-:W-:Y:S03]  /*1f600*/  STL.64 [R1+0x1ad0], R16 ;  /* 0x001ad01001007387 */ /* 0x000fe60000100a00 */
[----:B--2---:R-:W2:Y:S04]  /*1f610*/  LDL.64 R18, [R1+0x58] ;  /* 0x0000580001127983 */ /* 0x004ea80000100a00 */
[----:B--2---:R2:W-:Y:S01]  /*1f620*/  STL.64 [R1+0x1ae8], R18 ;  /* 0x001ae81201007387 */ /* 0x0045e20000100a00 */
[----:B------:R-:W3:Y:S03]  /*1f630*/  LDL.64 R10, [R1+0x48] ;  /* 0x00004800010a7983 */ /* 0x000ee60000100a00 */
[----:B--2---:R-:W1:Y:S04]  /*1f640*/  LDL.64 R18, [R1+0x68] ;  /* 0x0000680001127983 */ /* 0x004e680000100a00 */
[----:B---3--:R2:W-:Y:S01]  /*1f650*/  STL.64 [R1+0x1ae0], R10 ;  /* 0x001ae00a01007387 */ /* 0x0085e20000100a00 */
[----:B------:R-:W3:Y:S02]  /*1f660*/  LDL.LU R8, [R1+0x770] ;  /* 0x0007700001087983 */ /* 0x000ee40000300800 */
[----:B------:R-:W3:Y:S01]  /*1f670*/  LDL.LU R9, [R1+0x774] ;  /* 0x0007740001097983 */ /* 0x000ee20000300800 */
[----:B--2---:R-:W2:Y:S01]  /*1f680*/  LDL.LU R10, [R1+0x778] ;  /* 0x00077800010a7983 */ /* 0x004ea20000300800 */
[----:B------:R-:W2:Y:S03]  /*1f690*/  LDL.LU R11, [R1+0x77c] ;  /* 0x00077c00010b7983 */ /* 0x000ea60000300800 */
[----:B--2---:R-:W-:Y:S01]  /*1f6a0*/  STL.64 [R1+0x1af8], R10 ;  /* 0x001af80a01007387 */ /* 0x004fe20000100a00 */
[----:B---3--:R2:W-:Y:S03]  /*1f6b0*/  STL.64 [R1+0x1af0], R8 ;  /* 0x001af00801007387 */ /* 0x0085e60000100a00 */
[----:B--2---:R-:W1:Y:S01]  /*1f6c0*/  LDL.LU R8, [R1+0x780] ;  /* 0x0007800001087983 */ /* 0x004e620000300800 */
[----:B------:R-:W1:Y:S02]  /*1f6d0*/  LDL.LU R9, [R1+0x784] ;  /* 0x0007840001097983 */ /* 0x000e640000300800 */
[----:B------:R-:W1:Y:S02]  /*1f6e0*/  LDL.LU R10, [R1+0x788] ;  /* 0x00078800010a7983 */ /* 0x000e640000300800 */
[----:B------:R-:W1:Y:S01]  /*1f6f0*/  LDL.LU R11, [R1+0x78c] ;  /* 0x00078c00010b7983 */ /* 0x000e620000300800 */
[----:B----4-:R-:W-:Y:S01]  /*1f700*/  STL.64 [R1+0x1ac0], R26 ;  /* 0x001ac01a01007387 */ /* 0x010fe20000100a00 */
[----:B------:R2:W-:Y:S03]  /*1f710*/  STL.64 [R1+0x1ab8], R24 ;  /* 0x001ab81801007387 */ /* 0x0005e60000100a00 */
[----:B--2---:R-:W2:Y:S01]  /*1f720*/  LDL.LU R24, [R1+0x750] ;  /* 0x0007500001187983 */ /* 0x004ea20000300800 */
[----:B------:R-:W2:Y:S02]  /*1f730*/  LDL.LU R25, [R1+0x754] ;  /* 0x0007540001197983 */ /* 0x000ea40000300800 */
[----:B------:R-:W2:Y:S02]  /*1f740*/  LDL.LU R26, [R1+0x758] ;  /* 0x00075800011a7983 */ /* 0x000ea40000300800 */
[----:B------:R-:W2:Y:S01]  /*1f750*/  LDL.LU R27, [R1+0x75c] ;  /* 0x00075c00011b7983 */ /* 0x000ea20000300800 */
[----:B0-----:R-:W-:Y:S01]  /*1f760*/  STL.64 [R1+0x18f8], R6 ;  /* 0x0018f80601007387 */ /* 0x001fe20000100a00 */
[----:B------:R0:W-:Y:S03]  /*1f770*/  STL.64 [R1+0x18f0], R4 ;  /* 0x0018f00401007387 */ /* 0x0001e60000100a00 */
[----:B0-----:R-:W3:Y:S01]  /*1f780*/  LDL.LU R4, [R1+0x520] ;  /* 0x0005200001047983 */ /* 0x001ee20000300800 */
[----:B------:R-:W3:Y:S02]  /*1f790*/  LDL.LU R5, [R1+0x524] ;  /* 0x0005240001057983 */ /* 0x000ee40000300800 */
[----:B------:R-:W4:Y:S02]  /*1f7a0*/  LDL.LU R6, [R1+0x528] ;  /* 0x0005280001067983 */ /* 0x000f240000300800 */
[----:B------:R-:W4:Y:S02]  /*1f7b0*/  LDL.LU R7, [R1+0x52c] ;  /* 0x00052c0001077983 */ /* 0x000f240000300800 */
[----:B----4-:R-:W-:Y:S01]  /*1f7c0*/  STL.64 [R1+0x1a00], R6 ;  /* 0x001a000601007387 */ /* 0x010fe20000100a00 */
[----:B---3--:R0:W-:Y:S03]  /*1f7d0*/  STL.64 [R1+0x19f8], R4 ;  /* 0x0019f80401007387 */ /* 0x0081e60000100a00 */
[----:B0-----:R-:W3:Y:S01]  /*1f7e0*/  LDL.LU R4, [R1+0x540] ;  /* 0x0005400001047983 */ /* 0x001ee20000300800 */
[----:B------:R-:W3:Y:S02]  /*1f7f0*/  LDL.LU R5, [R1+0x544] ;  /* 0x0005440001057983 */ /* 0x000ee40000300800 */
[----:B------:R-:W4:Y:S02]  /*1f800*/  LDL.LU R6, [R1+0x548] ;  /* 0x0005480001067983 */ /* 0x000f240000300800 */
[----:B------:R-:W4:Y:S01]  /*1f810*/  LDL.LU R7, [R1+0x54c] ;  /* 0x00054c0001077983 */ /* 0x000f220000300800 */
[C---:B-1----:R-:W-:Y:S01]  /*1f820*/  HMMA.16816.F32.BF16 R8, R20.reuse, R18, R8 ;  /* 0x000000121408723c */ /* 0x042fe20000041808 */
[----:B------:R-:W2:Y:S01]  /*1f830*/  LDL.LU R12, [R1+0x730] ;  /* 0x00073000010c7983 */ /* 0x000ea20000300800 */
[----:B------:R-:W2:Y:S02]  /*1f840*/  LDL.LU R13, [R1+0x734] ;  /* 0x00073400010d7983 */ /* 0x000ea40000300800 */
[----:B------:R-:W2:Y:S02]  /*1f850*/  LDL.LU R14, [R1+0x738] ;  /* 0x00073800010e7983 */ /* 0x000ea40000300800 */
[----:B------:R-:W2:Y:S01]  /*1f860*/  LDL.LU R15, [R1+0x73c] ;  /* 0x00073c00010f7983 */ /* 0x000ea20000300800 */
[----:B----4-:R0:W-:Y:S01]  /*1f870*/  STL.64 [R1+0x1a10], R6 ;  /* 0x001a100601007387 */ /* 0x0101e20000100a00 */
[----:B---3--:R1:W-:Y:S03]  /*1f880*/  STL.64 [R1+0x1a08], R4 ;  /* 0x001a080401007387 */ /* 0x0083e60000100a00 */
[----:B0-----:R-:W3:Y:S11]  /*1f890*/  LDL.64 R6, [R1+0x18] ;  /* 0x0000180001067983 */ /* 0x001ef60000100a00 */
[----:B------:R-:W-:Y:S01]  /*1f8a0*/  @!UPT UIADD3 URZ, URZ, URZ, URZ ;  /* 0x0000003f3f3ff290 */ /* 0x000fe2000fffe03f */
[----:B------:R-:W-:Y:S02]  /*1f8b0*/  STL.64 [R1+0x780], R8 ;  /* 0x0007800801007387 */ /* 0x000fe40000100a00 */
[----:B------:R0:W-:Y:S02]  /*1f8c0*/  STL.64 [R1+0x788], R10 ;  /* 0x0007880a01007387 */ /* 0x0001e40000100a00 */
[----:B-1----:R-:W-:Y:S02]  /*1f8d0*/  IMAD.MOV.U32 R5, RZ, RZ, R18 ;  /* 0x000000ffff057224 */ /* 0x002fe400078e0012 */
[----:B------:R-:W-:Y:S01]  /*1f8e0*/  IMAD.MOV.U32 R4, RZ, RZ, R19 ;  /* 0x000000ffff047224 */ /* 0x000fe200078e0013 */
[----:B0-----:R-:W4:Y:S01]  /*1f8f0*/  LDL.LU.64 R10, [R1+0x1af8] ;  /* 0x001af800010a7983 */ /* 0x001f220000300a00 */
[----:B------:R-:W4:Y:S02]  /*1f900*/  LDL.LU.64 R8, [R1+0x1af0] ;  /* 0x001af00001087983 */ /* 0x000f240000300a00 */
[----:B------:R-:W4:Y:S02]  /*1f910*/  LDL.LU.64 R18, [R1+0x1ae8] ;  /* 0x001ae80001127983 */ /* 0x000f240000300a00 */
[----:B----4-:R-:W-:Y:S01]  /*1f920*/  HMMA.16816.F32.BF16 R8, R20, R18, R8 ;  /* 0x000000121408723c */ /* 0x010fe20000041808 */
[----:B------:R-:W-:-:S02]  /*1f930*/  IMAD.MOV.U32 R0, RZ, RZ, R18 ;  /* 0x000000ffff007224 */ /* 0x000fc400078e0012 */
[----:B------:R-:W-:Y:S11]  /*1f940*/  IMAD.MOV.U32 R28, RZ, RZ, R19 ;  /* 0x000000ffff1c7224 */ /* 0x000ff600078e0013 */
[----:B------:R-:W-:Y:S09]  /*1f950*/  @!UPT UIADD3 URZ, URZ, URZ, URZ ;  /* 0x0000003f3f3ff290 */ /* 0x000ff2000fffe03f */
[----:B------:R-:W-:Y:S01]  /*1f960*/  STL.64 [R1+0x770], R8 ;  /* 0x0007700801007387 */ /* 0x000fe20000100a00 */
[----:B------:R0:W-:Y:S03]  /*1f970*/  STL.64 [R1+0x778], R10 ;  /* 0x0007780a01007387 */ /* 0x0001e60000100a00 */
[----:B0-----:R-:W4:Y:S01]  /*1f980*/  LDL.LU.64 R10, [R1+0x1ae0] ;  /* 0x001ae000010a7983 */ /* 0x001f220000300a00 */
[----:B------:R-:W4:Y:S02]  /*1f990*/  LDL.LU.64 R18, [R1+0x1ad8] ;  /* 0x001ad80001127983 */ /* 0x000f240000300a00 */
[----:B------:R-:W4:Y:S02]  /*1f9a0*/  LDL.LU.64 R16, [R1+0x1ad0] ;  /* 0x001ad00001107983 */ /* 0x000f240000300a00 */
[C---:B----4-:R-:W-:Y:S11]  /*1f9b0*/  HMMA.16816.F32.BF16 R16, R20.reuse, R10, R16 ;  /* 0x0000000a1410723c */ /* 0x050ff60000041810 */
[----:B------:R-:W-:Y:S11]  /*1f9c0*/  @!UPT UIADD3 URZ, URZ, URZ, URZ ;  /* 0x0000003f3f3ff290 */ /* 0x000ff6000fffe03f */
[----:B------:R-:W-:Y:S01]  /*1f9d0*/  @!UPT UIADD3 URZ, URZ, URZ, URZ ;  /* 0x0000003f3f3ff290 */ /* 0x000fe2000fffe03f */
[----:B------:R0:W-:Y:S01]  /*1f9e0*/  STL.64 [R1+0x760], R16 ;  /* 0x0007601001007387 */ /* 0x0001e20000100a00 */
[----:B------:R-:W-:Y:S02]  /*1f9f0*/  STL.64 [R1+0x768], R18 ;  /* 0x0007681201007387 */ /* 0x000fe40000100a00 */
[----:B0-----:R-:W-:Y:S02]  /*1fa00*/  IMAD.MOV.U32 R17, RZ, RZ, R10 ;  /* 0x000000ffff117224 */ /* 0x001fe400078e000a */
[----:B------:R-:W-:Y:S02]  /*1fa10*/  IMAD.MOV.U32 R16, RZ, RZ, R11 ;  /* 0x000000ffff107224 */ /* 0x000fe400078e000b */
[----:B------:R-:W2:Y:S02]  /*1fa20*/  LDL.LU.64 R10, [R1+0x1ac8] ;  /* 0x001ac800010a7983 */ /* 0x000ea40000300a00 */
[C---:B--2---:R-:W-:Y:S02]  /*1fa30*/  HMMA.16816.F32.BF16 R8, R20.reuse, R10, R24 ;  /* 0x0000000a1408723c */ /* 0x044fe40000041818 */
[----:B------:R-:W2:Y:S01]  /*1fa40*/  LDL.LU.64 R26, [R1+0x1ac0] ;  /* 0x001ac000011a7983 */ /* 0x000ea20000300a00 */
[----:B------:R-:W2:Y:S11]  /*1fa50*/  LDL.LU.64 R24, [R1+0x1ab8] ;  /* 0x001ab80001187983 */ /* 0x000eb60000300a00 */
[----:B------:R-:W-:Y:S09]  /*1fa60*/  @!UPT UIADD3 URZ, URZ, URZ, URZ ;  /* 0x0000003f3f3ff290 */ /* 0x000ff2000fffe03f */
[----:B------:R-:W-:Y:S01]  /*1fa70*/  STL.64 [R1+0x750], R8 ;  /* 0x0007500801007387 */ /* 0x000fe20000100a00 */
[----:B------:R0:W-:Y:S03]  /*1fa80*/  STL.64 [R1+0x758], R10 ;  /* 0x0007580a01007387 */ /* 0x0001e60000100a00 */
[----:B0-----:R-:W2:Y:S02]  /*1fa90*/  LDL.LU.64 R10, [R1+0x1ab0] ;  /* 0x001ab000010a7983 */ /* 0x001ea40000300a00 */
[C---:B--2---:R-:W-:Y:S02]  /*1faa0*/  HMMA.16816.F32.BF16 R24, R20.reuse, R10, R24 ;  /* 0x0000000a1418723c */ /* 0x044fe40000041818 */
[----:B------:R0:W-:Y:S01]  /*1fab0*/  STL.64 [R1+0x1a30], R10 ;  /* 0x001a300a01007387 */ /* 0x0001e20000100a00 */
[----:B------:R-:W2:Y:S11]  /*1fac0*/  LDL.LU R8, [R1+0x570] ;  /* 0x0005700001087983 */ /* 0x000eb60000300800 */
[----:B------:R-:W-:Y:S09]  /*1fad0*/  @!UPT UIADD3 URZ, URZ, URZ, URZ ;  /* 0x0000003f3f3ff290 */ /* 0x000ff2000fffe03f */
[----:B------:R-:W-:Y:S01]  /*1fae0*/  STL.64 [R1+0x740], R24 ;  /* 0x0007401801007387 */ /* 0x000fe20000100a00 */
[----:B------:R-:W-:Y:S02]  /*1faf0*/  STL.64 [R1+0x748], R26 ;  /* 0x0007481a01007387 */ /* 0x000fe40000100a00 */
[----:B------:R-:W2:Y:S02]  /*1fb00*/  LDL.LU R9, [R1+0x574] ;  /* 0x0005740001097983 */ /* 0x000ea40000300800 */
[----:B0-----:R-:W4:Y:S01]  /*1fb10*/  LDL.LU R10, [R1+0x578] ;  /* 0x00057800010a7983 */ /* 0x001f220000300800 */
[----:B------:R-:W4:Y:S01]  /*1fb20*/  LDL.LU R11, [R1+0x57c] ;  /* 0x00057c00010b7983 */ /* 0x000f220000300800 */
[----:B---3--:R-:W-:Y:S03]  /*1fb30*/  HMMA.16816.F32.BF16 R12, R20, R6, R12 ;  /* 0x00000006140c723c */ /* 0x008fe6000004180c */
[----:B----4-:R0:W-:Y:S01]  /*1fb40*/  STL.64 [R1+0x1a40], R10 ;  /* 0x001a400a01007387 */ /* 0x0101e20000100a00 */
[----:B--2---:R-:W-:Y:S02]  /*1fb50*/  STL.64 [R1+0x1a38], R8 ;  /* 0x001a380801007387 */ /* 0x004fe40000100a00 */
[----:B0-----:R-:W-:-:S02]  /*1fb60*/  IMAD.MOV.U32 R11, RZ, RZ, R16 ;  /* 0x000000ffff0b7224 */ /* 0x001fc400078e0010 */
[----:B------:R-:W-:Y:S01]  /*1fb70*/  IMAD.MOV.U32 R10, RZ, RZ, R17 ;  /* 0x000000ffff0a7224 */ /* 0x000fe200078e0011 */
[----:B------:R-:W2:Y:S01]  /*1fb80*/  LDL.LU R16, [R1+0x5b0] ;  /* 0x0005b00001107983 */ /* 0x000ea20000300800 */
[----:B------:R-:W2:Y:S02]  /*1fb90*/  LDL.LU R17, [R1+0x5b4] ;  /* 0x0005b40001117983 */ /* 0x000ea40000300800 */
[----:B------:R-:W2:Y:S02]  /*1fba0*/  LDL.LU R18, [R1+0x5b8] ;  /* 0x0005b80001127983 */ /* 0x000ea40000300800 */
[----:B------:R-:W2:Y:S01]  /*1fbb0*/  LDL.LU R19, [R1+0x5bc] ;  /* 0x0005bc0001137983 */ /* 0x000ea20000300800 */
[----:B------:R-:W3:Y:S01]  /*1fbc0*/  LDL.LU R24, [R1+0x720] ;  /* 0x0007200001187983 */ /* 0x000ee20000300800 */
[----:B------:R-:W3:Y:S02]  /*1fbd0*/  LDL.LU R25, [R1+0x724] ;  /* 0x0007240001197983 */ /* 0x000ee40000300800 */
[----:B------:R-:W3:Y:S02]  /*1fbe0*/  LDL.LU R26, [R1+0x728] ;  /* 0x00072800011a7983 */ /* 0x000ee40000300800 */
[----:B------:R-:W3:Y:S01]  /*1fbf0*/  LDL.LU R27, [R1+0x72c] ;  /* 0x00072c00011b7983 */ /* 0x000ee20000300800 */
[----:B------:R0:W-:Y:S02]  /*1fc00*/  STL.64 [R1+0x1a58], R10 ;  /* 0x001a580a01007387 */ /* 0x0001e40000100a00 */
[----:B0-----:R-:W-:-:S02]  /*1fc10*/  IMAD.MOV.U32 R10, RZ, RZ, R0 ;  /* 0x000000ffff0a7224 */ /* 0x001fc400078e0000 */
[----:B------:R-:W-:Y:S01]  /*1fc20*/  IMAD.MOV.U32 R11, RZ, RZ, R28 ;  /* 0x000000ffff0b7224 */ /* 0x000fe200078e001c */
[----:B------:R-:W4:Y:S04]  /*1fc30*/  LDL.LU R0, [R1+0x1aa8] ;  /* 0x001aa80001007983 */ /* 0x000f280000300800 */
[----:B------:R0:W-:Y:S01]  /*1fc40*/  STL.64 [R1+0x1a70], R10 ;  /* 0x001a700a01007387 */ /* 0x0001e20000100a00 */
[----:B------:R-:W-:Y:S02]  /*1fc50*/  STL.64 [R1+0x730], R12 ;  /* 0x0007300c01007387 */ /* 0x000fe40000100a00 */
[----:B------:R1:W-:Y:S02]  /*1fc60*/  STL.64 [R1+0x738], R14 ;  /* 0x0007380e01007387 */ /* 0x0003e40000100a00 */
[----:B0-----:R-:W-:Y:S01]  /*1fc70*/  IMAD.MOV.U32 R11, RZ, RZ, R4 ;  /* 0x000000ffff0b7224 */ /* 0x001fe200078e0004 */
[----:B-1----:R-:W3:Y:S01]  /*1fc80*/  LDL.LU.64 R14, [R1+0x1aa0] ;  /* 0x001aa000010e7983 */ /* 0x002ee20000300a00 */
[----:B------:R0:W-:Y:S02]  /*1fc90*/  STL.64 [R1+0x1a28], R6 ;  /* 0x001a280601007387 */ /* 0x0001e40000100a00 */
[----:B------:R-:W-:-:S02]  /*1fca0*/  IMAD.MOV.U32 R10, RZ, RZ, R5 ;  /* 0x000000ffff0a7224 */ /* 0x000fc400078e0005 */
[----:B------:R-:W2:Y:S01]  /*1fcb0*/  LDL.LU R4, [R1+0x560] ;  /* 0x0005600001047983 */ /* 0x000ea20000300800 */
[----:B------:R-:W2:Y:S04]  /*1fcc0*/  LDL.LU R5, [R1+0x564] ;  /* 0x0005640001057983 */ /* 0x000ea80000300800 */
        /* <DEDUP_REMOVED lines=8> */
[C---:B---3--:R-:W-:Y:S01]  /*1fd50*/  HMMA.16816.F32.BF16 R24, R20.reuse, R14, R24 ;  /* 0x0000000e1418723c */ /* 0x048fe20000041818 */
[----:B--2---:R-:W-:Y:S01]  /*1fd60*/  STL.64 [R1+0x1a68], R6 ;  /* 0x001a680601007387 */ /* 0x004fe20000100a00 */
[----:B------:R0:W-:Y:S03]  /*1fd70*/  STL.64 [R1+0x1a60], R4 ;  /* 0x001a600401007387 */ /* 0x0001e60000100a00 */
        /* <DEDUP_REMOVED lines=9> */
[----:B------:R-:W2:Y:S02]  /*1fe10*/  LDL.LU R7, [R1+0x5ac] ;  /* 0x0005ac0001077983 */ /* 0x000ea40000300800 */
[----:B------:R-:W-:Y:S01]  /*1fe20*/  STL.64 [R1+0x720], R24 ;  /* 0x0007201801007387 */ /* 0x000fe20000100a00 */
[----:B------:R0:W-:Y:S03]  /*1fe30*/  STL.64 [R1+0x728], R26 ;  /* 0x0007281a01007387 */ /* 0x0001e60000100a00 */
[----:B0-----:R-:W3:Y:S02]  /*1fe40*/  LDL.LU.64 R26, [R1+0x1a98] ;  /* 0x001a9800011a7983 */ /* 0x001ee40000300a00 */
[----:B---3--:R-:W-:Y:S02]  /*1fe50*/  HMMA.16816.F32.BF16 R20, R20, R26, R16 ;  /* 0x0000001a1414723c */ /* 0x008fe40000041810 */
[----:B------:R-:W2:Y:S01]  /*1fe60*/  LDL.LU.64 R18, [R1+0x1a90] ;  /* 0x001a900001127983 */ /* 0x000ea20000300a00 */
[----:B------:R-:W2:Y:S11]  /*1fe70*/  LDL.LU.64 R16, [R1+0x1a88] ;  /* 0x001a880001107983 */ /* 0x000eb60000300a00 */
[----:B------:R-:W-:Y:S09]  /*1fe80*/  @!UPT UIADD3 URZ, URZ, URZ, URZ ;  /* 0x0000003f3f3ff290 */ /* 0x000ff2000fffe03f */
[----:B------:R-:W-:Y:S01]  /*1fe90*/  STL.64 [R1+0x5b0], R20 ;  /* 0x0005b01401007387 */ /* 0x000fe20000100a00 */
[----:B------:R0:W-:Y:S03]  /*1fea0*/  STL.64 [R1+0x5b8], R22 ;  /* 0x0005b81601007387 */ /* 0x0001e60000100a00 */
[----:B0-----:R-:W3:Y:S01]  /*1feb0*/  LDL.64 R22, [R1+0x38] ;  /* 0x0000380001167983 */ /* 0x001ee20000100a00 */
[C---:B--2---:R-:W-:Y:S03]  /*1fec0*/  HMMA.16816.F32.BF16 R8, R16.reuse, R10, R4 ;  /* 0x0000000a1008723c */ /* 0x044fe60000041804 */
[----:B------:R-:W2:Y:S01]  /*1fed0*/  LDL.LU.64 R6, [R1+0x1a80] ;  /* 0x001a800001067983 */ /* 0x000ea20000300a00 */
[----:B------:R-:W2:Y:S11]  /*1fee0*/  LDL.LU.64 R4, [R1+0x1a78] ;  /* 0x001a780001047983 */ /* 0x000eb60000300a00 */
[----:B------:R-:W-:Y:S08]  /*1fef0*/  @!UPT UIADD3 URZ, URZ, URZ, URZ ;  /* 0x0000003f3f3ff290 */ /* 0x000ff0000fffe03f */
[----:B------:R-:W-:Y:S01]  /*1ff00*/  STL.64 [R1+0x5a0], R8 ;  /* 0x0005a00801007387 */ /* 0x000fe20000100a00 */
[----:B------:R0:W-:Y:S03]  /*1ff10*/  STL.64 [R1+0x5a8], R10 ;  /* 0x0005a80a01007387 */ /* 0x0001e60000100a00 */
[----:B0-----:R-:W2:Y:S02]  /*1ff20*/  LDL.LU.64 R10, [R1+0x1a70] ;  /* 0x001a7000010a7983 */ /* 0x001ea40000300a00 */
        /* <DEDUP_REMOVED lines=13> */
[----:B0-----:R-:W3:Y:S01]  /*20000*/  LDL.LU.64 R10, [R1+0x1a40] ;  /* 0x001a4000010a7983 */ /* 0x001ee20000300a00 */
[----:B------:R-:W3:Y:S02]  /*20010*/  LDL.LU.64 R8, [R1+0x1a38] ;  /* 0x001a380001087983 */ /* 0x000ee40000300a00 */
[C---:B---3--:R-:W-:Y:S11]  /*20020*/  HMMA.16816.F32.BF16 R8, R16.reuse, R22, R8 ;  /* 0x000000161008723c */ /* 0x048ff60000041808 */
[----:B------:R-:W-:Y:S11]  /*20030*/  @!UPT UIADD3 URZ, URZ, URZ, URZ ;  /* 0x0000003f3f3ff290 */ /* 0x000ff6000fffe03f */
[----:B------:R-:W-:Y:S01]  /*20040*/  @!UPT UIADD3 URZ, URZ, URZ, URZ ;  /* 0x0000003f3f3ff290 */ /* 0x000fe2000fffe03f */
[----:B------:R-:W-:Y:S01]  /*20050*/  STL.64 [R1+0x570], R8 ;  /* 0x0005700801007387 */ /* 0x000fe20000100a00 */
[----:B------:R0:W-:Y:S03]  /*20060*/  STL.64 [R1+0x578], R10 ;  /* 0x0005780a01007387 */ /* 0x0001e60000100a00 */
[----:B0-----:R-:W2:Y:S01]  /*20070*/  LDL.LU.64 R10, [R1+0x1a30] ;  /* 0x001a3000010a7983 */ /* 0x001ea20000300a00 */
[----:B------:R0:W-:Y:S03]  /*20080*/  STL.64 [R1+0x19d0], R22 ;  /* 0x0019d01601007387 */ /* 0x0001e60000100a00 */
[----:B0-----:R-:W3:Y:S01]  /*20090*/  LDL.64 R22, [R1+0x68] ;  /* 0x0000680001167983 */ /* 0x001ee20000100a00 */
[C---:B--2---:R-:W-:Y:S03]  /*200a0*/  HMMA.16816.F32.BF16 R8, R16.reuse, R10, R4 ;  /* 0x0000000a1008723c */ /* 0x044fe60000041804 */
[----:B------:R-:W2:Y:S11]  /*200b0*/  LDL.LU.64 R6, [R1+0x1a28] ;  /* 0x001a280001067983 */ /* 0x000eb60000300a00 */
[----:B------:R-:W-:Y:S09]  /*200c0*/  @!UPT UIADD3 URZ, URZ, URZ, URZ ;  /* 0x0000003f3f3ff290 */ /* 0x000ff2000fffe03f */
        /* <DEDUP_REMOVED lines=13> */
[C---:B--2---:R-:W-:Y:S01]  /*201a0*/  HMMA.16816.F32.BF16 R12, R16.reuse, R14, R4 ;  /* 0x0000000e100c723c */ /* 0x044fe20000041804 */
[----:B------:R-:W3:Y:S01]  /*201b0*/  LDL.LU.64 R6, [R1+0x1a00] ;  /* 0x001a000001067983 */ /* 0x000ee20000300a00 */
[----:B------:R-:W3:Y:S11]  /*201c0*/  LDL.LU.64 R4, [R1+0x19f8] ;  /* 0x0019f80001047983 */ /* 0x000ef60000300a00 */
[----:B------:R-:W-:Y:S10]  /*201d0*/  @!UPT UIADD3 URZ, URZ, URZ, URZ ;  /* 0x0000003f3f3ff290 */ /* 0x000ff4000fffe03f */
[----:B------:R-:W-:Y:S01]  /*201e0*/  STL.64 [R1+0x540], R12 ;  /* 0x0005400c01007387 */ /* 0x000fe20000100a00 */
[----:B------:R0:W-:Y:S03]  /*201f0*/  STL.64 [R1+0x548], R14 ;  /* 0x0005480e01007387 */ /* 0x0001e60000100a00 */
[----:B0-----:R-:W2:Y:S01]  /*20200*/  LDL.LU.64 R14, [R1+0x19f0] ;  /* 0x0019f000010e7983 */ /* 0x001ea20000300a00 */
[----:B------:R-:W2:Y:S02]  /*20210*/  LDL.LU.64 R12, [R1+0x19e8] ;  /* 0x0019e800010c7983 */ /* 0x000ea40000300a00 */
[----:B--2---:R-:W-:Y:S01]  /*20220*/  HMMA.16816.F32.BF16 R16, R16, R26, R12 ;  /* 0x0000001a1010723c */ /* 0x004fe2000004180c */
[----:B------:R-:W3:Y:S01]  /*20230*/  LDL.LU.64 R14, [R1+0x19e0] ;  /* 0x0019e000010e7983 */ /* 0x000ee20000300a00 */
[----:B------:R-:W3:Y:S02]  /*20240*/  LDL.LU.64 R12, [R1+0x19d8] ;  /* 0x0019d800010c7983 */ /* 0x000ee40000300a00 */
[----:B------:R0:W-:Y:S02]  /*20250*/  STL.64 [R1+0x1978], R26 ;  /* 0x0019781a01007387 */ /* 0x0001e40000100a00 */
[----:B0-----:R-:W2:Y:S11]  /*20260*/  LDL.64 R26, [R1+0x58] ;  /* 0x00005800011a7983 */ /* 0x001eb60000100a00 */
[----:B------:R-:W-:Y:S06]  /*20270*/  @!UPT UIADD3 URZ, URZ, URZ, URZ ;  /* 0x0000003f3f3ff290 */ /* 0x000fec000fffe03f */
[----:B------:R-:W-:Y:S01]  /*20280*/  STL.64 [R1+0x390], R16 ;  /* 0x0003901001007387 */ /* 0x000fe20000100a00 */
[----:B------:R0:W-:Y:S03]  /*20290*/  STL.64 [R1+0x398], R18 ;  /* 0x0003981201007387 */ /* 0x0001e60000100a00 */
[----:B0-----:R-:W2:Y:S01]  /*202a0*/  LDL.64 R18, [R1+0x28] ;  /* 0x0000280001127983 */ /* 0x001ea20000100a00 */
[----:B---3--:R-:W-:Y:S03]  /*202b0*/  HMMA.16816.F32.BF16 R4, R12, R22, R4 ;  /* 0x000000160c04723c */ /* 0x008fe60000041804 */
[----:B--2---:R0:W-:Y:S01]  /*202c0*/  STL.64 [R1+0x19c8], R18 ;  /* 0x0019c81201007387 */ /* 0x0041e20000100a00 */
[----:B------:R-:W2:Y:S02]  /*202d0*/  LDL.LU R16, [R1+0x510] ;  /* 0x0005100001107983 */ /* 0x000ea40000300800 */
[----:B------:R-:W2:Y:S01]  /*202e0*/  LDL.LU R17, [R1+0x514] ;  /* 0x0005140001117983 */ /* 0x000ea20000300800 */
[----:B0-----:R-:W2:Y:S01]  /*202f0*/  LDL.LU R18, [R1+0x518] ;  /* 0x0005180001127983 */ /* 0x001ea20000300800 */
[----:B------:R-:W2:Y:S11]  /*20300*/  LDL.LU R19, [R1+0x51c] ;  /* 0x00051c0001137983 */ /* 0x000eb60000300800 */
[----:B------:R-:W-:Y:S04]  /*20310*/  @!UPT UIADD3 URZ, URZ, URZ, URZ ;  /* 0x0000003f3f3ff290 */ /* 0x000fe8000fffe03f */
[----:B------:R-:W-:Y:S02]  /*20320*/  STL.64 [R1+0x520], R4 ;  /* 0x0005200401007387 */ /* 0x000fe40000100a00 */
[----:B------:R0:W-:Y:S02]  /*20330*/  STL.64 [R1+0x528], R6 ;  /* 0x0005280601007387 */ /* 0x0001e40000100a00 */
[----:B0-----:R-:W-:Y:S02]  /*20340*/  IMAD.MOV.U32 R7, RZ, RZ, R22 ;  /* 0x000000ffff077224 */ /* 0x001fe400078e0016 */
[----:B------:R-:W-:Y:S02]  /*20350*/  IMAD.MOV.U32 R6, RZ, RZ, R23 ;  /* 0x000000ffff067224 */ /* 0x000fe400078e0017 */
[----:B------:R-:W3:Y:S03]  /*20360*/  LDL.LU.64 R22, [R1+0x19d0] ;  /* 0x0019d00001167983 */ /* 0x000ee60000300a00 */
[----:B------:R2:W-:Y:S02]  /*20370*/  STL.64 [R1+0x1980], R6 ;  /* 0x0019800601007387 */ /* 0x0005e40000100a00 */
[----:B------:R-:W-:-:S02]  /*20380*/  IMAD.MOV.U32 R21, RZ, RZ, R26 ;  /* 0x000000ffff157224 */ /* 0x000fc400078e001a */
[----:B------:R-:W-:Y:S01]  /*20390*/  IMAD.MOV.U32 R20, RZ, RZ, R27 ;  /* 0x000000ffff147224 */ /* 0x000fe200078e001b */
[----:B--2---:R-:W-:Y:S11]  /*203a0*/  HMMA.16816.F32.BF16 R4, R12, R26, R16 ;  /* 0x0000001a0c04723c */ /* 0x004ff60000041810 */
[----:B------:R-:W-:Y:S11]  /*203b0*/  @!UPT UIADD3 URZ, URZ, URZ, URZ ;  /* 0x0000003f3f3ff290 */ /* 0x000ff6000fffe03f */
[----:B------:R-:W-:Y:S01]  /*203c0*/  @!UPT UIADD3 URZ, URZ, URZ, URZ ;  /* 0x0000003f3f3ff290 */ /* 0x000fe2000fffe03f */
[----:B------:R-:W-:Y:S01]  /*203d0*/  STL.64 [R1+0x510], R4 ;  /* 0x0005100401007387 */ /* 0x000fe20000100a00 */
[----:B------:R-:W-:Y:S02]  /*203e0*/  STL.64 [R1+0x518], R6 ;  /* 0x0005180601007387 */ /* 0x000fe40000100a00 */
[----:B------:R-:W2:Y:S02]  /*203f0*/  LDL.LU R16, [R1+0x500] ;  /* 0x0005000001107983 */ /* 0x000ea40000300800 */
[----:B------:R-:W2:Y:S01]  /*20400*/  LDL.LU R17, [R1+0x504] ;  /* 0x0005040001117983 */ /* 0x000ea20000300800 */
[----:B------:R-:W2:Y:S01]  /*20410*/  LDL.LU R18, [R1+0x508] ;  /* 0x0005080001127983 */ /* 0x000ea20000300800 */
[----:B------:R-:W2:Y:S02]  /*20420*/  LDL.LU R19, [R1+0x50c] ;  /* 0x00050c0001137983 */ /* 0x000ea40000300800 */
[----:B---3--:R0:W-:Y:S02]  /*20430*/  STL.64 [R1+0x19c0], R22 ;  /* 0x0019c01601007387 */ /* 0x0081e40000100a00 */
[----:B------:R-:W-:Y:S01]  /*20440*/  STL.64 [R1+0x19b8], R20 ;  /* 0x0019b81401007387 */ /* 0x000fe20000100a00 */
[----:B0-----:R-:W2:Y:S01]  /*20450*/  LDL.64 R22, [R1+0x48] ;  /* 0x0000480001167983 */ /* 0x001ea20000100a00 */
[----:B------:R-:W3:Y:S02]  /*20460*/  LDL.LU R4, [R1+0x4c0] ;  /* 0x0004c00001047983 */ /* 0x000ee40000300800 */
[----:B------:R-:W3:Y:S02]  /*20470*/  LDL.LU R5, [R1+0x4c4] ;  /* 0x0004c40001057983 */ /* 0x000ee40000300800 */
[----:B------:R-:W2:Y:S01]  /*20480*/  LDL.LU R6, [R1+0x4c8] ;  /* 0x0004c80001067983 */ /* 0x000ea20000300800 */
[----:B------:R-:W2:Y:S04]  /*20490*/  LDL.LU R7, [R1+0x4cc] ;  /* 0x0004cc0001077983 */ /* 0x000ea80000300800 */
[----:B--2---:R0:W-:Y:S01]  /*204a0*/  STL.64 [R1+0x1990], R6 ;  /* 0x0019900601007387 */ /* 0x0041e20000100a00 */
[----:B---3--:R1:W-:Y:S02]  /*204b0*/  STL.64 [R1+0x1988], R4 ;  /* 0x0019880401007387 */ /* 0x0083e40000100a00 */
[----:B0-----:R-:W-:-:S02]  /*204c0*/  IMAD.MOV.U32 R6, RZ, RZ, R9 ;  /* 0x000000ffff067224 */ /* 0x001fc400078e0009 */
[----:B------:R-:W-:-:S05]  /*204d0*/  IMAD.MOV.U32 R7, RZ, RZ, R8 ;  /* 0x000000ffff077224 */ /* 0x000fca00078e0008 */
[----:B------:R0:W-:Y:S01]  /*204e0*/  STL.64 [R1+0x19a0], R6 ;  /* 0x0019a00601007387 */ /* 0x0001e20000100a00 */
[----:B-1----:R-:W2:Y:S02]  /*204f0*/  LDL.LU R4, [R1+0x4e0] ;  /* 0x0004e00001047983 */ /* 0x002ea40000300800 */
[----:B------:R-:W2:Y:S01]  /*20500*/  LDL.LU R5, [R1+0x4e4] ;  /* 0x0004e40001057983 */ /* 0x000ea20000300800 */
[----:B0-----:R-:W3:Y:S01]  /*20510*/  LDL.LU R6, [R1+0x4e8] ;  /* 0x0004e80001067983 */ /* 0x001ee20000300800 */
[----:B------:R-:W3:Y:S01]  /*20520*/  LDL.LU R7, [R1+0x4ec] ;  /* 0x0004ec0001077983 */ /* 0x000ee20000300800 */
[----:B------:R-:W-:Y:S02]  /*20530*/  HMMA.16816.F32.BF16 R16, R12, R22, R16 ;  /* 0x000000160c10723c */ /* 0x000fe40000041810 */
[----:B---3--:R-:W-:Y:S01]  /*20540*/  STL.64 [R1+0x19b0], R6 ;  /* 0x0019b00601007387 */ /* 0x008fe20000100a00 */
[----:B--2---:R0:W-:Y:S03]  /*20550*/  STL.64 [R1+0x19a8], R4 ;  /* 0x0019a80401007387 */ /* 0x0041e60000100a00 */
[----:B0-----:R-:W2:Y:S01]  /*20560*/  LDL.LU R4, [R1+0x4f0] ;  /* 0x0004f00001047983 */ /* 0x001ea20000300800 */
[----:B------:R-:W2:Y:S02]  /*20570*/  LDL.LU R5, [R1+0x4f4] ;  /* 0x0004f40001057983 */ /* 0x000ea40000300800 */
[----:B------:R-:W2:Y:S02]  /*20580*/  LDL.LU R6, [R1+0x4f8] ;  /* 0x0004f80001067983 */ /* 0x000ea40000300800 */
[----:B------:R-:W2:Y:S01]  /*20590*/  LDL.LU R7, [R1+0x4fc] ;  /* 0x0004fc0001077983 */ /* 0x000ea20000300800 */
[----:B------:R-:W3:Y:S04]  /*205a0*/  LDL.64 R26, [R1+0x8] ;  /* 0x00000800011a7983 */ /* 0x000ee80000100a00 */
[----:B---3--:R0:W-:Y:S01]  /*205b0*/  STL.64 [R1+0x1998], R26 ;  /* 0x0019981a01007387 */ /* 0x0081e20000100a00 */
[----:B------:R-:W3:Y:S02]  /*205c0*/  LDL.LU R24, [R1+0x4d0] ;  /* 0x0004d00001187983 */ /* 0x000ee40000300800 */
[----:B------:R-:W3:Y:S01]  /*205d0*/  LDL.LU R25, [R1+0x4d4] ;  /* 0x0004d40001197983 */ /* 0x000ee20000300800 */
[----:B0-----:R-:W3:Y:S01]  /*205e0*/  LDL.LU R26, [R1+0x4d8] ;  /* 0x0004d800011a7983 */ /* 0x001ee20000300800 */
[----:B------:R-:W3:Y:S02]  /*205f0*/  LDL.LU R27, [R1+0x4dc] ;  /* 0x0004dc00011b7983 */ /* 0x000ee40000300800 */
[----:B------:R-:W2:Y:S02]  /*20600*/  LDL.LU R8, [R1+0x370] ;  /* 0x0003700001087983 */ /* 0x000ea40000300800 */
[----:B------:R-:W2:Y:S01]  /*20610*/  LDL.LU R9, [R1+0x374] ;  /* 0x0003740001097983 */ /* 0x000ea20000300800 */
[----:B------:R-:W2:Y:S01]  /*20620*/  LDL.LU R10, [R1+0x378] ;  /* 0x00037800010a7983 */ /* 0x000ea20000300800 */
[----:B------:R-:W2:Y:S02]  /*20630*/  LDL.LU R11, [R1+0x37c] ;  /* 0x00037c00010b7983 */ /* 0x000ea40000300800 */
[----:B------:R0:W-:Y:S02]  /*20640*/  STL.64 [R1+0x500], R16 ;  /* 0x0005001001007387 */ /* 0x0001e40000100a00 */
[----:B------:R1:W-:Y:S02]  /*20650*/  STL.64 [R1+0x508], R18 ;  /* 0x0005081201007387 */ /* 0x0003e40000100a00 */
[----:B0-----:R-:W-:Y:S01]  /*20660*/  IMAD.MOV.U32 R17, RZ, RZ, R22 ;  /* 0x000000ffff117224 */ /* 0x001fe200078e0016 */
[----:B-1----:R-:W2:Y:S01]  /*20670*/  LDL.LU.64 R18, [R1+0x19c8] ;  /* 0x0019c80001127983 */ /* 0x002ea20000300a00 */
[----:B------:R-:W-:-:S02]  /*20680*/  IMAD.MOV.U32 R16, RZ, RZ, R23 ;  /* 0x000000ffff107224 */ /* 0x000fc400078e0017 */
[----:B------:R-:W2:Y:S02]  /*20690*/  LDL.LU.64 R22, [R1+0x19c0] ;  /* 0x0019c00001167983 */ /* 0x000ea40000300a00 */
[----:B------:R-:W3:Y:S01]  /*206a0*/  LDL.LU.64 R20, [R1+0x19b8] ;  /* 0x0019b80001147983 */ /* 0x000ee20000300a00 */
[C---:B--2---:R-:W-:Y:S11]  /*206b0*/  HMMA.16816.F32.BF16 R4, R12.reuse, R22, R4 ;  /* 0x000000160c04723c */ /* 0x044ff60000041804 */
[----:B------:R-:W-:Y:S11]  /*206c0*/  @!UPT UIADD3 URZ, URZ, URZ, URZ ;  /* 0x0000003f3f3ff290 */ /* 0x000ff6000fffe03f */
[----:B------:R-:W-:Y:S01]  /*206d0*/  @!UPT UIADD3 URZ, URZ, URZ, URZ ;  /* 0x0000003f3f3ff290 */ /* 0x000fe2000fffe03f */
[----:B------:R-:W-:Y:S01]  /*206e0*/  STL.64 [R1+0x4f0], R4 ;  /* 0x0004f00401007387 */ /* 0x000fe20000100a00 */
[----:B------:R0:W-:Y:S03]  /*206f0*/  STL.64 [R1+0x4f8], R6 ;  /* 0x0004f80601007387 */ /* 0x0001e60000100a00 */
[----:B0-----:R-:W2:Y:S01]  /*20700*/  LDL.LU.64 R6, [R1+0x19b0] ;  /* 0x0019b00001067983 */ /* 0x001ea20000300a00 */
[----:B------:R-:W2:Y:S02]  /*20710*/  LDL.LU.64 R4, [R1+0x19a8] ;  /* 0x0019a80001047983 */ /* 0x000ea40000300a00 */
[----:B------:R-:W-:Y:S01]  /*20720*/  STL.64 [R1+0x1938], R22 ;  /* 0x0019381601007387 */ /* 0x000fe20000100a00 */
[C---:B--2---:R-:W-:Y:S11]  /*20730*/  HMMA.16816.F32.BF16 R4, R12.reuse, R18, R4 ;  /* 0x000000120c04723c */ /* 0x044ff60000041804 */
[----:B------:R-:W-:Y:S11]  /*20740*/  @!UPT UIADD3 URZ, URZ, URZ, URZ ;  /* 0x0000003f3f3ff290 */ /* 0x000ff6000fffe03f */
[----:B------:R-:W-:Y:S01]  /*20750*/  @!UPT UIADD3 URZ, URZ, URZ, URZ ;  /* 0x0000003f3f3ff290 */ /* 0x000fe2000fffe03f */
[----:B------:R-:W-:Y:S01]  /*20760*/  STL.64 [R1+0x4e0], R4 ;  /* 0x0004e00401007387 */ /* 0x000fe20000100a00 */
[----:B------:R0:W-:Y:S03]  /*20770*/  STL.64 [R1+0x4e8], R6 ;  /* 0x0004e80601007387 */ /* 0x0001e60000100a00 */
[----:B0-----:R-:W3:Y:S01]  /*20780*/  LDL.LU.64 R6, [R1+0x19a0] ;  /* 0x0019a00001067983 */ /* 0x001ee20000300a00 */
[----:B------:R-:W-:Y:S02]  /*20790*/  STL.64 [R1+0x1930], R18 ;  /* 0x0019301201007387 */ /* 0x000fe40000100a00 */
[----:B------:R-:W-:Y:S02]  /*207a0*/  IMAD.MOV.U32 R22, RZ, RZ, R17 ;  /* 0x000000ffff167224 */ /* 0x000fe400078e0011 */
[----:B------:R-:W-:Y:S01]  /*207b0*/  IMAD.MOV.U32 R23, RZ, RZ, R16 ;  /* 0x000000ffff177224 */ /* 0x000fe200078e0010 */
[C---:B---3--:R-:W-:Y:S01]  /*207c0*/  HMMA.16816.F32.BF16 R4, R12.reuse, R6, R24 ;  /* 0x000000060c04723c */ /* 0x048fe20000041818 */
[----:B------:R-:W2:Y:S11]  /*207d0*/  LDL.LU.64 R26, [R1+0x1998] ;  /* 0x00199800011a7983 */ /* 0x000eb60000300a00 */
[----:B------:R-:W-:Y:S11]  /*207e0*/  @!UPT UIADD3 URZ, URZ, URZ, URZ ;  /* 0x0000003f3f3ff290 */ /* 0x000ff6000fffe03f */
[----:B------:R-:W-:Y:S01]  /*207f0*/  STL.64 [R1+0x4d0], R4 ;  /* 0x0004d00401007387 */ /* 0x000fe20000100a00 */
[----:B------:R0:W-:Y:S03]  /*20800*/  STL.64 [R1+0x4d8], R6 ;  /* 0x0004d80601007387 */ /* 0x0001e60000100a00 */
[----:B0-----:R-:W2:Y:S01]  /*20810*/  LDL.LU.64 R6, [R1+0x1990] ;  /* 0x0019900001067983 */ /* 0x001ea20000300a00 */
[----:B------:R-:W2:Y:S02]  /*20820*/  LDL.LU.64 R4, [R1+0x1988] ;  /* 0x0019880001047983 */ /* 0x000ea40000300a00 */
[----:B------:R-:W-:Y:S02]  /*20830*/  STL.64 [R1+0x1950], R22 ;  /* 0x0019501601007387 */ /* 0x000fe40000100a00 */
[----:B------:R-:W3:Y:S01]  /*20840*/  LDL.LU R16, [R1+0x330] ;  /* 0x0003300001107983 */ /* 0x000ee20000300800 */
[----:B------:R-:W3:Y:S01]  /*20850*/  LDL.LU R17, [R1+0x334] ;  /* 0x0003340001117983 */ /* 0x000ee20000300800 */
[----:B------:R-:W2:Y:S02]  /*20860*/  LDL.LU R18, [R1+0x338] ;  /* 0x0003380001127983 */ /* 0x000ea40000300800 */
[----:B------:R-:W2:Y:S02]  /*20870*/  LDL.LU R19, [R1+0x33c] ;  /* 0x00033c0001137983 */ /* 0x000ea40000300800 */
[----:B--2---:R-:W-:Y:S01]  /*20880*/  STL.64 [R1+0x1948], R18 ;  /* 0x0019481201007387 */ /* 0x004fe20000100a00 */
[----:B---3--:R0:W-:Y:S03]  /*20890*/  STL.64 [R1+0x1940], R16 ;  /* 0x0019401001007387 */ /* 0x0081e60000100a00 */
[----:B0-----:R-:W2:Y:S01]  /*208a0*/  LDL.LU R16, [R1+0x340] ;  /* 0x0003400001107983 */ /* 0x001ea20000300800 */
[----:B------:R-:W2:Y:S02]  /*208b0*/  LDL.LU R17, [R1+0x344] ;  /* 0x0003440001117983 */ /* 0x000ea40000300800 */
[----:B------:R-:W3:Y:S02]  /*208c0*/  LDL.LU R18, [R1+0x348] ;  /* 0x0003480001127983 */ /* 0x000ee40000300800 */
[----:B------:R-:W3:Y:S01]  /*208d0*/  LDL.LU R19, [R1+0x34c] ;  /* 0x00034c0001137983 */ /* 0x000ee20000300800 */
[C---:B------:R-:W-:Y:S01]  /*208e0*/  HMMA.16816.F32.BF16 R4, R12.reuse, R26, R4 ;  /* 0x0000001a0c04723c */ /* 0x040fe20000041804 */
[----:B---3--:R-:W-:Y:S01]  /*208f0*/  STL.64 [R1+0x1960], R18 ;  /* 0x0019601201007387 */ /* 0x008fe20000100a00 */
[----:B--2---:R0:W-:Y:S03]  /*20900*/  STL.64 [R1+0x1958], R16 ;  /* 0x0019581001007387 */ /* 0x0041e60000100a00 */
[----:B0-----:R-:W2:Y:S01]  /*20910*/  LDL.LU R16, [R1+0x350] ;  /* 0x0003500001107983 */ /* 0x001ea20000300800 */
[----:B------:R-:W2:Y:S02]  /*20920*/  LDL.LU R17, [R1+0x354] ;  /* 0x0003540001117983 */ /* 0x000ea40000300800 */
[----:B------:R-:W2:Y:S02]  /*20930*/  LDL.LU R18, [R1+0x358] ;  /* 0x0003580001127983 */ /* 0x000ea40000300800 */
[----:B------:R-:W2:Y:S11]  /*20940*/  LDL.LU R19, [R1+0x35c] ;  /* 0x00035c0001137983 */ /* 0x000eb60000300800 */
[----:B------:R-:W-:Y:S02]  /*20950*/  @!UPT UIADD3 URZ, URZ, URZ, URZ ;  /* 0x0000003f3f3ff290 */ /* 0x000fe4000fffe03f */
[----:B------:R0:W-:Y:S01]  /*20960*/  STL.64 [R1+0x4c0], R4 ;  /* 0x0004c00401007387 */ /* 0x0001e20000100a00 */
[----:B------:R1:W-:Y:S02]  /*20970*/  STL.64 [R1+0x4c8], R6 ;  /* 0x0004c80601007387 */ /* 0x0003e40000100a00 */
[----:B0-----:R-:W-:Y:S01]  /*20980*/  IMAD.MOV.U32 R5, RZ, RZ, R26 ;  /* 0x000000ffff057224 */ /* 0x001fe200078e001a */
[----:B-1----:R-:W3:Y:S01]  /*20990*/  LDL.LU.64 R6, [R1+0x1980] ;  /* 0x0019800001067983 */ /* 0x002ee20000300a00 */
[----:B------:R-:W-:Y:S02]  /*209a0*/  IMAD.MOV.U32 R4, RZ, RZ, R27 ;  /* 0x000000ffff047224 */ /* 0x000fe400078e001b */
[----:B------:R-:W2:Y:S02]  /*209b0*/  LDL.LU.64 R26, [R1+0x1978] ;  /* 0x00197800011a7983 */ /* 0x000ea40000300a00 */
[----:B--2---:R-:W-:Y:S01]  /*209c0*/  HMMA.16816.F32.BF16 R12, R12, R26, R8 ;  /* 0x0000001a0c0c723c */ /* 0x004fe20000041808 */
[----:B------:R-:W2:Y:S01]  /*209d0*/  LDL.LU.64 R10, [R1+0x1970] ;  /* 0x00197000010a7983 */ /* 0x000ea20000300a00 */
[----:B------:R-:W2:Y:S11]  /*209e0*/  LDL.LU.64 R8, [R1+0x1968] ;  /* 0x0019680001087983 */ /* 0x000eb60000300a00 */
[----:B------:R-:W-:Y:S10]  /*209f0*/  @!UPT UIADD3 URZ, URZ, URZ, URZ ;  /* 0x0000003f3f3ff290 */ /* 0x000ff4000fffe03f */
[----:B------:R-:W-:Y:S01]  /*20a00*/  STL.64 [R1+0x370], R12 ;  /* 0x0003700c01007387 */ /* 0x000fe20000100a00 */
[----:B------:R-:W-:Y:S02]  /*20a10*/  STL.64 [R1+0x378], R14 ;  /* 0x0003780e01007387 */ /* 0x000fe40000100a00 */
[----:B------:R0:W-:Y:S02]  /*20a20*/  STL.64 [R1+0x1900], R26 ;  /* 0x0019001a01007387 */ /* 0x0001e40000100a00 */
[----:B------:R-:W2:Y:S01]  /*20a30*/  LDL.LU R24, [R1+0x360] ;  /* 0x0003600001187983 */ /* 0x000ea20000300800 */
[----:B------:R-:W2:Y:S04]  /*20a40*/  LDL.LU R25, [R1+0x364] ;  /* 0x0003640001197983 */ /* 0x000ea80000300800 */
[----:B0-----:R-:W2:Y:S01]  /*20a50*/  LDL.LU R26, [R1+0x368] ;  /* 0x00036800011a7983 */ /* 0x001ea20000300800 */
[----:B------:R-:W2:Y:S02]  /*20a60*/  LDL.LU R27, [R1+0x36c] ;  /* 0x00036c00011b7983 */ /* 0x000ea40000300800 */
[----:B---3--:R-:W-:-:S02]  /*20a70*/  IMAD.MOV.U32 R14, RZ, RZ, R7 ;  /* 0x000000ffff0e7224 */ /* 0x008fc400078e0007 */
[----:B------:R-:W-:-:S07]  /*20a80*/  IMAD.MOV.U32 R15, RZ, RZ, R6 ;  /* 0x000000ffff0f7224 */ /* 0x000fce00078e0006 */
[----:B--2---:R-:W-:Y:S11]  /*20a90*/  HMMA.16816.F32.BF16 R12, R8, R14, R24 ;  /* 0x0000000e080c723c */ /* 0x004ff60000041818 */
[----:B------:R-:W-:Y:S11]  /*20aa0*/  @!UPT UIADD3 URZ, URZ, URZ, URZ ;  /* 0x0000003f3f3ff290 */ /* 0x000ff6000fffe03f */
[----:B------:R-:W-:Y:S01]  /*20ab0*/  @!UPT UIADD3 URZ, URZ, URZ, URZ ;  /* 0x0000003f3f3ff290 */ /* 0x000fe2000fffe03f */
[----:B------:R0:W-:Y:S01]  /*20ac0*/  STL.64 [R1+0x360], R12 ;  /* 0x0003600c01007387 */ /* 0x0001e20000100a00 */
[----:B------:R1:W-:Y:S03]  /*20ad0*/  STL.64 [R1+0x368], R14 ;  /* 0x0003680e01007387 */ /* 0x0003e60000100a00 */
[----:B0-----:R-:W2:Y:S01]  /*20ae0*/  LDL.LU R12, [R1+0x310] ;  /* 0x00031000010c7983 */ /* 0x001ea20000300800 */
[----:B------:R-:W2:Y:S02]  /*20af0*/  LDL.LU R13, [R1+0x314] ;  /* 0x00031400010d7983 */ /* 0x000ea40000300800 */
[----:B-1----:R-:W3:Y:S02]  /*20b00*/  LDL.LU R14, [R1+0x318] ;  /* 0x00031800010e7983 */ /* 0x002ee40000300800 */
[----:B------:R-:W3:Y:S02]  /*20b10*/  LDL.LU R15, [R1+0x31c] ;  /* 0x00031c00010f7983 */ /* 0x000ee40000300800 */
[----:B------:R-:W-:-:S02]  /*20b20*/  IMAD.MOV.U32 R26, RZ, RZ, R5 ;  /* 0x000000ffff1a7224 */ /* 0x000fc400078e0005 */
[----:B------:R-:W-:Y:S02]  /*20b30*/  IMAD.MOV.U32 R27, RZ, RZ, R4 ;  /* 0x000000ffff1b7224 */ /* 0x000fe400078e0004 */
[----:B------:R-:W-:Y:S02]  /*20b40*/  IMAD.MOV.U32 R22, RZ, RZ, R21 ;  /* 0x000000ffff167224 */ /* 0x000fe400078e0015 */
[----:B------:R-:W-:Y:S01]  /*20b50*/  IMAD.MOV.U32 R23, RZ, RZ, R20 ;  /* 0x000000ffff177224 */ /* 0x000fe200078e0014 */
[----:B---3--:R-:W-:Y:S01]  /*20b60*/  STL.64 [R1+0x1928], R14 ;  /* 0x0019280e01007387 */ /* 0x008fe20000100a00 */
[----:B--2---:R0:W-:Y:S03]  /*20b70*/  STL.64 [R1+0x1920], R12 ;  /* 0x0019200c01007387 */ /* 0x0041e60000100a00 */
[----:B0-----:R-:W2:Y:S01]  /*20b80*/  LDL.LU R12, [R1+0x320] ;  /* 0x00032000010c7983 */ /* 0x001ea20000300800 */
[----:B------:R-:W2:Y:S02]  /*20b90*/  LDL.LU R13, [R1+0x324] ;  /* 0x00032400010d7983 */ /* 0x000ea40000300800 */
[----:B------:R-:W2:Y:S02]  /*20ba0*/  LDL.LU R14, [R1+0x328] ;  /* 0x00032800010e7983 */ /* 0x000ea40000300800 */
[----:B------:R-:W2:Y:S01]  /*20bb0*/  LDL.LU R15, [R1+0x32c] ;  /* 0x00032c00010f7983 */ /* 0x000ea20000300800 */
[----:B------:R0:W-:Y:S04]  /*20bc0*/  STL.64 [R1+0x1918], R26 ;  /* 0x0019181a01007387 */ /* 0x0001e80000100a00 */
[----:B0-----:R-:W3:Y:S01]  /*20bd0*/  LDL.64 R26, [R1+0x18] ;  /* 0x00001800011a7983 */ /* 0x001ee20000100a00 */
[----:B------:R-:W2:Y:S02]  /*20be0*/  LDL.LU R4, [R1+0x190] ;  /* 0x0001900001047983 */ /* 0x000ea40000300800 */
[----:B------:R-:W2:Y:S02]  /*20bf0*/  LDL.LU R5, [R1+0x194] ;  /* 0x0001940001057983 */ /* 0x000ea40000300800 */
[----:B------:R-:W2:Y:S01]  /*20c00*/  LDL.LU R6, [R1+0x198] ;  /* 0x0001980001067983 */ /* 0x000ea20000300800 */
[----:B------:R-:W2:Y:S01]  /*20c10*/  LDL.LU R7, [R1+0x19c] ;  /* 0x00019c0001077983 */ /* 0x000ea20000300800 */
[C---:B------:R-:W-:Y:S03]  /*20c20*/  HMMA.16816.F32.BF16 R20, R8.reuse, R22, R16 ;  /* 0x000000160814723c */ /* 0x040fe60000041810 */
[----:B--2---:R-:W-:Y:S01]  /*20c30*/  STL.64 [R1+0x1910], R6 ;  /* 0x0019100601007387 */ /* 0x004fe20000100a00 */
[----:B------:R0:W-:Y:S03]  /*20c40*/  STL.64 [R1+0x1908], R4 ;  /* 0x0019080401007387 */ /* 0x0001e60000100a00 */
[----:B0-----:R-:W2:Y:S01]  /*20c50*/  LDL.LU R4, [R1+0x300] ;  /* 0x0003000001047983 */ /* 0x001ea20000300800 */
[----:B------:R-:W2:Y:S02]  /*20c60*/  LDL.LU R5, [R1+0x304] ;  /* 0x0003040001057983 */ /* 0x000ea40000300800 */
[----:B------:R-:W2:Y:S02]  /*20c70*/  LDL.LU R6, [R1+0x308] ;  /* 0x0003080001067983 */ /* 0x000ea40000300800 */
[----:B------:R-:W2:Y:S01]  /*20c80*/  LDL.LU R7, [R1+0x30c] ;  /* 0x00030c0001077983 */ /* 0x000ea20000300800 */
[----:B------:R-:W2:Y:S01]  /*20c90*/  LDL.LU.64 R18, [R1+0x1960] ;  /* 0x0019600001127983 */ /* 0x000ea20000300a00 */
[----:B------:R-:W2:Y:S09]  /*20ca0*/  LDL.LU.64 R16, [R1+0x1958] ;  /* 0x0019580001107983 */ /* 0x000eb20000300a00 */
[----:B------:R-:W-:Y:S02]  /*20cb0*/  STL.64 [R1+0x350], R20 ;  /* 0x0003501401007387 */ /* 0x000fe40000100a00 */
[----:B------:R0:W-:Y:S02]  /*20cc0*/  STL.64 [R1+0x358], R22 ;  /* 0x0003581601007387 */ /* 0x0001e40000100a00 */
        /* <DEDUP_REMOVED lines=8> */
[C---:B--2---:R-:W-:Y:S11]  /*20d50*/  HMMA.16816.F32.BF16 R16, R8.reuse, R22, R16 ;  /* 0x000000160810723c */ /* 0x044ff60000041810 */
[----:B------:R-:W-:Y:S11]  /*20d60*/  @!UPT UIADD3 URZ, URZ, URZ, URZ ;  /* 0x0000003f3f3ff290 */ /* 0x000ff6000fffe03f */
[----:B------:R-:W-:Y:S01]  /*20d70*/  @!UPT UIADD3 URZ, URZ, URZ, URZ ;  /* 0x0000003f3f3ff290 */ /* 0x000fe2000fffe03f */
[----:B------:R-:W-:Y:S01]  /*20d80*/  STL.64 [R1+0x330], R16 ;  /* 0x0003301001007387 */ /* 0x000fe20000100a00 */
[----:B------:R0:W-:Y:S03]  /*20d90*/  STL.64 [R1+0x338], R18 ;  /* 0x0003381201007387 */ /* 0x0001e60000100a00 */
[----:B0-----:R-:W2:Y:S01]  /*20da0*/  LDL.LU.64 R18, [R1+0x1930] ;  /* 0x0019300001127983 */ /* 0x001ea20000300a00 */
[----:B------:R0:W-:Y:S03]  /*20db0*/  STL.64 [R1+0x18c8], R22 ;  /* 0x0018c81601007387 */ /* 0x0001e60000100a00 */
[----:B0-----:R-:W2:Y:S04]  /*20dc0*/  LDL.64 R22, [R1+0x48] ;  /* 0x0000480001167983 */ /* 0x001ea80000100a00 */
[----:B--2---:R0:W-:Y:S04]  /*20dd0*/  STL.64 [R1+0x18d0], R22 ;  /* 0x0018d01601007387 */ /* 0x0041e80000100a00 */
[----:B0-----:R-:W2:Y:S01]  /*20de0*/  LDL.64 R22, [R1+0x58] ;  /* 0x0000580001167983 */ /* 0x001ea20000100a00 */
[C---:B------:R-:W-:Y:S03]  /*20df0*/  HMMA.16816.F32.BF16 R12, R8.reuse, R18, R12 ;  /* 0x00000012080c723c */ /* 0x040fe6000004180c */
[----:B--2---:R0:W-:Y:S04]  /*20e00*/  STL.64 [R1+0x18e8], R22 ;  /* 0x0018e81601007387 */ /* 0x0041e80000100a00 */
[----:B0-----:R-:W2:Y:S11]  /*20e10*/  LDL.64 R22, [R1+0x68] ;  /* 0x0000680001167983 */ /* 0x001eb60000100a00 */
[----:B------:R-:W-:Y:S05]  /*20e20*/  @!UPT UIADD3 URZ, URZ, URZ, URZ ;  /* 0x0000003f3f3ff290 */ /* 0x000fea000fffe03f */
[----:B------:R-:W-:Y:S02]  /*20e30*/  STL.64 [R1+0x320], R12 ;  /* 0x0003200c01007387 */ /* 0x000fe40000100a00 */
[----:B------:R0:W-:Y:S02]  /*20e40*/  STL.64 [R1+0x328], R14 ;  /* 0x0003280e01007387 */ /* 0x0001e40000100a00 */
[----:B0-----:R-:W3:Y:S01]  /*20e50*/  LDL.LU.64 R14, [R1+0x1928] ;  /* 0x00192800010e7983 */ /* 0x001ee20000300a00 */
[----:B------:R-:W3:Y:S02]  /*20e60*/  LDL.LU.64 R12, [R1+0x1920] ;  /* 0x00192000010c7983 */ /* 0x000ee40000300a00 */
[----:B------:R0:W-:Y:S02]  /*20e70*/  STL.64 [R1+0x18c0], R18 ;  /* 0x0018c01201007387 */ /* 0x0001e40000100a00 */
[----:B------:R-:W2:Y:S01]  /*20e80*/  LDL.LU R16, [R1+0x150] ;  /* 0x0001500001107983 */ /* 0x000ea20000300800 */
[----:B------:R-:W2:Y:S04]  /*20e90*/  LDL.LU R17, [R1+0x154] ;  /* 0x0001540001117983 */ /* 0x000ea80000300800 */
[----:B0-----:R-:W2:Y:S01]  /*20ea0*/  LDL.LU R18, [R1+0x158] ;  /* 0x0001580001127983 */ /* 0x001ea20000300800 */
[----:B------:R-:W2:Y:S01]  /*20eb0*/  LDL.LU R19, [R1+0x15c] ;  /* 0x00015c0001137983 */ /* 0x000ea20000300800 */
[C---:B---3--:R-:W-:Y:S02]  /*20ec0*/  HMMA.16816.F32.BF16 R12, R8.reuse, R26, R12 ;  /* 0x0000001a080c723c */ /* 0x048fe4000004180c */
[----:B--2---:R-:W-:Y:S01]  /*20ed0*/  STL.64 [R1+0x18e0], R18 ;  /* 0x0018e01201007387 */ /* 0x004fe20000100a00 */
[----:B------:R0:W-:Y:S03]  /*20ee0*/  STL.64 [R1+0x18d8], R16 ;  /* 0x0018d81001007387 */ /* 0x0001e60000100a00 */
[----:B0-----:R-:W2:Y:S01]  /*20ef0*/  LDL.LU R16, [R1+0x170] ;  /* 0x0001700001107983 */ /* 0x001ea20000300800 */
[----:B------:R-:W2:Y:S02]  /*20f00*/  LDL.LU R17, [R1+0x174] ;  /* 0x0001740001117983 */ /* 0x000ea40000300800 */
[----:B------:R-:W2:Y:S02]  /*20f10*/  LDL.LU R18, [R1+0x178] ;  /* 0x0001780001127983 */ /* 0x000ea40000300800 */
[----:B------:R-:W2:Y:S11]  /*20f20*/  LDL.LU R19, [R1+0x17c] ;  /* 0x00017c0001137983 */ /* 0x000eb60000300800 */
[----:B------:R-:W-:Y:S01]  /*20f30*/  @!UPT UIADD3 URZ, URZ, URZ, URZ ;  /* 0x0000003f3f3ff290 */ /* 0x000fe2000fffe03f */
[----:B------:R-:W-:Y:S01]  /*20f40*/  STL.64 [R1+0x310], R12 ;  /* 0x0003100c01007387 */ /* 0x000fe20000100a00 */
[----:B------:R0:W-:Y:S02]  /*20f50*/  STL.64 [R1+0x318], R14 ;  /* 0x0003180e01007387 */ /* 0x0001e40000100a00 */
[----:B0-----:R-:W-:Y:S02]  /*20f60*/  IMAD.MOV.U32 R15, RZ, RZ, R26 ;  /* 0x000000ffff0f7224 */ /* 0x001fe400078e001a */
[----:B------:R-:W-:Y:S02]  /*20f70*/  IMAD.MOV.U32 R14, RZ, RZ, R27 ;  /* 0x000000ffff0e7224 */ /* 0x000fe400078e001b */
[----:B------:R-:W3:Y:S03]  /*20f80*/  LDL.LU.64 R26, [R1+0x1918] ;  /* 0x00191800011a7983 */ /* 0x000ee60000300a00 */
        /* <DEDUP_REMOVED lines=13> */
[----:B------:R-:W3:Y:S01]  /*21060*/  LDL.LU.64 R6, [R1+0x18f8] ;  /* 0x0018f80001067983 */ /* 0x000ee20000300a00 */
[----:B------:R-:W3:Y:S11]  /*21070*/  LDL.LU.64 R4, [R1+0x18f0] ;  /* 0x0018f00001047983 */ /* 0x000ef60000300a00 */
[----:B------:R-:W-:Y:S09]  /*21080*/  @!UPT UIADD3 URZ, URZ, URZ, URZ ;  /* 0x0000003f3f3ff290 */ /* 0x000ff2000fffe03f */
[----:B------:R0:W-:Y:S01]  /*21090*/  STL.64 [R1+0x190], R8 ;  /* 0x0001900801007387 */ /* 0x0001e20000100a00 */
[----:B------:R1:W-:Y:S03]  /*210a0*/  STL.64 [R1+0x198], R10 ;  /* 0x0001980a01007387 */ /* 0x0003e60000100a00 */
[----:B0-----:R-:W3:Y:S01]  /*210b0*/  LDL.LU R8, [R1+0x180] ;  /* 0x0001800001087983 */ /* 0x001ee20000300800 */
[----:B------:R-:W3:Y:S02]  /*210c0*/  LDL.LU R9, [R1+0x184] ;  /* 0x0001840001097983 */ /* 0x000ee40000300800 */
[----:B-1----:R-:W3:Y:S02]  /*210d0*/  LDL.LU R10, [R1+0x188] ;  /* 0x00018800010a7983 */ /* 0x002ee40000300800 */
[----:B------:R-:W3:Y:S01]  /*210e0*/  LDL.LU R11, [R1+0x18c] ;  /* 0x00018c00010b7983 */ /* 0x000ee20000300800 */
[----:B------:R0:W-:Y:S01]  /*210f0*/  STL.64 [R1+0x18b0], R26 ;  /* 0x0018b01a01007387 */ /* 0x0001e20000100a00 */
[----:B------:R-:W2:Y:S02]  /*21100*/  LDL.LU R24, [R1+0x160] ;  /* 0x0001600001187983 */ /* 0x000ea40000300800 */
[----:B------:R-:W2:Y:S01]  /*21110*/  LDL.LU R25, [R1+0x164] ;  /* 0x0001640001197983 */ /* 0x000ea20000300800 */
[----:B0-----:R-:W2:Y:S01]  /*21120*/  LDL.LU R26, [R1+0x168] ;  /* 0x00016800011a7983 */ /* 0x001ea20000300800 */
[----:B------:R-:W2:Y:S01]  /*21130*/  LDL.LU R27, [R1+0x16c] ;  /* 0x00016c00011b7983 */ /* 0x000ea20000300800 */
        /* <DEDUP_REMOVED lines=16> */
[----:B------:R-:W3:Y:S02]  /*21240*/  LDL.LU.64 R22, [R1+0x18d0] ;  /* 0x0018d00001167983 */ /* 0x000ee40000300a00 */
[C---:B---3--:R-:W-:Y:S11]  /*21250*/  HMMA.16816.F32.BF16 R24, R4.reuse, R22, R24 ;  /* 0x000000160418723c */ /* 0x048ff60000041818 */
[----:B------:R-:W-:Y:S11]  /*21260*/  @!UPT UIADD3 URZ, URZ, URZ, URZ ;  /* 0x0000003f3f3ff290 */ /* 0x000ff6000fffe03f */
[----:B------:R-:W-:Y:S01]  /*21270*/  @!UPT UIADD3 URZ, URZ, URZ, URZ ;  /* 0x0000003f3f3ff290 */ /* 0x000fe2000fffe03f */
[----:B------:R0:W-:Y:S01]  /*21280*/  STL.64 [R1+0x160], R24 ;  /* 0x0001601801007387 */ /* 0x0001e20000100a00 */
[----:B------:R-:W-:Y:S02]  /*21290*/  STL.64 [R1+0x168], R26 ;  /* 0x0001681a01007387 */ /* 0x000fe40000100a00 */
[----:B0-----:R-:W-:Y:S02]  /*212a0*/  IMAD.MOV.U32 R25, RZ, RZ, R22 ;  /* 0x000000ffff197224 */ /* 0x001fe400078e0016 */
[----:B------:R-:W-:Y:S02]  /*212b0*/  IMAD.MOV.U32 R24, RZ, RZ, R23 ;  /* 0x000000ffff187224 */ /* 0x000fe400078e0017 */
[----:B------:R-:W2:Y:S02]  /*212c0*/  LDL.LU.64 R22, [R1+0x18c8] ;  /* 0x0018c80001167983 */ /* 0x000ea40000300a00 */
[C---:B--2---:R-:W-:Y:S11]  /*212d0*/  HMMA.16816.F32.BF16 R16, R4.reuse, R22, R16 ;  /* 0x000000160410723c */ /* 0x044ff60000041810 */
        /* <DEDUP_REMOVED lines=14> */
[----:B--2---:R-:W-:Y:S11]  /*213c0*/  HMMA.16816.F32.BF16 R12, R4, R18, R12 ;  /* 0x00000012040c723c */ /* 0x004ff6000004180c */
        /* <DEDUP_REMOVED lines=8> */
[----:B0-----:R2:W-:Y:S01]  /*21450*/  STL.64 [R1+0x1810], R18 ;  /* 0x0018101201007387 */ /* 0x0015e20000100a00 */
[----:B------:R-:W-:Y:S02]  /*21460*/  STL.64 [R1+0x1808], R16 ;  /* 0x0018081001007387 */ /* 0x000fe40000100a00 */
[----:B--2---:R-:W-:-:S02]  /*21470*/  IMAD.MOV.U32 R18, RZ, RZ, R15 ;  /* 0x000000ffff127224 */ /* 0x004fc400078e000f */
[----:B------:R-:W-:-:S05]  /*21480*/  IMAD.MOV.U32 R19, RZ, RZ, R14 ;  /* 0x000000ffff137224 */ /* 0x000fca00078e000e */
[----:B------:R0:W-:Y:S02]  /*21490*/  STL.64 [R1+0x1828], R18 ;  /* 0x0018281201007387 */ /* 0x0001e40000100a00 */
[----:B---3--:R-:W-:Y:S07]  /*214a0*/  HMMA.16816.F32.BF16 R20, R4, R18, R20 ;  /* 0x000000120414723c */ /* 0x008fee0000041814 */
[----:B0-----:R-:W-:Y:S02]  /*214b0*/  IMAD.MOV.U32 R18, RZ, RZ, R13 ;  /* 0x000000ffff127224 */ /* 0x001fe400078e000d */
[----:B------:R-:W-:-:S02]  /*214c0*/  IMAD.MOV.U32 R19, RZ, RZ, R12 ;  /* 0x000000ffff137224 */ /* 0x000fc400078e000c */
[----:B------:R-:W0:Y:S11]  /*214d0*/  LDSM.16.MT88.4 R12, [R29+0x4280] ;  /* 0x004280001d0c783b */ /* 0x000e360000004200 */
[----:B------:R-:W-:Y:S01]  /*214e0*/  @!UPT UIADD3 URZ, URZ, URZ, URZ ;  /* 0x0000003f3f3ff290 */ /* 0x000fe2000fffe03f */
[----:B------:R-:W-:Y:S01]  /*214f0*/  STL.64 [R1+0x4a0], R20 ;  /* 0x0004a01401007387 */ /* 0x000fe20000100a00 */
[----:B------:R-:W-:Y:S02]  /*21500*/  STL.64 [R1+0x4a8], R22 ;  /* 0x0004a81601007387 */ /* 0x000fe40000100a00 */
[----:B------:R-:W-:Y:S01]  /*21510*/  STL.64 [R1+0x1840], R18 ;  /* 0x0018401201007387 */ /* 0x000fe20000100a00 */
[----:B0-----:R-:W-:Y:S01]  /*21520*/  STL.64 [R1+0x1790], R14 ;  /* 0x0017900e01007387 */ /* 0x001fe20000100a00 */
[----:B------:R0:W-:Y:S03]  /*21530*/  STL.64 [R1+0x1788], R12 ;  /* 0x0017880c01007387 */ /* 0x0001e60000100a00 */
[----:B0-----:R-:W2:Y:S01]  /*21540*/  LDL.LU R12, [R1+0x650] ;  /* 0x00065000010c7983 */ /* 0x001ea20000300800 */
[----:B------:R-:W2:Y:S02]  /*21550*/  LDL.LU R13, [R1+0x654] ;  /* 0x00065400010d7983 */ /* 0x000ea40000300800 */
[----:B------:R-:W3:Y:S02]  /*21560*/  LDL.LU R14, [R1+0x658] ;  /* 0x00065800010e7983 */ /* 0x000ee40000300800 */
[----:B------:R-:W3:Y:S02]  /*21570*/  LDL.LU R15, [R1+0x65c] ;  /* 0x00065c00010f7983 */ /* 0x000ee40000300800 */
[----:B------:R-:W-:-:S02]  /*21580*/  IMAD.MOV.U32 R18, RZ, RZ, R27 ;  /* 0x000000ffff127224 */ /* 0x000fc400078e001b */
[----:B------:R-:W-:-:S05]  /*21590*/  IMAD.MOV.U32 R19, RZ, RZ, R26 ;  /* 0x000000ffff137224 */ /* 0x000fca00078e001a */
[----:B------:R0:W-:Y:S02]  /*215a0*/  STL.64 [R1+0x1858], R18 ;  /* 0x0018581201007387 */ /* 0x0001e40000100a00 */
[----:B0-----:R-:W-:Y:S02]  /*215b0*/  IMAD.MOV.U32 R18, RZ, RZ, R25 ;  /* 0x000000ffff127224 */ /* 0x001fe400078e0019 */
[----:B------:R-:W-:-:S05]  /*215c0*/  IMAD.MOV.U32 R19, RZ, RZ, R24 ;  /* 0x000000ffff137224 */ /* 0x000fca00078e0018 */
[----:B------:R-:W-:Y:S04]  /*215d0*/  STL.64 [R1+0x1870], R18 ;  /* 0x0018701201007387 */ /* 0x000fe80000100a00 */
[----:B---3--:R-:W-:Y:S01]  /*215e0*/  STL.64 [R1+0x1820], R14 ;  /* 0x0018200e01007387 */ /* 0x008fe20000100a00 */
[----:B--2---:R0:W-:Y:S03]  /*215f0*/  STL.64 [R1+0x1818], R12 ;  /* 0x0018180c01007387 */ /* 0x0041e60000100a00 */
[----:B0-----:R-:W2:Y:S01]  /*21600*/  LDL.LU R12, [R1+0x7a0] ;  /* 0x0007a000010c7983 */ /* 0x001ea20000300800 */
[----:B------:R-:W2:Y:S02]  /*21610*/  LDL.LU R13, [R1+0x7a4] ;  /* 0x0007a400010d7983 */ /* 0x000ea40000300800 */
[----:B------:R-:W3:Y:S02]  /*21620*/  LDL.LU R14, [R1+0x7a8] ;  /* 0x0007a800010e7983 */ /* 0x000ee40000300800 */
[----:B------:R-:W3:Y:S02]  /*21630*/  LDL.LU R15, [R1+0x7ac] ;  /* 0x0007ac00010f7983 */ /* 0x000ee40000300800 */
[----:B------:R-:W-:-:S02]  /*21640*/  IMAD.MOV.U32 R18, RZ, RZ, R11 ;  /* 0x000000ffff127224 */ /* 0x000fc400078e000b */
[----:B------:R-:W-:-:S05]  /*21650*/  IMAD.MOV.U32 R19, RZ, RZ, R10 ;  /* 0x000000ffff137224 */ /* 0x000fca00078e000a */
[----:B------:R-:W-:Y:S04]  /*21660*/  STL.64 [R1+0x1888], R18 ;  /* 0x0018881201007387 */ /* 0x000fe80000100a00 */
[----:B---3--:R-:W-:Y:S01]  /*21670*/  STL.64 [R1+0x1838], R14 ;  /* 0x0018380e01007387 */ /* 0x008fe20000100a00 */
[----:B--2---:R0:W-:Y:S03]  /*21680*/  STL.64 [R1+0x1830], R12 ;  /* 0x0018300c01007387 */ /* 0x0041e60000100a00 */
[----:B0-----:R-:W2:Y:S01]  /*21690*/  LDL.LU R12, [R1+0x7b0] ;  /* 0x0007b000010c7983 */ /* 0x001ea20000300800 */
[----:B------:R-:W2:Y:S02]  /*216a0*/  LDL.LU R13, [R1+0x7b4] ;  /* 0x0007b400010d7983 */ /* 0x000ea40000300800 */
[----:B------:R-:W3:Y:S02]  /*216b0*/  LDL.LU R14, [R1+0x7b8] ;  /* 0x0007b800010e7983 */ /* 0x000ee40000300800 */
[----:B------:R-:W3:Y:S01]  /*216c0*/  LDL.LU R15, [R1+0x7bc] ;  /* 0x0007bc00010f7983 */ /* 0x000ee20000300800 */
[----:B------:R-:W2:Y:S01]  /*216d0*/  LDL.LU R24, [R1+0x670] ;  /* 0x0006700001187983 */ /* 0x000ea20000300800 */
[----:B------:R-:W4:Y:S02]  /*216e0*/  LDL.LU R25, [R1+0x674] ;  /* 0x0006740001197983 */ /* 0x000f240000300800 */
[----:B------:R-:W4:Y:S02]  /*216f0*/  LDL.LU R26, [R1+0x678] ;  /* 0x00067800011a7983 */ /* 0x000f240000300800 */
[----:B------:R-:W4:Y:S01]  /*21700*/  LDL.LU R27, [R1+0x67c] ;  /* 0x00067c00011b7983 */ /* 0x000f220000300800 */
[----:B------:R-:W4:Y:S01]  /*21710*/  LDL.64 R10, [R1+0x8] ;  /* 0x00000800010a7983 */ /* 0x000f220000100a00 */
[----:B------:R-:W4:Y:S02]  /*21720*/  LDL.LU R20, [R1+0x660] ;  /* 0x0006600001147983 */ /* 0x000f240000300800 */
[----:B------:R-:W4:Y:S02]  /*21730*/  LDL.LU R21, [R1+0x664] ;  /* 0x0006640001157983 */ /* 0x000f240000300800 */
[----:B------:R-:W4:Y:S01]  /*21740*/  LDL.LU R22, [R1+0x668] ;  /* 0x0006680001167983 */ /* 0x000f220000300800 */
[----:B------:R-:W4:Y:S04]  /*21750*/  LDL.LU R23, [R1+0x66c] ;  /* 0x00066c0001177983 */ /* 0x000f280000300800 */
        /* <DEDUP_REMOVED lines=10> */
[----:B------:R-:W3:Y:S02]  /*21800*/  LDL.LU R14, [R1+0x7d8] ;  /* 0x0007d800010e7983 */ /* 0x000ee40000300800 */
[----:B------:R-:W3:Y:S01]  /*21810*/  LDL.LU R15, [R1+0x7dc] ;  /* 0x0007dc00010f7983 */ /* 0x000ee20000300800 */
[----:B----4-:R-:W-:Y:S01]  /*21820*/  HMMA.16816.F32.BF16 R24, R4, R10, R24 ;  /* 0x0000000a0418723c */ /* 0x010fe20000041818 */
[----:B---3--:R-:W-:Y:S01]  /*21830*/  STL.64 [R1+0x1880], R14 ;  /* 0x0018800e01007387 */ /* 0x008fe20000100a00 */
[----:B--2---:R0:W-:Y:S03]  /*21840*/  STL.64 [R1+0x1878], R12 ;  /* 0x0018780c01007387 */ /* 0x0041e60000100a00 */
[----:B0-----:R-:W2:Y:S01]  /*21850*/  LDL.LU R12, [R1+0x7e0] ;  /* 0x0007e000010c7983 */ /* 0x001ea20000300800 */
[----:B------:R-:W2:Y:S02]  /*21860*/  LDL.LU R13, [R1+0x7e4] ;  /* 0x0007e400010d7983 */ /* 0x000ea40000300800 */
[----:B------:R-:W3:Y:S02]  /*21870*/  LDL.LU R14, [R1+0x7e8] ;  /* 0x0007e800010e7983 */ /* 0x000ee40000300800 */
[----:B------:R-:W3:Y:S02]  /*21880*/  LDL.LU R15, [R1+0x7ec] ;  /* 0x0007ec00010f7983 */ /* 0x000ee40000300800 */
[----:B------:R-:W-:-:S02]  /*21890*/  IMAD.MOV.U32 R18, RZ, RZ, R9 ;  /* 0x000000ffff127224 */ /* 0x000fc400078e0009 */
[----:B------:R-:W-:Y:S02]  /*218a0*/  IMAD.MOV.U32 R19, RZ, RZ, R8 ;  /* 0x000000ffff137224 */ /* 0x000fe400078e0008 */
[----:B------:R-:W-:Y:S02]  /*218b0*/  IMAD.MOV.U32 R17, RZ, RZ, R10 ;  /* 0x000000ffff117224 */ /* 0x000fe400078e000a */
[----:B------:R-:W-:Y:S02]  /*218c0*/  IMAD.MOV.U32 R16, RZ, RZ, R11 ;  /* 0x000000ffff107224 */ /* 0x000fe400078e000b */
[----:B------:R-:W0:Y:S04]  /*218d0*/  LDSM.16.MT88.4 R8, [R29+0x4300] ;  /* 0x004300001d08783b */ /* 0x000e280000004200 */
[----:B---3--:R-:W-:Y:S01]  /*218e0*/  STL.64 [R1+0x1898], R14 ;  /* 0x0018980e01007387 */ /* 0x008fe20000100a00 */
[----:B--2---:R1:W-:Y:S03]  /*218f0*/  STL.64 [R1+0x1890], R12 ;  /* 0x0018900c01007387 */ /* 0x0043e60000100a00 */
[----:B-1----:R-:W2:Y:S01]  /*21900*/  LDL.LU R12, [R1+0x7f0] ;  /* 0x0007f000010c7983 */ /* 0x002ea20000300800 */
[----:B------:R-:W2:Y:S02]  /*21910*/  LDL.LU R13, [R1+0x7f4] ;  /* 0x0007f400010d7983 */ /* 0x000ea40000300800 */
[----:B------:R-:W2:Y:S02]  /*21920*/  LDL.LU R14, [R1+0x7f8] ;  /* 0x0007f800010e7983 */ /* 0x000ea40000300800 */
[----:B------:R-:W2:Y:S01]  /*21930*/  LDL.LU R15, [R1+0x7fc] ;  /* 0x0007fc00010f7983 */ /* 0x000ea20000300800 */
[----:B------:R-:W-:Y:S01]  /*21940*/  STL.64 [R1+0x670], R24 ;  /* 0x0006701801007387 */ /* 0x000fe20000100a00 */
[----:B------:R1:W-:Y:S03]  /*21950*/  STL.64 [R1+0x678], R26 ;  /* 0x0006781a01007387 */ /* 0x0003e60000100a00 */
[----:B-1----:R-:W3:Y:S01]  /*21960*/  LDL.LU.64 R26, [R1+0x18b0] ;  /* 0x0018b000011a7983 */ /* 0x002ee20000300a00 */
[----:B0-----:R0:W-:Y:S02]  /*21970*/  STL.64 [R1+0x16f0], R10 ;  /* 0x0016f00a01007387 */ /* 0x0011e40000100a00 */
[----:B------:R-:W-:Y:S01]  /*21980*/  STL.64 [R1+0x16e8], R8 ;  /* 0x0016e80801007387 */ /* 0x000fe20000100a00 */
[----:B---3--:R-:W-:Y:S01]  /*21990*/  HMMA.16816.F32.BF16 R4, R4, R26, R20 ;  /* 0x0000001a0404723c */ /* 0x008fe20000041814 */
[----:B------:R-:W2:Y:S01]  /*219a0*/  LDL.LU.64 R22, [R1+0x18a8] ;  /* 0x0018a80001167983 */ /* 0x000ea20000300a00 */
[----:B------:R-:W2:Y:S11]  /*219b0*/  LDL.LU.64 R20, [R1+0x18a0] ;  /* 0x0018a00001147983 */ /* 0x000eb60000300a00 */
[----:B------:R-:W-:Y:S10]  /*219c0*/  @!UPT UIADD3 URZ, URZ, URZ, URZ ;  /* 0x0000003f3f3ff290 */ /* 0x000ff4000fffe03f */
[----:B------:R-:W-:Y:S01]  /*219d0*/  STL.64 [R1+0x660], R4 ;  /* 0x0006600401007387 */ /* 0x000fe20000100a00 */
[----:B------:R-:W-:Y:S02]  /*219e0*/  STL.64 [R1+0x668], R6 ;  /* 0x0006680601007387 */ /* 0x000fe40000100a00 */
[----:B------:R-:W1:Y:S04]  /*219f0*/  LDSM.16.MT88.4 R4, [R29+0x4380] ;  /* 0x004380001d04783b */ /* 0x000e680000004200 */
[----:B0-----:R-:W-:Y:S02]  /*21a00*/  IMAD.MOV.U32 R10, RZ, RZ, R17 ;  /* 0x000000ffff0a7224 */ /* 0x001fe400078e0011 */
[----:B------:R-:W-:Y:S01]  /*21a10*/  IMAD.MOV.U32 R11, RZ, RZ, R16 ;  /* 0x000000ffff0b7224 */ /* 0x000fe200078e0010 */
[----:B-1----:R-:W-:Y:S01]  /*21a20*/  STL.64 [R1+0x1680], R6 ;  /* 0x0016800601007387 */ /* 0x002fe20000100a00 */
        /* <DEDUP_REMOVED lines=40> */
[----:B0-----:R-:W2:Y:S01]  /*21cb0*/  LDL.LU.64 R18, [R1+0x1828] ;  /* 0x0018280001127983 */ /* 0x001ea20000300a00 */
[C---:B---3--:R-:W-:Y:S08]  /*21cc0*/  HMMA.16816.F32.BF16 R8, R20.reuse, R10, R4 ;  /* 0x0000000a1408723c */ /* 0x048ff00000041804 */
[C---:B--2---:R-:W-:Y:S01]  /*21cd0*/  HMMA.16816.F32.BF16 R16, R20.reuse, R18, R12 ;  /* 0x000000121410723c */ /* 0x044fe2000004180c */
[----:B------:R-:W2:Y:S01]  /*21ce0*/  LDL.LU.64 R14, [R1+0x1820] ;  /* 0x00182000010e7983 */ /* 0x000ea20000300a00 */
[----:B------:R-:W2:Y:S11]  /*21cf0*/  LDL.LU.64 R12, [R1+0x1818] ;  /* 0x00181800010c7983 */ /* 0x000eb60000300a00 */
[----:B------:R-:W-:Y:S10]  /*21d00*/  @!UPT UIADD3 URZ, URZ, URZ, URZ ;  /* 0x0000003f3f3ff290 */ /* 0x000ff4000fffe03f */
[----:B------:R-:W-:Y:S01]  /*21d10*/  STL.64 [R1+0x7a0], R16 ;  /* 0x0007a01001007387 */ /* 0x000fe20000100a00 */
[----:B------:R0:W-:Y:S03]  /*21d20*/  STL.64 [R1+0x7a8], R18 ;  /* 0x0007a81201007387 */ /* 0x0001e60000100a00 */
[----:B0-----:R-:W3:Y:S01]  /*21d30*/  LDL.LU.64 R18, [R1+0x1810] ;  /* 0x0018100001127983 */ /* 0x001ee20000300a00 */
[----:B------:R-:W3:Y:S02]  /*21d40*/  LDL.LU.64 R16, [R1+0x1808] ;  /* 0x0018080001107983 */ /* 0x000ee40000300a00 */
[----:B------:R-:W-:Y:S02]  /*21d50*/  STL.64 [R1+0x1798], R26 ;  /* 0x0017981a01007387 */ /* 0x000fe40000100a00 */
[----:B------:R0:W-:Y:S01]  /*21d60*/  STL.64 [R1+0x790], R8 ;  /* 0x0007900801007387 */ /* 0x0001e20000100a00 */
[----:B------:R1:W-:Y:S04]  /*21d70*/  STL.64 [R1+0x798], R10 ;  /* 0x0007980a01007387 */ /* 0x0003e80000100a00 */
[----:B0-----:R-:W4:Y:S01]  /*21d80*/  LDL.LU R8, [R1+0x250] ;  /* 0x0002500001087983 */ /* 0x001f220000300800 */
[----:B--2---:R-:W-:Y:S11]  /*21d90*/  HMMA.16816.F32.BF16 R4, R20, R26, R12 ;  /* 0x0000001a1404723c */ /* 0x004ff6000004180c */
[----:B------:R-:W-:Y:S11]  /*21da0*/  @!UPT UIADD3 URZ, URZ, URZ, URZ ;  /* 0x0000003f3f3ff290 */ /* 0x000ff6000fffe03f */
[----:B------:R-:W-:Y:S01]  /*21db0*/  @!UPT UIADD3 URZ, URZ, URZ, URZ ;  /* 0x0000003f3f3ff290 */ /* 0x000fe2000fffe03f */
[----:B------:R-:W-:Y:S01]  /*21dc0*/  STL.64 [R1+0x650], R4 ;  /* 0x0006500401007387 */ /* 0x000fe20000100a00 */
[----:B------:R-:W-:Y:S02]  /*21dd0*/  STL.64 [R1+0x658], R6 ;  /* 0x0006580601007387 */ /* 0x000fe40000100a00 */
[----:B------:R-:W4:Y:S02]  /*21de0*/  LDL.LU R9, [R1+0x254] ;  /* 0x0002540001097983 */ /* 0x000f240000300800 */
[----:B-1----:R-:W2:Y:S01]  /*21df0*/  LDL.LU R10, [R1+0x258] ;  /* 0x00025800010a7983 */ /* 0x002ea20000300800 */
[----:B------:R-:W2:Y:S01]  /*21e00*/  LDL.LU R11, [R1+0x25c] ;  /* 0x00025c00010b7983 */ /* 0x000ea20000300800 */
[----:B------:R-:W2:Y:S02]  /*21e10*/  LDL.LU R12, [R1+0x5f0] ;  /* 0x0005f000010c7983 */ /* 0x000ea40000300800 */
[----:B------:R-:W2:Y:S02]  /*21e20*/  LDL.LU R13, [R1+0x5f4] ;  /* 0x0005f400010d7983 */ /* 0x000ea40000300800 */
[----:B------:R-:W2:Y:S01]  /*21e30*/  LDL.LU R14, [R1+0x5f8] ;  /* 0x0005f800010e7983 */ /* 0x000ea20000300800 */
[----:B------:R-:W2:Y:S04]  /*21e40*/  LDL.LU R15, [R1+0x5fc] ;  /* 0x0005fc00010f7983 */ /* 0x000ea80000300800 */
[----:B--2---:R-:W-:Y:S01]  /*21e50*/  STL.64 [R1+0x17b0], R14 ;  /* 0x0017b00e01007387 */ /* 0x004fe20000100a00 */
[----:B------:R0:W-:Y:S03]  /*21e60*/  STL.64 [R1+0x17a8], R12 ;  /* 0x0017a80c01007387 */ /* 0x0001e60000100a00 */
[----:B0-----:R-:W2:Y:S01]  /*21e70*/  LDL.LU R12, [R1+0x610] ;  /* 0x00061000010c7983 */ /* 0x001ea20000300800 */
[----:B------:R-:W2:Y:S02]  /*21e80*/  LDL.LU R13, [R1+0x614] ;  /* 0x00061400010d7983 */ /* 0x000ea40000300800 */
[----:B------:R-:W2:Y:S02]  /*21e90*/  LDL.LU R14, [R1+0x618] ;  /* 0x00061800010e7983 */ /* 0x000ea40000300800 */
[----:B------:R-:W2:Y:S02]  /*21ea0*/  LDL.LU R15, [R1+0x61c] ;  /* 0x00061c00010f7983 */ /* 0x000ea40000300800 */
[----:B--2---:R0:W-:Y:S01]  /*21eb0*/  STL.64 [R1+0x17c0], R14 ;  /* 0x0017c00e01007387 */ /* 0x0041e20000100a00 */
[----:B------:R-:W-:Y:S03]  /*21ec0*/  STL.64 [R1+0x17b8], R12 ;  /* 0x0017b80c01007387 */ /* 0x000fe60000100a00 */
[----:B0-----:R-:W2:Y:S04]  /*21ed0*/  LDL.64 R14, [R1+0x48] ;  /* 0x00004800010e7983 */ /* 0x001ea80000100a00 */
[----:B--2---:R0:W-:Y:S04]  /*21ee0*/  STL.64 [R1+0x17d8], R14 ;  /* 0x0017d80e01007387 */ /* 0x0041e80000100a00 */
[----:B0-----:R-:W2:Y:S04]  /*21ef0*/  LDL.64 R14, [R1+0x58] ;  /* 0x00005800010e7983 */ /* 0x001ea80000100a00 */
[----:B--2---:R0:W-:Y:S04]  /*21f00*/  STL.64 [R1+0x17f0], R14 ;  /* 0x0017f00e01007387 */ /* 0x0041e80000100a00 */
[----:B0-----:R-:W3:Y:S01]  /*21f10*/  LDL.64 R14, [R1+0x68] ;  /* 0x00006800010e7983 */ /* 0x001ee20000100a00 */
        /* <DEDUP_REMOVED lines=18> */
[----:B0-----:R-:W3:Y:S01]  /*22040*/  LDL.LU R24, [R1+0x640] ;  /* 0x0006400001187983 */ /* 0x001ee20000300800 */
[----:B------:R-:W3:Y:S02]  /*22050*/  LDL.LU R25, [R1+0x644] ;  /* 0x0006440001197983 */ /* 0x000ee40000300800 */
[----:B------:R-:W3:Y:S02]  /*22060*/  LDL.LU R26, [R1+0x648] ;  /* 0x00064800011a7983 */ /* 0x000ee40000300800 */
[----:B------:R-:W3:Y:S01]  /*22070*/  LDL.LU R27, [R1+0x64c] ;  /* 0x00064c00011b7983 */ /* 0x000ee20000300800 */
[----:B------:R-:W-:Y:S01]  /*22080*/  STL.64 [R1+0x1700], R10 ;  /* 0x0017000a01007387 */ /* 0x000fe20000100a00 */
[----:B----4-:R0:W-:Y:S03]  /*22090*/  STL.64 [R1+0x16f8], R8 ;  /* 0x0016f80801007387 */ /* 0x0101e60000100a00 */
[----:B0-----:R-:W2:Y:S01]  /*220a0*/  LDL.LU R8, [R1+0x3a0] ;  /* 0x0003a00001087983 */ /* 0x001ea20000300800 */
[----:B------:R-:W2:Y:S02]  /*220b0*/  LDL.LU R9, [R1+0x3a4] ;  /* 0x0003a40001097983 */ /* 0x000ea40000300800 */
[----:B------:R-:W4:Y:S02]  /*220c0*/  LDL.LU R10, [R1+0x3a8] ;  /* 0x0003a800010a7983 */ /* 0x000f240000300800 */
[----:B------:R-:W4:Y:S02]  /*220d0*/  LDL.LU R11, [R1+0x3ac] ;  /* 0x0003ac00010b7983 */ /* 0x000f240000300800 */
[----:B----4-:R0:W-:Y:S01]  /*220e0*/  STL.64 [R1+0x1710], R10 ;  /* 0x0017100a01007387 */ /* 0x0101e20000100a00 */
[----:B--2---:R-:W-:Y:S03]  /*220f0*/  STL.64 [R1+0x1708], R8 ;  /* 0x0017080801007387 */ /* 0x004fe60000100a00 */
[----:B0-----:R-:W2:Y:S01]  /*22100*/  LDL.LU.64 R10, [R1+0x18] ;  /* 0x00001800010a7983 */ /* 0x001ea20000300a00 */
[----:B------:R-:W4:Y:S02]  /*22110*/  LDL.LU R4, [R1+0x240] ;  /* 0x0002400001047983 */ /* 0x000f240000300800 */
[----:B------:R-:W4:Y:S02]  /*22120*/  LDL.LU R5, [R1+0x244] ;  /* 0x0002440001057983 */ /* 0x000f240000300800 */
[----:B------:R-:W2:Y:S01]  /*22130*/  LDL.LU R6, [R1+0x248] ;  /* 0x0002480001067983 */ /* 0x000ea20000300800 */
[----:B------:R-:W2:Y:S01]  /*22140*/  LDL.LU R7, [R1+0x24c] ;  /* 0x00024c0001077983 */ /* 0x000ea20000300800 */
[C---:B---3--:R-:W-:Y:S03]  /*22150*/  HMMA.16816.F32.BF16 R24, R16.reuse, R14, R24 ;  /* 0x0000000e1018723c */ /* 0x048fe60000041818 */
[----:B--2---:R0:W-:Y:S01]  /*22160*/  STL.64 [R1+0x1720], R6 ;  /* 0x0017200601007387 */ /* 0x0041e20000100a00 */
[----:B----4-:R1:W-:Y:S03]  /*22170*/  STL.64 [R1+0x1718], R4 ;  /* 0x0017180401007387 */ /* 0x0103e60000100a00 */
[----:B0-----:R-:W2:Y:S01]  /*22180*/  LDL.LU.64 R6, [R1+0x28] ;  /* 0x0000280001067983 */ /* 0x001ea20000300a00 */
[----:B------:R-:W3:Y:S11]  /*22190*/  LDL.LU.64 R22, [R1+0x38] ;  /* 0x0000380001167983 */ /* 0x000ef60000300a00 */
[----:B------:R-:W-:Y:S04]  /*221a0*/  @!UPT UIADD3 URZ, URZ, URZ, URZ ;  /* 0x0000003f3f3ff290 */ /* 0x000fe8000fffe03f */
        /* <DEDUP_REMOVED lines=26> */
[----:B---3--:R-:W-:Y:S11]  /*22350*/  HMMA.16816.F32.BF16 R12, R16, R22, R12 ;  /* 0x00000016100c723c */ /* 0x008ff6000004180c */
[----:B------:R-:W-:Y:S11]  /*22360*/  @!UPT UIADD3 URZ, URZ, URZ, URZ ;  /* 0x0000003f3f3ff290 */ /* 0x000ff6000fffe03f */
[----:B------:R-:W-:Y:S01]  /*22370*/  @!UPT UIADD3 URZ, URZ, URZ, URZ ;  /* 0x0000003f3f3ff290 */ /* 0x000fe2000fffe03f */
[----:B------:R-:W-:Y:S01]  /*22380*/  STL.64 [R1+0x610], R12 ;  /* 0x0006100c01007387 */ /* 0x000fe20000100a00 */
[----:B------:R0:W-:Y:S03]  /*22390*/  STL.64 [R1+0x618], R14 ;  /* 0x0006180e01007387 */ /* 0x0001e60000100a00 */
[----:B0-----:R-:W3:Y:S01]  /*223a0*/  LDL.LU.64 R14, [R1+0x17b0] ;  /* 0x0017b000010e7983 */ /* 0x001ee20000300a00 */
[----:B------:R-:W3:Y:S02]  /*223b0*/  LDL.LU.64 R12, [R1+0x17a8] ;  /* 0x0017a800010c7983 */ /* 0x000ee40000300a00 */
[----:B------:R0:W-:Y:S02]  /*223c0*/  STL.64 [R1+0x1740], R22 ;  /* 0x0017401601007387 */ /* 0x0001e40000100a00 */
[----:B0-----:R-:W-:Y:S02]  /*223d0*/  IMAD.MOV.U32 R22, RZ, RZ, R21 ;  /* 0x000000ffff167224 */ /* 0x001fe400078e0015 */
[----:B------:R-:W-:-:S05]  /*223e0*/  IMAD.MOV.U32 R23, RZ, RZ, R20 ;  /* 0x000000ffff177224 */ /* 0x000fca00078e0014 */
[----:B------:R0:W-:Y:S02]  /*223f0*/  STL.64 [R1+0x1758], R22 ;  /* 0x0017581601007387 */ /* 0x0001e40000100a00 */
[----:B0-----:R-:W-:Y:S02]  /*22400*/  IMAD.MOV.U32 R22, RZ, RZ, R9 ;  /* 0x000000ffff167224 */ /* 0x001fe400078e0009 */
[----:B------:R-:W-:-:S05]  /*22410*/  IMAD.MOV.U32 R23, RZ, RZ, R8 ;  /* 0x000000ffff177224 */ /* 0x000fca00078e0008 */
[----:B------:R2:W-:Y:S02]  /*22420*/  STL.64 [R1+0x1770], R22 ;  /* 0x0017701601007387 */ /* 0x0005e40000100a00 */
[C---:B--2---:R-:W-:Y:S02]  /*22430*/  HMMA.16816.F32.BF16 R20, R16.reuse, R6, R24 ;  /* 0x000000061014723c */ /* 0x044fe40000041818 */
[----:B------:R-:W-:Y:S11]  /*22440*/  STL.64 [R1+0x17a0], R6 ;  /* 0x0017a00601007387 */ /* 0x000ff60000100a00 */
[----:B------:R-:W-:Y:S10]  /*22450*/  @!UPT UIADD3 URZ, URZ, URZ, URZ ;  /* 0x0000003f3f3ff290 */ /* 0x000ff4000fffe03f */
[----:B------:R-:W-:Y:S01]  /*22460*/  STL.64 [R1+0x600], R20 ;  /* 0x0006001401007387 */ /* 0x000fe20000100a00 */
[----:B------:R0:W-:Y:S02]  /*22470*/  STL.64 [R1+0x608], R22 ;  /* 0x0006081601007387 */ /* 0x0001e40000100a00 */
[----:B0-----:R-:W-:Y:S02]  /*22480*/  IMAD.MOV.U32 R23, RZ, RZ, R4 ;  /* 0x000000ffff177224 */ /* 0x001fe400078e0004 */
[----:B------:R-:W-:Y:S01]  /*22490*/  IMAD.MOV.U32 R22, RZ, RZ, R5 ;  /* 0x000000ffff167224 */ /* 0x000fe200078e0005 */
[C---:B---3--:R-:W-:Y:S11]  /*224a0*/  HMMA.16816.F32.BF16 R12, R16.reuse, R10, R12 ;  /* 0x0000000a100c723c */ /* 0x048ff6000004180c */
[----:B------:R-:W-:Y:S11]  /*224b0*/  @!UPT UIADD3 URZ, URZ, URZ, URZ ;  /* 0x0000003f3f3ff290 */ /* 0x000ff6000fffe03f */
[----:B------:R-:W-:Y:S01]  /*224c0*/  @!UPT UIADD3 URZ, URZ, URZ, URZ ;  /* 0x0000003f3f3ff290 */ /* 0x000fe2000fffe03f */
[----:B------:R0:W-:Y:S01]  /*224d0*/  STL.64 [R1+0x5f0], R12 ;  /* 0x0005f00c01007387 */ /* 0x0001e20000100a00 */
[----:B------:R1:W-:Y:S02]  /*224e0*/  STL.64 [R1+0x5f8], R14 ;  /* 0x0005f80e01007387 */ /* 0x0003e40000100a00 */
[----:B------:R-:W2:Y:S02]  /*224f0*/  LDL.LU R4, [R1+0x5e0] ;  /* 0x0005e00001047983 */ /* 0x000ea40000300800 */
[----:B------:R-:W2:Y:S01]  /*22500*/  LDL.LU R5, [R1+0x5e4] ;  /* 0x0005e40001057983 */ /* 0x000ea20000300800 */
[----:B------:R-:W2:Y:S01]  /*22510*/  LDL.LU R6, [R1+0x5e8] ;  /* 0x0005e80001067983 */ /* 0x000ea20000300800 */
[----:B------:R-:W2:Y:S02]  /*22520*/  LDL.LU R7, [R1+0x5ec] ;  /* 0x0005ec0001077983 */ /* 0x000ea40000300800 */
[----:B------:R-:W2:Y:S01]  /*22530*/  LDL.64 R26, [R1+0x8] ;  /* 0x00000800011a7983 */ /* 0x000ea20000100a00 */
[----:B0-----:R-:W3:Y:S01]  /*22540*/  LDL.LU R12, [R1+0x420] ;  /* 0x00042000010c7983 */ /* 0x001ee20000300800 */
[----:B------:R-:W3:Y:S02]  /*22550*/  LDL.LU R13, [R1+0x424] ;  /* 0x00042400010d7983 */ /* 0x000ee40000300800 */
[----:B-1----:R-:W3:Y:S02]  /*22560*/  LDL.LU R14, [R1+0x428] ;  /* 0x00042800010e7983 */ /* 0x002ee40000300800 */
[----:B------:R-:W3:Y:S01]  /*22570*/  LDL.LU R15, [R1+0x42c] ;  /* 0x00042c00010f7983 */ /* 0x000ee20000300800 */
[----:B------:R0:W-:Y:S01]  /*22580*/  STL.64 [R1+0x1728], R10 ;  /* 0x0017280a01007387 */ /* 0x0001e20000100a00 */
[----:B------:R-:W4:Y:S02]  /*22590*/  LDL.LU R8, [R1+0x3c0] ;  /* 0x0003c00001087983 */ /* 0x000f240000300800 */
[----:B------:R-:W4:Y:S01]  /*225a0*/  LDL.LU R9, [R1+0x3c4] ;  /* 0x0003c40001097983 */ /* 0x000f220000300800 */
[----:B0-----:R-:W2:Y:S01]  /*225b0*/  LDL.LU R10, [R1+0x3c8] ;  /* 0x0003c800010a7983 */ /* 0x001ea20000300800 */
[----:B------:R-:W2:Y:S03]  /*225c0*/  LDL.LU R11, [R1+0x3cc] ;  /* 0x0003cc00010b7983 */ /* 0x000ea60000300800 */
[----:B--2---:R-:W-:Y:S01]  /*225d0*/  STL.64 [R1+0x1738], R10 ;  /* 0x0017380a01007387 */ /* 0x004fe20000100a00 */
[----:B----4-:R0:W-:Y:S03]  /*225e0*/  STL.64 [R1+0x1730], R8 ;  /* 0x0017300801007387 */ /* 0x0101e60000100a00 */
[----:B0-----:R-:W2:Y:S01]  /*225f0*/  LDL.LU R8, [R1+0x3d0] ;  /* 0x0003d00001087983 */ /* 0x001ea20000300800 */
[----:B------:R-:W2:Y:S02]  /*22600*/  LDL.LU R9, [R1+0x3d4] ;  /* 0x0003d40001097983 */ /* 0x000ea40000300800 */
[----:B------:R-:W4:Y:S02]  /*22610*/  LDL.LU R10, [R1+0x3d8] ;  /* 0x0003d800010a7983 */ /* 0x000f240000300800 */
[----:B------:R-:W4:Y:S02]  /*22620*/  LDL.LU R11, [R1+0x3dc] ;  /* 0x0003dc00010b7983 */ /* 0x000f240000300800 */
[----:B----4-:R-:W-:Y:S01]  /*22630*/  STL.64 [R1+0x1750], R10 ;  /* 0x0017500a01007387 */ /* 0x010fe20000100a00 */
[----:B--2---:R0:W-:Y:S03]  /*22640*/  STL.64 [R1+0x1748], R8 ;  /* 0x0017480801007387 */ /* 0x0041e60000100a00 */
[----:B0-----:R-:W2:Y:S01]  /*22650*/  LDL.LU R8, [R1+0x3e0] ;  /* 0x0003e00001087983 */ /* 0x001ea20000300800 */
[----:B------:R-:W2:Y:S02]  /*22660*/  LDL.LU R9, [R1+0x3e4] ;  /* 0x0003e40001097983 */ /* 0x000ea40000300800 */
[----:B------:R-:W4:Y:S02]  /*22670*/  LDL.LU R10, [R1+0x3e8] ;  /* 0x0003e800010a7983 */ /* 0x000f240000300800 */
[----:B------:R-:W4:Y:S01]  /*22680*/  LDL.LU R11, [R1+0x3ec] ;  /* 0x0003ec00010b7983 */ /* 0x000f220000300800 */
[----:B------:R-:W-:Y:S01]  /*22690*/  HMMA.16816.F32.BF16 R4, R16, R26, R4 ;  /* 0x0000001a1004723c */ /* 0x000fe20000041804 */
[----:B----4-:R-:W-:Y:S01]  /*226a0*/  STL.64 [R1+0x1768], R10 ;  /* 0x0017680a01007387 */ /* 0x010fe20000100a00 */
[----:B--2---:R0:W-:Y:S03]  /*226b0*/  STL.64 [R1+0x1760], R8 ;  /* 0x0017600801007387 */ /* 0x0041e60000100a00 */
        /* <DEDUP_REMOVED lines=8> */
[----:B------:R-:W2:Y:S02]  /*22740*/  LDL.LU R10, [R1+0x408] ;  /* 0x00040800010a7983 */ /* 0x000ea40000300800 */
[----:B------:R-:W2:Y:S02]  /*22750*/  LDL.LU R11, [R1+0x40c] ;  /* 0x00040c00010b7983 */ /* 0x000ea40000300800 */
[----:B------:R0:W-:Y:S01]  /*22760*/  STL.64 [R1+0x5e0], R4 ;  /* 0x0005e00401007387 */ /* 0x0001e20000100a00 */
[----:B------:R1:W-:Y:S02]  /*22770*/  STL.64 [R1+0x5e8], R6 ;  /* 0x0005e80601007387 */ /* 0x0003e40000100a00 */
[----:B0-----:R-:W-:Y:S01]  /*22780*/  IMAD.MOV.U32 R5, RZ, RZ, R26 ;  /* 0x000000ffff057224 */ /* 0x001fe200078e001a */
[----:B-1----:R-:W4:Y:S01]  /*22790*/  LDL.LU.64 R6, [R1+0x17a0] ;  /* 0x0017a00001067983 */ /* 0x002f220000300a00 */
[----:B------:R-:W-:-:S02]  /*227a0*/  IMAD.MOV.U32 R4, RZ, RZ, R27 ;  /* 0x000000ffff047224 */ /* 0x000fc400078e001b */
[----:B------:R-:W3:Y:S02]  /*227b0*/  LDL.LU.64 R26, [R1+0x1798] ;  /* 0x00179800011a7983 */ /* 0x000ee40000300a00 */
[----:B---3--:R-:W-:Y:S01]  /*227c0*/  HMMA.16816.F32.BF16 R16, R16, R26, R12 ;  /* 0x0000001a1010723c */ /* 0x008fe2000004180c */
[----:B------:R-:W2:Y:S01]  /*227d0*/  LDL.LU.64 R14, [R1+0x1790] ;  /* 0x00179000010e7983 */ /* 0x000ea20000300a00 */
[----:B------:R-:W2:Y:S11]  /*227e0*/  LDL.LU.64 R12, [R1+0x1788] ;  /* 0x00178800010c7983 */ /* 0x000eb60000300a00 */
[----:B------:R-:W-:Y:S10]  /*227f0*/  @!UPT UIADD3 URZ, URZ, URZ, URZ ;  /* 0x0000003f3f3ff290 */ /* 0x000ff4000fffe03f */
[----:B------:R0:W-:Y:S01]  /*22800*/  STL.64 [R1+0x420], R16 ;  /* 0x0004201001007387 */ /* 0x0001e20000100a00 */
[----:B------:R1:W-:Y:S03]  /*22810*/  STL.64 [R1+0x428], R18 ;  /* 0x0004281201007387 */ /* 0x0003e60000100a00 */
[----:B0-----:R-:W3:Y:S01]  /*22820*/  LDL.LU R16, [R1+0x3b0] ;  /* 0x0003b00001107983 */ /* 0x001ee20000300800 */
[----:B------:R-:W3:Y:S02]  /*22830*/  LDL.LU R17, [R1+0x3b4] ;  /* 0x0003b40001117983 */ /* 0x000ee40000300800 */
[----:B-1----:R-:W3:Y:S02]  /*22840*/  LDL.LU R18, [R1+0x3b8] ;  /* 0x0003b80001127983 */ /* 0x002ee40000300800 */
[----:B------:R-:W3:Y:S01]  /*22850*/  LDL.LU R19, [R1+0x3bc] ;  /* 0x0003bc0001137983 */ /* 0x000ee20000300800 */
[C---:B--2---:R-:W-:Y:S01]  /*22860*/  HMMA.16816.F32.BF16 R20, R12.reuse, R22, R8 ;  /* 0x000000160c14723c */ /* 0x044fe20000041808 */
[----:B------:R-:W2:Y:S01]  /*22870*/  LDL.LU.64 R10, [R1+0x1780] ;  /* 0x00178000010a7983 */ /* 0x000ea20000300a00 */
[----:B------:R-:W2:Y:S11]  /*22880*/  LDL.LU.64 R8, [R1+0x1778] ;  /* 0x0017780001087983 */ /* 0x000eb60000300a00 */
[----:B------:R-:W-:Y:S10]  /*22890*/  @!UPT UIADD3 URZ, URZ, URZ, URZ ;  /* 0x0000003f3f3ff290 */ /* 0x000ff4000fffe03f */
        /* <DEDUP_REMOVED lines=22> */
[----:B0-----:R-:W4:Y:S01]  /*22a00*/  LDL.LU.64 R10, [R1+0x1738] ;  /* 0x00173800010a7983 */ /* 0x001f220000300a00 */
[----:B------:R-:W4:Y:S02]  /*22a10*/  LDL.LU.64 R8, [R1+0x1730] ;  /* 0x0017300001087983 */ /* 0x000f240000300a00 */
[----:B------:R-:W-:Y:S01]  /*22a20*/  STL.64 [R1+0x16d8], R22 ;  /* 0x0016d81601007387 */ /* 0x000fe20000100a00 */
[C---:B----4-:R-:W-:Y:S11]  /*22a30*/  HMMA.16816.F32.BF16 R8, R12.reuse, R6, R8 ;  /* 0x000000060c08723c */ /* 0x050ff60000041808 */
[----:B------:R-:W-:Y:S11]  /*22a40*/  @!UPT UIADD3 URZ, URZ, URZ, URZ ;  /* 0x0000003f3f3ff290 */ /* 0x000ff6000fffe03f */
[----:B------:R-:W-:Y:S01]  /*22a50*/  @!UPT UIADD3 URZ, URZ, URZ, URZ ;  /* 0x0000003f3f3ff290 */ /* 0x000fe2000fffe03f */
[----:B------:R-:W-:Y:S01]  /*22a60*/  STL.64 [R1+0x3c0], R8 ;  /* 0x0003c00801007387 */ /* 0x000fe20000100a00 */
[----:B------:R0:W-:Y:S03]  /*22a70*/  STL.64 [R1+0x3c8], R10 ;  /* 0x0003c80a01007387 */ /* 0x0001e60000100a00 */
[----:B0-----:R-:W3:Y:S01]  /*22a80*/  LDL.LU.64 R10, [R1+0x1728] ;  /* 0x00172800010a7983 */ /* 0x001ee20000300a00 */
[----:B------:R-:W-:Y:S02]  /*22a90*/  IMAD.MOV.U32 R29, RZ, RZ, R6 ;  /* 0x000000ffff1d7224 */ /* 0x000fe400078e0006 */
[----:B------:R-:W-:Y:S02]  /*22aa0*/  IMAD.MOV.U32 R28, RZ, RZ, R7 ;  /* 0x000000ffff1c7224 */ /* 0x000fe400078e0007 */
[----:B------:R-:W-:Y:S02]  /*22ab0*/  IMAD.MOV.U32 R22, RZ, RZ, R5 ;  /* 0x000000ffff167224 */ /* 0x000fe400078e0005 */
[----:B------:R-:W-:Y:S01]  /*22ac0*/  IMAD.MOV.U32 R23, RZ, RZ, R4 ;  /* 0x000000ffff177224 */ /* 0x000fe200078e0004 */
[----:B------:R-:W2:Y:S01]  /*22ad0*/  LDL.LU.64 R6, [R1+0x1720] ;  /* 0x0017200001067983 */ /* 0x000ea20000300a00 */
[----:B------:R-:W2:Y:S01]  /*22ae0*/  LDL.LU.64 R4, [R1+0x1718] ;  /* 0x0017180001047983 */ /* 0x000ea20000300a00 */
[C---:B---3--:R-:W-:Y:S11]  /*22af0*/  HMMA.16816.F32.BF16 R16, R12.reuse, R10, R16 ;  /* 0x0000000a0c10723c */ /* 0x048ff60000041810 */
[----:B------:R-:W-:Y:S11]  /*22b00*/  @!UPT UIADD3 URZ, URZ, URZ, URZ ;  /* 0x0000003f3f3ff290 */ /* 0x000ff6000fffe03f */
[----:B------:R-:W-:Y:S01]  /*22b10*/  @!UPT UIADD3 URZ, URZ, URZ, URZ ;  /* 0x0000003f3f3ff290 */ /* 0x000fe2000fffe03f */
[----:B------:R-:W-:Y:S01]  /*22b20*/  STL.64 [R1+0x3b0], R16 ;  /* 0x0003b01001007387 */ /* 0x000fe20000100a00 */
[----:B------:R0:W-:Y:S02]  /*22b30*/  STL.64 [R1+0x3b8], R18 ;  /* 0x0003b81201007387 */ /* 0x0001e40000100a00 */
[----:B0-----:R-:W-:Y:S02]  /*22b40*/  IMAD.MOV.U32 R18, RZ, RZ, R10 ;  /* 0x000000ffff127224 */ /* 0x001fe400078e000a */
[----:B------:R-:W-:Y:S02]  /*22b50*/  IMAD.MOV.U32 R19, RZ, RZ, R11 ;  /* 0x000000ffff137224 */ /* 0x000fe400078e000b */
[----:B------:R-:W3:Y:S01]  /*22b60*/  LDL.LU.64 R10, [R1+0x1710] ;  /* 0x00171000010a7983 */ /* 0x000ee20000300a00 */
[----:B------:R-:W3:Y:S02]  /*22b70*/  LDL.LU.64 R8, [R1+0x1708] ;  /* 0x0017080001087983 */ /* 0x000ee40000300a00 */
[----:B------:R0:W-:Y:S02]  /*22b80*/  STL.64 [R1+0x16e0], R18 ;  /* 0x0016e01201007387 */ /* 0x0001e40000100a00 */
[----:B------:R-:W4:Y:S01]  /*22b90*/  LDL.LU R16, [R1+0x230] ;  /* 0x0002300001107983 */ /* 0x000f220000300800 */
[----:B------:R-:W4:Y:S04]  /*22ba0*/  LDL.LU R17, [R1+0x234] ;  /* 0x0002340001117983 */ /* 0x000f280000300800 */
[----:B0-----:R-:W4:Y:S01]  /*22bb0*/  LDL.LU R18, [R1+0x238] ;  /* 0x0002380001127983 */ /* 0x001f220000300800 */
[----:B------:R-:W4:Y:S01]  /*22bc0*/  LDL.LU R19, [R1+0x23c] ;  /* 0x00023c0001137983 */ /* 0x000f220000300800 */
[C---:B---3--:R-:W-:Y:S02]  /*22bd0*/  HMMA.16816.F32.BF16 R20, R12.reuse, R22, R8 ;  /* 0x000000160c14723c */ /* 0x048fe40000041808 */
[----:B------:R-:W3:Y:S01]  /*22be0*/  LDL.LU.64 R10, [R1+0x1700] ;  /* 0x00170000010a7983 */ /* 0x000ee20000300a00 */
[----:B------:R-:W3:Y:S11]  /*22bf0*/  LDL.LU.64 R8, [R1+0x16f8] ;  /* 0x0016f80001087983 */ /* 0x000ef60000300a00 */
[----:B------:R-:W-:Y:S09]  /*22c00*/  @!UPT UIADD3 URZ, URZ, URZ, URZ ;  /* 0x0000003f3f3ff290 */ /* 0x000ff2000fffe03f */
[----:B------:R-:W-:Y:S01]  /*22c10*/  STL.64 [R1+0x3a0], R20 ;  /* 0x0003a01401007387 */ /* 0x000fe20000100a00 */
[----:B------:R0:W-:Y:S03]  /*22c20*/  STL.64 [R1+0x3a8], R22 ;  /* 0x0003a81601007387 */ /* 0x0001e60000100a00 */
[----:B0-----:R-:W2:Y:S01]  /*22c30*/  LDL.LU.64 R22, [R1+0x48] ;  /* 0x0000480001167983 */ /* 0x001ea20000300a00 */
[----:B---3--:R-:W-:Y:S03]  /*22c40*/  HMMA.16816.F32.BF16 R12, R12, R26, R8 ;  /* 0x0000001a0c0c723c */ /* 0x008fe60000041808 */
[----:B------:R-:W2:Y:S01]  /*22c50*/  LDL.LU.64 R10, [R1+0x16f0] ;  /* 0x0016f000010a7983 */ /* 0x000ea20000300a00 */
[----:B------:R-:W2:Y:S11]  /*22c60*/  LDL.LU.64 R8, [R1+0x16e8] ;  /* 0x0016e80001087983 */ /* 0x000eb60000300a00 */
[----:B------:R-:W-:Y:S08]  /*22c70*/  @!UPT UIADD3 URZ, URZ, URZ, URZ ;  /* 0x0000003f3f3ff290 */ /* 0x000ff0000fffe03f */
[----:B------:R-:W-:Y:S01]  /*22c80*/  STL.64 [R1+0x250], R12 ;  /* 0x0002500c01007387 */ /* 0x000fe20000100a00 */
[----:B------:R0:W-:Y:S03]  /*22c90*/  STL.64 [R1+0x258], R14 ;  /* 0x0002580e01007387 */ /* 0x0001e60000100a00 */
[----:B0-----:R-:W4:Y:S01]  /*22ca0*/  LDL.LU.64 R14, [R1+0x58] ;  /* 0x00005800010e7983 */ /* 0x001f220000300a00 */
[----:B------:R0:W-:Y:S03]  /*22cb0*/  STL.64 [R1+0x1688], R26 ;  /* 0x0016881a01007387 */ /* 0x0001e60000100a00 */
[----:B0-----:R-:W2:Y:S02]  /*22cc0*/  LDL.LU.64 R26, [R1+0x68] ;  /* 0x00006800011a7983 */ /* 0x001ea40000300a00 */
[C---:B--2---:R-:W-:Y:S11]  /*22cd0*/  HMMA.16816.F32.BF16 R4, R8.reuse, R26, R4 ;  /* 0x0000001a0804723c */ /* 0x044ff60000041804 */
[----:B------:R-:W-:Y:S11]  /*22ce0*/  @!UPT UIADD3 URZ, URZ, URZ, URZ ;  /* 0x0000003f3f3ff290 */ /* 0x000ff6000fffe03f */
[----:B------:R-:W-:Y:S01]  /*22cf0*/  @!UPT UIADD3 URZ, URZ, URZ, URZ ;  /* 0x0000003f3f3ff290 */ /* 0x000fe2000fffe03f */
[----:B------:R0:W-:Y:S01]  /*22d00*/  STL.64 [R1+0x240], R4 ;  /* 0x0002400401007387 */ /* 0x0001e20000100a00 */
[----:B------:R-:W-:Y:S02]  /*22d10*/  STL.64 [R1+0x248], R6 ;  /* 0x0002480601007387 */ /* 0x000fe40000100a00 */
[----:B------:R-:W2:Y:S02]  /*22d20*/  LDL.LU R24, [R1+0x1f0] ;  /* 0x0001f00001187983 */ /* 0x000ea40000300800 */
[----:B------:R-:W2:Y:S02]  /*22d30*/  LDL.LU R25, [R1+0x1f4] ;  /* 0x0001f40001197983 */ /* 0x000ea40000300800 */
[----:B0-----:R-:W-:Y:S02]  /*22d40*/  IMAD.MOV.U32 R5, RZ, RZ, R26 ;  /* 0x000000ffff057224 */ /* 0x001fe400078e001a */
[----:B------:R-:W-:Y:S01]  /*22d50*/  IMAD.MOV.U32 R4, RZ, RZ, R27 ;  /* 0x000000ffff047224 */ /* 0x000fe200078e001b */
[----:B------:R-:W3:Y:S01]  /*22d60*/  LDL.LU R26, [R1+0x1f8] ;  /* 0x0001f800011a7983 */ /* 0x000ee20000300800 */
[----:B------:R-:W3:Y:S01]  /*22d70*/  LDL.LU R27, [R1+0x1fc] ;  /* 0x0001fc00011b7983 */ /* 0x000ee20000300800 */
[----:B----4-:R-:W-:Y:S02]  /*22d80*/  HMMA.16816.F32.BF16 R16, R8, R14, R16 ;  /* 0x0000000e0810723c */ /* 0x010fe40000041810 */
[----:B---3--:R-:W-:Y:S01]  /*22d90*/  STL.64 [R1+0x16c0], R26 ;  /* 0x0016c01a01007387 */ /* 0x008fe20000100a00 */
[----:B--2---:R0:W-:Y:S03]  /*22da0*/  STL.64 [R1+0x16b8], R24 ;  /* 0x0016b81801007387 */ /* 0x0041e60000100a00 */
        /* <DEDUP_REMOVED lines=15> */
[----:B------:R-:W4:Y:S03]  /*22ea0*/  LDL.LU.64 R14, [R1+0x898] ;  /* 0x00089800010e7983 */ /* 0x000f260000300a00 */
[----:B----4-:R0:W-:Y:S01]  /*22eb0*/  STL.64 [R1+0x1690], R14 ;  /* 0x0016900e01007387 */ /* 0x0101e20000100a00 */
[----:B------:R-:W4:Y:S02]  /*22ec0*/  LDL.LU R12, [R1+0x220] ;  /* 0x00022000010c7983 */ /* 0x000f240000300800 */
[----:B------:R-:W4:Y:S01]  /*22ed0*/  LDL.LU R13, [R1+0x224] ;  /* 0x00022400010d7983 */ /* 0x000f220000300800 */
[----:B0-----:R-:W4:Y:S01]  /*22ee0*/  LDL.LU R14, [R1+0x228] ;  /* 0x00022800010e7983 */ /* 0x001f220000300800 */
[----:B------:R-:W4:Y:S02]  /*22ef0*/  LDL.LU R15, [R1+0x22c] ;  /* 0x00022c00010f7983 */ /* 0x000f240000300800 */
[----:B------:R-:W2:Y:S01]  /*22f00*/  LDL.LU.64 R16, [R1+0x8b0] ;  /* 0x0008b00001107983 */ /* 0x000ea20000300a00 */
[C---:B----4-:R-:W-:Y:S01]  /*22f10*/  HMMA.16816.F32.BF16 R12, R8.reuse, R22, R12 ;  /* 0x00000016080c723c */ /* 0x050fe2000004180c */
[----:B--2---:R-:W-:Y:S11]  /*22f20*/  STL.64 [R1+0x15f0], R16 ;  /* 0x0015f01001007387 */ /* 0x004ff60000100a00 */
[----:B------:R-:W-:Y:S11]  /*22f30*/  @!UPT UIADD3 URZ, URZ, URZ, URZ ;  /* 0x0000003f3f3ff290 */ /* 0x000ff6000fffe03f */
[----:B------:R0:W-:Y:S01]  /*22f40*/  STL.64 [R1+0x220], R12 ;  /* 0x0002200c01007387 */ /* 0x0001e20000100a00 */
[----:B------:R1:W-:Y:S02]  /*22f50*/  STL.64 [R1+0x228], R14 ;  /* 0x0002280e01007387 */ /* 0x0003e40000100a00 */
[----:B0-----:R-:W-:Y:S02]  /*22f60*/  IMAD.MOV.U32 R13, RZ, RZ, R22 ;  /* 0x000000ffff0d7224 */ /* 0x001fe400078e0016 */
[----:B------:R-:W-:Y:S02]  /*22f70*/  IMAD.MOV.U32 R12, RZ, RZ, R23 ;  /* 0x000000ffff0c7224 */ /* 0x000fe400078e0017 */
[----:B------:R-:W2:Y:S02]  /*22f80*/  LDL.LU.64 R22, [R1+0x16d8] ;  /* 0x0016d80001167983 */ /* 0x000ea40000300a00 */
[----:B--2---:R-:W-:Y:S01]  /*22f90*/  HMMA.16816.F32.BF16 R24, R8, R22, R24 ;  /* 0x000000160818723c */ /* 0x004fe20000041818 */
[----:B-1----:R-:W-:Y:S11]  /*22fa0*/  IMAD.MOV.U32 R14, RZ, RZ, R23 ;  /* 0x000000ffff0e7224 */ /* 0x002ff600078e0017 */
[----:B------:R-:W-:Y:S11]  /*22fb0*/  @!UPT UIADD3 URZ, URZ, URZ, URZ ;  /* 0x0000003f3f3ff290 */ /* 0x000ff6000fffe03f */
[----:B------:R-:W-:Y:S01]  /*22fc0*/  STL.64 [R1+0x210], R24 ;  /* 0x0002101801007387 */ /* 0x000fe20000100a00 */
[----:B------:R0:W-:Y:S03]  /*22fd0*/  STL.64 [R1+0x218], R26 ;  /* 0x0002181a01007387 */ /* 0x0001e60000100a00 */
[----:B0-----:R-:W2:Y:S01]  /*22fe0*/  LDL.LU.64 R26, [R1+0x16d0] ;  /* 0x0016d000011a7983 */ /* 0x001ea20000300a00 */
[----:B------:R-:W2:Y:S02]  /*22ff0*/  LDL.LU.64 R24, [R1+0x16c8] ;  /* 0x0016c80001187983 */ /* 0x000ea40000300a00 */
[----:B------:R-:W4:Y:S02]  /*23000*/  LDL.LU R23, [R1+0xbe8] ;  /* 0x000be80001177983 */ /* 0x000f240000300800 */
[----:B------:R-:W-:Y:S01]  /*23010*/  IMAD.MOV.U32 R15, RZ, RZ, R22 ;  /* 0x000000ffff0f7224 */ /* 0x000fe200078e0016 */
[----:B----4-:R0:W-:Y:S01]  /*23020*/  STL [R1+0x15f8], R23 ;  /* 0x0015f81701007387 */ /* 0x0101e20000100800 */
[----:B------:R-:W4:Y:S02]  /*23030*/  LDL.LU R20, [R1+0x90] ;  /* 0x0000900001147983 */ /* 0x000f240000300800 */
[----:B------:R-:W4:Y:S02]  /*23040*/  LDL.LU R21, [R1+0x94] ;  /* 0x0000940001157983 */ /* 0x000f240000300800 */
[----:B------:R-:W2:Y:S01]  /*23050*/  LDL.LU R22, [R1+0x98] ;  /* 0x0000980001167983 */ /* 0x000ea20000300800 */
[----:B0-----:R-:W2:Y:S04]  /*23060*/  LDL.LU R23, [R1+0x9c] ;  /* 0x00009c0001177983 */ /* 0x001ea80000300800 */
[----:B--2---:R0:W-:Y:S02]  /*23070*/  STL.64 [R1+0x1608], R22 ;  /* 0x0016081601007387 */ /* 0x0041e40000100a00 */
[----:B0-----:R-:W-:-:S02]  /*23080*/  IMAD.MOV.U32 R22, RZ, RZ, R29 ;  /* 0x000000ffff167224 */ /* 0x001fc400078e001d */
[----:B------:R-:W-:-:S07]  /*23090*/  IMAD.MOV.U32 R23, RZ, RZ, R28 ;  /* 0x000000ffff177224 */ /* 0x000fce00078e001c */
[----:B------:R-:W-:Y:S01]  /*230a0*/  HMMA.16816.F32.BF16 R24, R8, R22, R24 ;  /* 0x000000160818723c */ /* 0x000fe20000041818 */
[----:B----4-:R-:W-:Y:S11]  /*230b0*/  STL.64 [R1+0x1600], R20 ;  /* 0x0016001401007387 */ /* 0x010ff60000100a00 */
[----:B------:R-:W-:Y:S11]  /*230c0*/  @!UPT UIADD3 URZ, URZ, URZ, URZ ;  /* 0x0000003f3f3ff290 */ /* 0x000ff6000fffe03f */
        /* <DEDUP_REMOVED lines=15> */
[----:B------:R-:W-:Y:S01]  /*231c0*/  IMAD.MOV.U32 R22, RZ, RZ, R5 ;  /* 0x000000ffff167224 */ /* 0x000fe200078e0005 */
[----:B---3--:R-:W-:Y:S11]  /*231d0*/  HMMA.16816.F32.BF16 R12, R8, R18, R24 ;  /* 0x00000012080c723c */ /* 0x008ff60000041818 */
[----:B------:R-:W-:Y:S11]  /*231e0*/  @!UPT UIADD3 URZ, URZ, URZ, URZ ;  /* 0x0000003f3f3ff290 */ /* 0x000ff6000fffe03f */
[----:B------:R-:W-:Y:S01]  /*231f0*/  @!UPT UIADD3 URZ, URZ, URZ, URZ ;  /* 0x0000003f3f3ff290 */ /* 0x000fe2000fffe03f */
[----:B------:R0:W-:Y:S01]  /*23200*/  STL.64 [R1+0x1f0], R12 ;  /* 0x0001f00c01007387 */ /* 0x0001e20000100a00 */
[----:B------:R1:W-:Y:S03]  /*23210*/  STL.64 [R1+0x1f8], R14 ;  /* 0x0001f80e01007387 */ /* 0x0003e60000100a00 */
[----:B0-----:R-:W2:Y:S01]  /*23220*/  LDL.LU R12, [R1+0x1e0] ;  /* 0x0001e000010c7983 */ /* 0x001ea20000300800 */
[----:B------:R-:W2:Y:S02]  /*23230*/  LDL.LU R13, [R1+0x1e4] ;  /* 0x0001e400010d7983 */ /* 0x000ea40000300800 */
[----:B-1----:R-:W2:Y:S02]  /*23240*/  LDL.LU R14, [R1+0x1e8] ;  /* 0x0001e800010e7983 */ /* 0x002ea40000300800 */
[----:B------:R-:W2:Y:S01]  /*23250*/  LDL.LU R15, [R1+0x1ec] ;  /* 0x0001ec00010f7983 */ /* 0x000ea20000300800 */
[----:B------:R-:W2:Y:S01]  /*23260*/  LDL.LU.64 R26, [R1+0x8] ;  /* 0x00000800011a7983 */ /* 0x000ea20000300a00 */
[----:B------:R-:W3:Y:S02]  /*23270*/  LDL.LU R4, [R1+0xf0] ;  /* 0x0000f00001047983 */ /* 0x000ee40000300800 */
[----:B------:R-:W3:Y:S02]  /*23280*/  LDL.LU R5, [R1+0xf4] ;  /* 0x0000f40001057983 */ /* 0x000ee40000300800 */
[----:B------:R-:W3:Y:S01]  /*23290*/  LDL.LU R6, [R1+0xf8] ;  /* 0x0000f80001067983 */ /* 0x000ee20000300800 */
[----:B------:R-:W3:Y:S01]  /*232a0*/  LDL.LU R7, [R1+0xfc] ;  /* 0x0000fc0001077983 */ /* 0x000ee20000300800 */
[----:B------:R0:W-:Y:S02]  /*232b0*/  STL.64 [R1+0x1610], R18 ;  /* 0x0016101201007387 */ /* 0x0001e40000100a00 */
[----:B------:R-:W4:Y:S02]  /*232c0*/  LDL.LU R16, [R1+0xa0] ;  /* 0x0000a00001107983 */ /* 0x000f240000300800 */
[----:B------:R-:W-:-:S02]  /*232d0*/  IMAD.MOV.U32 R17, RZ, RZ, R0 ;  /* 0x000000ffff117224 */ /* 0x000fc400078e0000 */
[----:B------:R-:W2:Y:S01]  /*232e0*/  LDL.LU R0, [R1+0x16b0] ;  /* 0x0016b00001007983 */ /* 0x000ea20000300800 */
[----:B0-----:R-:W-:Y:S02]  /*232f0*/  IMAD.MOV.U32 R18, RZ, RZ, R3 ;  /* 0x000000ffff127224 */ /* 0x001fe400078e0003 */
[----:B------:R-:W-:Y:S01]  /*23300*/  IMAD.MOV.U32 R19, RZ, RZ, R2 ;  /* 0x000000ffff137224 */ /* 0x000fe200078e0002 */
[----:B------:R-:W2:Y:S01]  /*23310*/  LDL.LU R3, [R1+0x16ac] ;  /* 0x0016ac0001037983 */ /* 0x000ea20000300800 */
[----:B------:R-:W2:Y:S03]  /*23320*/  LDL.LU R2, [R1+0x16a8] ;  /* 0x0016a80001027983 */ /* 0x000ea60000300800 */
[----:B------:R-:W-:Y:S04]  /*23330*/  STL.64 [R1+0x1628], R18 ;  /* 0x0016281201007387 */ /* 0x000fe80000100a00 */
[----:B----4-:R0:W-:Y:S04]  /*23340*/  STL.64 [R1+0x1620], R16 ;  /* 0x0016201001007387 */ /* 0x0101e80000100a00 */
[----:B0-----:R-:W4:Y:S01]  /*23350*/  LDL.LU R16, [R1+0xb0] ;  /* 0x0000b00001107983 */ /* 0x001f220000300800 */
[----:B------:R-:W4:Y:S02]  /*23360*/  LDL.LU R17, [R1+0xb4] ;  /* 0x0000b40001117983 */ /* 0x000f240000300800 */
[----:B------:R-:W2:Y:S02]  /*23370*/  LDL.LU R18, [R1+0xb8] ;  /* 0x0000b80001127983 */ /* 0x000ea40000300800 */
[----:B------:R-:W2:Y:S02]  /*23380*/  LDL.LU R19, [R1+0xbc] ;  /* 0x0000bc0001137983 */ /* 0x000ea40000300800 */
[----:B--2---:R-:W-:Y:S01]  /*23390*/  STL.64 [R1+0x1640], R18 ;  /* 0x0016401201007387 */ /* 0x004fe20000100a00 */
[----:B----4-:R0:W-:Y:S03]  /*233a0*/  STL.64 [R1+0x1638], R16 ;  /* 0x0016381001007387 */ /* 0x0101e60000100a00 */
[----:B0-----:R-:W2:Y:S01]  /*233b0*/  LDL.LU R16, [R1+0xc0] ;  /* 0x0000c00001107983 */ /* 0x001ea20000300800 */
[----:B------:R-:W-:-:S02]  /*233c0*/  IMAD.MOV.U32 R18, RZ, RZ, R3 ;  /* 0x000000ffff127224 */ /* 0x000fc400078e0003 */
[----:B------:R-:W-:Y:S02]  /*233d0*/  IMAD.MOV.U32 R19, RZ, RZ, R0 ;  /* 0x000000ffff137224 */ /* 0x000fe400078e0000 */
[----:B------:R-:W-:Y:S02]  /*233e0*/  IMAD.MOV.U32 R17, RZ, RZ, R2 ;  /* 0x000000ffff117224 */ /* 0x000fe400078e0002 */
[----:B------:R-:W4:Y:S01]  /*233f0*/  LDL.LU R2, [R1+0x16a4] ;  /* 0x0016a40001027983 */ /* 0x000f220000300800 */
[----:B------:R-:W3:Y:S02]  /*23400*/  LDL.LU R3, [R1+0x16a0] ;  /* 0x0016a00001037983 */ /* 0x000ee40000300800 */
[----:B------:R-:W3:Y:S02]  /*23410*/  LDL.LU R0, [R1+0x169c] ;  /* 0x00169c0001007983 */ /* 0x000ee40000300800 */
[----:B------:R-:W-:Y:S01]  /*23420*/  STL.64 [R1+0x1658], R18 ;  /* 0x0016581201007387 */ /* 0x000fe20000100a00 */
[----:B------:R-:W-:Y:S01]  /*23430*/  HMMA.16816.F32.BF16 R12, R8, R26, R12 ;  /* 0x0000001a080c723c */ /* 0x000fe2000004180c */
[----:B--2---:R0:W-:Y:S04]  /*23440*/  STL.64 [R1+0x1650], R16 ;  /* 0x0016501001007387 */ /* 0x0041e80000100a00 */
[----:B0-----:R-:W2:Y:S01]  /*23450*/  LDL.LU R16, [R1+0xd0] ;  /* 0x0000d00001107983 */ /* 0x001ea20000300800 */
[----:B------:R-:W2:Y:S02]  /*23460*/  LDL.LU R17, [R1+0xd4] ;  /* 0x0000d40001117983 */ /* 0x000ea40000300800 */
[----:B------:R-:W2:Y:S02]  /*23470*/  LDL.LU R18, [R1+0xd8] ;  /* 0x0000d80001127983 */ /* 0x000ea40000300800 */
[----:B------:R-:W2:Y:S02]  /*23480*/  LDL.LU R19, [R1+0xdc] ;  /* 0x0000dc0001137983 */ /* 0x000ea40000300800 */
[----:B--2---:R-:W-:Y:S01]  /*23490*/  STL.64 [R1+0x1670], R18 ;  /* 0x0016701201007387 */ /* 0x004fe20000100a00 */
[----:B------:R0:W-:Y:S03]  /*234a0*/  STL.64 [R1+0x1668], R16 ;  /* 0x0016681001007387 */ /* 0x0001e60000100a00 */
[----:B0-----:R-:W2:Y:S01]  /*234b0*/  LDL.LU R16, [R1+0xe0] ;  /* 0x0000e00001107983 */ /* 0x001ea20000300800 */
[----:B---3--:R-:W-:-:S02]  /*234c0*/  IMAD.MOV.U32 R17, RZ, RZ, R0 ;  /* 0x000000ffff117224 */ /* 0x008fc400078e0000 */
[----:B------:R-:W3:Y:S04]  /*234d0*/  LDL.LU R0, [R1+0x1698] ;  /* 0x0016980001007983 */ /* 0x000ee80000300800 */
[----:B------:R0:W-:Y:S02]  /*234e0*/  STL.64 [R1+0x1e0], R12 ;  /* 0x0001e00c01007387 */ /* 0x0001e40000100a00 */
[----:B----4-:R-:W-:Y:S01]  /*234f0*/  IMAD.MOV.U32 R19, RZ, RZ, R2 ;  /* 0x000000ffff137224 */ /* 0x010fe200078e0002 */
[----:B------:R1:W-:Y:S01]  /*23500*/  STL.64 [R1+0x1e8], R14 ;  /* 0x0001e80e01007387 */ /* 0x0003e20000100a00 */
[----:B------:R-:W-:Y:S02]  /*23510*/  IMAD.MOV.U32 R2, RZ, RZ, R27 ;  /* 0x000000ffff027224 */ /* 0x000fe400078e001b */
[----:B0-----:R-:W-:Y:S01]  /*23520*/  IMAD.MOV.U32 R12, RZ, RZ, R26 ;  /* 0x000000ffff0c7224 */ /* 0x001fe200078e001a */
[----:B-1----:R-:W4:Y:S01]  /*23530*/  LDL.LU.64 R14, [R1+0x1690] ;  /* 0x00169000010e7983 */ /* 0x002f220000300a00 */
[----:B------:R-:W2:Y:S02]  /*23540*/  LDL.LU.64 R26, [R1+0x1688] ;  /* 0x00168800011a7983 */ /* 0x000ea40000300a00 */
[----:B------:R-:W-:Y:S01]  /*23550*/  IMAD.MOV.U32 R18, RZ, RZ, R3 ;  /* 0x000000ffff127224 */ /* 0x000fe200078e0003 */
[----:B--2---:R-:W-:Y:S01]  /*23560*/  HMMA.16816.F32.BF16 R8, R8, R26, R4 ;  /* 0x0000001a0808723c */ /* 0x004fe20000041804 */
[----:B------:R-:W2:Y:S01]  /*23570*/  LDL.LU.64 R6, [R1+0x1680] ;  /* 0x0016800001067983 */ /* 0x000ea20000300a00 */
[----:B------:R-:W2:Y:S11]  /*23580*/  LDL.LU.64 R4, [R1+0x1678] ;  /* 0x0016780001047983 */ /* 0x000eb60000300a00 */
[----:B------:R-:W-:Y:S10]  /*23590*/  @!UPT UIADD3 URZ, URZ, URZ, URZ ;  /* 0x0000003f3f3ff290 */ /* 0x000ff4000fffe03f */
[----:B------:R0:W-:Y:S01]  /*235a0*/  STL.64 [R1+0xf0], R8 ;  /* 0x0000f00801007387 */ /* 0x0001e20000100a00 */
[----:B------:R-:W-:Y:S03]  /*235b0*/  STL.64 [R1+0xf8], R10 ;  /* 0x0000f80a01007387 */ /* 0x000fe60000100a00 */
[----:B0-----:R-:W3:Y:S01]  /*235c0*/  LDL.LU.64 R8, [R1+0x878] ;  /* 0x0008780001087983 */ /* 0x001ee20000300a00 */
[----:B------:R0:W-:Y:S03]  /*235d0*/  STL.64 [R1+0x15d0], R26 ;  /* 0x0015d01a01007387 */ /* 0x0001e60000100a00 */
[----:B0-----:R-:W3:Y:S01]  /*235e0*/  LDL.LU.64 R26, [R1+0x880] ;  /* 0x00088000011a7983 */ /* 0x001ee20000300a00 */
[----:B------:R-:W3:Y:S01]  /*235f0*/  LDL.LU.64 R10, [R1+0x888] ;  /* 0x00088800010a7983 */ /* 0x000ee20000300a00 */
        /* <DEDUP_REMOVED lines=29> */
[----:B------:R-:W2:Y:S11]  /*237d0*/  LDL.LU.64 R18, [R1+0x1610] ;  /* 0x0016100001127983 */ /* 0x000eb60000300a00 */
[----:B------:R-:W-:Y:S10]  /*237e0*/  @!UPT UIADD3 URZ, URZ, URZ, URZ ;  /* 0x0000003f3f3ff290 */ /* 0x000ff4000fffe03f */
[----:B------:R-:W-:Y:S01]  /*237f0*/  STL.64 [R1+0xa0], R20 ;  /* 0x0000a01401007387 */ /* 0x000fe20000100a00 */
[----:B------:R0:W-:Y:S03]  /*23800*/  STL.64 [R1+0xa8], R22 ;  /* 0x0000a81601007387 */ /* 0x0001e60000100a00 */
[----:B0-----:R-:W2:Y:S01]  /*23810*/  LDL.LU.64 R22, [R1+0x1608] ;  /* 0x0016080001167983 */ /* 0x001ea20000300a00 */
[----:B------:R-:W2:Y:S02]  /*23820*/  LDL.LU.64 R20, [R1+0x1600] ;  /* 0x0016000001147983 */ /* 0x000ea40000300a00 */
[----:B--2---:R-:W-:Y:S01]  /*23830*/  HMMA.16816.F32.BF16 R16, R4, R18, R20 ;  /* 0x000000120410723c */ /* 0x004fe20000041814 */
[----:B------:R-:W2:Y:S11]  /*23840*/  LDL.LU R23, [R1+0x15f8] ;  /* 0x0015f80001177983 */ /* 0x000eb60000300800 */
[----:B------:R-:W-:Y:S11]  /*23850*/  @!UPT UIADD3 URZ, URZ, URZ, URZ ;  /* 0x0000003f3f3ff290 */ /* 0x000ff6000fffe03f */
[----:B------:R0:W-:Y:S01]  /*23860*/  STL.64 [R1+0x90], R16 ;  /* 0x0000901001007387 */ /* 0x0001e20000100a00 */
[----:B------:R-:W-:Y:S03]  /*23870*/  STL.64 [R1+0x98], R18 ;  /* 0x0000981201007387 */ /* 0x000fe60000100a00 */
[----:B0-----:R-:W2:Y:S01]  /*23880*/  LDL.LU.64 R16, [R1+0x15f0] ;  /* 0x0015f00001107983 */ /* 0x001ea20000300a00 */
[----:B------:R-:W2:Y:S02]  /*23890*/  LDL.LU R29, [R1+0xbf4] ;  /* 0x000bf400011d7983 */ /* 0x000ea40000300800 */
[----:B------:R-:W2:Y:S02]  /*238a0*/  LDL.LU R28, [R1+0x1250] ;  /* 0x00125000011c7983 */ /* 0x000ea40000300800 */
[----:B------:R-:W-:-:S04]  /*238b0*/  IMAD.MOV.U32 R3, RZ, RZ, c[0x0][0x188] ;  /* 0x00006200ff037624 */ /* 0x000fc800078e00ff */
[----:B------:R-:W-:-:S04]  /*238c0*/  IMAD.SHL.U32 R3, R3, 0x20, RZ ;  /* 0x0000002003037824 */ /* 0x000fc800078e00ff */
[----:B------:R-:W-:Y:S01]  /*238d0*/  IMAD.SHL.U32 R3, R3, 0x2, RZ ;  /* 0x0000000203037824 */ /* 0x000fe200078e00ff */
[----:B--2---:R0:W-:Y:S04]  /*238e0*/  STL.64 [R1+0x15c8], R28 ;  /* 0x0015c81c01007387 */ /* 0x0041e80000100a00 */
[----:B0-----:R-:W2:Y:S01]  /*238f0*/  LDL.LU.64 R28, [R1+0x890] ;  /* 0x00089000011c7983 */ /* 0x001ea20000300a00 */
[----:B------:R-:W2:Y:S02]  /*23900*/  LDL.LU R25, [R1+0x1248] ;  /* 0x0012480001197983 */ /* 0x000ea40000300800 */
[----:B------:R-:W2:Y:S01]  /*23910*/  LDL.LU R24, [R1+0x1240] ;  /* 0x0012400001187983 */ /* 0x000ea20000300800 */
[----:B----4-:R-:W-:Y:S01]  /*23920*/  IADD3 R18, P0, R14, R3, RZ ;  /* 0x000000030e127210 */ /* 0x010fe20007f1e0ff */
[----:B---3--:R0:W-:Y:S04]  /*23930*/  STL.64 [R1+0x15e0], R26 ;  /* 0x0015e01a01007387 */ /* 0x0081e80000100a00 */
[----:B------:R-:W-:-:S02]  /*23940*/  IMAD.X R15, R15, 0x1, R0, P0 ;  /* 0x000000010f0f7824 */ /* 0x000fc400000e0600 */
[----:B0-----:R-:W-:Y:S02]  /*23950*/  IMAD.MOV.U32 R27, RZ, RZ, R2 ;  /* 0x000000ffff1b7224 */ /* 0x001fe400078e0002 */
[----:B------:R-:W-:Y:S01]  /*23960*/  IMAD.MOV.U32 R26, RZ, RZ, R12 ;  /* 0x000000ffff1a7224 */ /* 0x000fe200078e000c */
[----:B--2---:R0:W-:Y:S04]  /*23970*/  STL.64 [R1+0x15d8], R24 ;  /* 0x0015d81801007387 */ /* 0x0041e80000100a00 */
[----:B0-----:R-:W2:Y:S01]  /*23980*/  LDL.LU.64 R24, [R1+0x870] ;  /* 0x0008700001187983 */ /* 0x001ea20000300a00 */
[----:B------:R-:W3:Y:S02]  /*23990*/  LDL.LU R2, [R1+0x1238] ;  /* 0x0012380001027983 */ /* 0x000ee40000300800 */
[----:B------:R0:W-:Y:S02]  /*239a0*/  STL [R1+0x15e8], R15 ;  /* 0x0015e80f01007387 */ /* 0x0001e40000100800 */
[----:B------:R-:W4:Y:S01]  /*239b0*/  LDL.LU R12, [R1+0x80] ;  /* 0x00008000010c7983 */ /* 0x000f220000300800 */
[----:B------:R-:W4:Y:S01]  /*239c0*/  LDL.LU R13, [R1+0x84] ;  /* 0x00008400010d7983 */ /* 0x000f220000300800 */
[----:B------:R-:W4:Y:S03]  /*239d0*/  LDL.LU R14, [R1+0x88] ;  /* 0x00008800010e7983 */ /* 0x000f260000300800 */
[----:B0-----:R-:W4:Y:S01]  /*239e0*/  LDL.LU R15, [R1+0x8c] ;  /* 0x00008c00010f7983 */ /* 0x001f220000300800 */
[----:B------:R-:W-:-:S05]  /*239f0*/  IADD3 R19, P1, R16, R3, RZ ;  /* 0x0000000310137210 */ /* 0x000fca0007f3e0ff */
[----:B------:R-:W-:Y:S01]  /*23a00*/  IMAD.X R16, R17, 0x1, R0, P1 ;  /* 0x0000000111107824 */ /* 0x000fe200008e0600 */
[----:B------:R-:W-:Y:S01]  /*23a10*/  STL.64 [R1+0x15c0], R18 ;  /* 0x0015c01201007387 */ /* 0x000fe20000100a00 */
[----:B--2---:R-:W-:-:S05]  /*23a20*/  IADD3 R20, P2, R24, R3, RZ ;  /* 0x0000000318147210 */ /* 0x004fca0007f5e0ff */
[----:B------:R-:W-:Y:S02]  /*23a30*/  IMAD.X R17, R25, 0x1, R0, P2 ;  /* 0x0000000119117824 */ /* 0x000fe400010e0600 */
[----:B----4-:R-:W-:Y:S03]  /*23a40*/  HMMA.16816.F32.BF16 R24, R4, R26, R12 ;  /* 0x0000001a0418723c */ /* 0x010fe6000004180c */
[----:B------:R0:W-:Y:S04]  /*23a50*/  STL.64 [R1+0x15b8], R16 ;  /* 0x0015b81001007387 */ /* 0x0001e80000100a00 */
[----:B0-----:R-:W2:Y:S01]  /*23a60*/  LDL.LU R16, [R1+0x70] ;  /* 0x0000700001107983 */ /* 0x001ea20000300800 */
[----:B------:R-:W2:Y:S02]  /*23a70*/  LDL.LU R17, [R1+0x74] ;  /* 0x0000740001117983 */ /* 0x000ea40000300800 */
[----:B------:R-:W2:Y:S02]  /*23a80*/  LDL.LU R18, [R1+0x78] ;  /* 0x0000780001127983 */ /* 0x000ea40000300800 */
[----:B------:R-:W2:Y:S01]  /*23a90*/  LDL.LU R19, [R1+0x7c] ;  /* 0x00007c0001137983 */ /* 0x000ea20000300800 */
[----:B------:R-:W4:Y:S10]  /*23aa0*/  LDL.LU R15, [R1+0x15e8] ;  /* 0x0015e800010f7983 */ /* 0x000f340000300800 */
[----:B------:R-:W-:Y:S01]  /*23ab0*/  STL.64 [R1+0x80], R24 ;  /* 0x0000801801007387 */ /* 0x000fe20000100a00 */
[----:B------:R0:W-:Y:S03]  /*23ac0*/  STL.64 [R1+0x88], R26 ;  /* 0x0000881a01007387 */ /* 0x0001e60000100a00 */
[----:B0-----:R-:W2:Y:S01]  /*23ad0*/  LDL.LU.64 R26, [R1+0x15e0] ;  /* 0x0015e000011a7983 */ /* 0x001ea20000300a00 */
[----:B------:R-:W-:-:S02]  /*23ae0*/  IADD3 R21, P0, R8, R3, RZ ;  /* 0x0000000308157210 */ /* 0x000fc40007f1e0ff */
[-C--:B------:R-:W-:Y:S01]  /*23af0*/  IADD3 R14, P2, R28, R3.reuse, RZ ;  /* 0x000000031c0e7210 */ /* 0x080fe20007f5e0ff */
[----:B------:R-:W3:Y:S02]  /*23b00*/  LDL.LU.64 R24, [R1+0x15d8] ;  /* 0x0015d80001187983 */ /* 0x000ee40000300a00 */
[----:B------:R-:W-:Y:S01]  /*23b10*/  IMAD.X R8, R9, 0x1, R0, P0 ;  /* 0x0000000109087824 */ /* 0x000fe200000e0600 */
[----:B------:R-:W-:-:S05]  /*23b20*/  IADD3 R13, P0, R10, R3, RZ ;  /* 0x000000030a0d7210 */ /* 0x000fca0007f1e0ff */
[----:B------:R-:W-:Y:S01]  /*23b30*/  STL [R1+0x150c], R13 ;  /* 0x00150c0d01007387 */ /* 0x000fe20000100800 */
[----:B------:R-:W-:Y:S01]  /*23b40*/  STL [R1+0x1510], R14 ;  /* 0x0015100e01007387 */ /* 0x000fe20000100800 */
[----:B--2---:R-:W-:-:S05]  /*23b50*/  IADD3 R12, P1, R26, R3, RZ ;  /* 0x000000031a0c7210 */ /* 0x004fca0007f3e0ff */
[--C-:B------:R-:W-:Y:S02]  /*23b60*/  IMAD.X R9, R27, 0x1, R0.reuse, P1 ;  /* 0x000000011b097824 */ /* 0x100fe400008e0600 */
[----:B------:R-:W2:Y:S01]  /*23b70*/  LDL.LU.64 R26, [R1+0x15d0] ;  /* 0x0015d000011a7983 */ /* 0x000ea20000300a00 */
[--C-:B------:R-:W-:Y:S01]  /*23b80*/  IMAD.X R10, R11, 0x1, R0.reuse, P0 ;  /* 0x000000010b0a7824 */ /* 0x100fe200000e0600 */
[----:B------:R-:W-:Y:S01]  /*23b90*/  IADD3 R23, R23, 0x1, RZ ;  /* 0x0000000117177810 */ /* 0x000fe20007ffe0ff */
[----:B------:R-:W-:-:S03]  /*23ba0*/  IMAD.X R11, R29, 0x1, R0, P2 ;  /* 0x000000011d0b7824 */ /* 0x000fc600010e0600 */
[----:B------:R-:W-:Y:S01]  /*23bb0*/  STL [R1+0x1514], R10 ;  /* 0x0015140a01007387 */ /* 0x000fe20000100800 */
[----:B------:R-:W3:Y:S02]  /*23bc0*/  LDL.LU.64 R28, [R1+0x15c8] ;  /* 0x0015c800011c7983 */ /* 0x000ee40000300a00 */
[----:B------:R-:W-:Y:S02]  /*23bd0*/  STL [R1+0xbe8], R23 ;  /* 0x000be81701007387 */ /* 0x000fe40000100800 */
[----:B------:R-:W-:Y:S01]  /*23be0*/  STL [R1+0x15b4], R0 ;  /* 0x0015b40001007387 */ /* 0x000fe20000100800 */
[----:B------:R-:W-:Y:S01]  /*23bf0*/  STL [R1+0x1518], R11 ;  /* 0x0015180b01007387 */ /* 0x000fe20000100800 */
[----:B--2---:R-:W-:Y:S11]  /*23c00*/  HMMA.16816.F32.BF16 R16, R4, R26, R16 ;  /* 0x0000001a0410723c */ /* 0x004ff60000041810 */
[----:B------:R-:W-:Y:S11]  /*23c10*/  @!UPT UIADD3 URZ, URZ, URZ, URZ ;  /* 0x0000003f3f3ff290 */ /* 0x000ff6000fffe03f */
[----:B------:R-:W-:Y:S01]  /*23c20*/  @!UPT UIADD3 URZ, URZ, URZ, URZ ;  /* 0x0000003f3f3ff290 */ /* 0x000fe2000fffe03f */
[----:B------:R-:W-:Y:S01]  /*23c30*/  STL.64 [R1+0x70], R16 ;  /* 0x0000701001007387 */ /* 0x000fe20000100a00 */
[----:B------:R-:W-:Y:S02]  /*23c40*/  IMAD.MOV.U32 R5, RZ, RZ, R18 ;  /* 0x000000ffff057224 */ /* 0x000fe400078e0012 */
[----:B------:R0:W-:Y:S02]  /*23c50*/  STL.64 [R1+0x78], R18 ;  /* 0x0000781201007387 */ /* 0x0001e40000100a00 */
[----:B------:R-:W-:Y:S02]  /*23c60*/  IMAD.MOV.U32 R4, RZ, RZ, R19 ;  /* 0x000000ffff047224 */ /* 0x000fe400078e0013 */
[----:B0-----:R-:W2:Y:S01]  /*23c70*/  LDL.LU.64 R18, [R1+0x15c0] ;  /* 0x0015c00001127983 */ /* 0x001ea20000300a00 */
[----:B------:R-:W2:Y:S02]  /*23c80*/  LDL.LU.64 R16, [R1+0x15b8] ;  /* 0x0015b80001107983 */ /* 0x000ea40000300a00 */
[----:B------:R0:W-:Y:S02]  /*23c90*/  STL [R1+0x1520], R4 ;  /* 0x0015200401007387 */ /* 0x0001e40000100800 */
[----:B------:R1:W-:Y:S02]  /*23ca0*/  STL [R1+0x151c], R5 ;  /* 0x00151c0501007387 */ /* 0x0003e40000100800 */
[----:B----4-:R-:W-:-:S02]  /*23cb0*/  IMAD.MOV.U32 R7, RZ, RZ, R15 ;  /* 0x000000ffff077224 */ /* 0x010fc400078e000f */
[----:B------:R-:W-:Y:S01]  /*23cc0*/  IMAD.MOV.U32 R10, RZ, RZ, R20 ;  /* 0x000000ffff0a7224 */ /* 0x000fe200078e0014 */
[-C--:B---3--:R-:W-:Y:S02]  /*23cd0*/  IADD3 R29, P5, R29, R3.reuse, RZ ;  /* 0x000000031d1d7210 */ /* 0x088fe40007fbe0ff */
[-C--:B------:R-:W-:Y:S02]  /*23ce0*/  IADD3 R28, P2, R28, R3.reuse, RZ ;  /* 0x000000031c1c7210 */ /* 0x080fe40007f5e0ff */
[----:B------:R-:W-:Y:S01]  /*23cf0*/  IADD3 R25, P1, R25, R3, RZ ;  /* 0x0000000319197210 */ /* 0x000fe20007f3e0ff */
[----:B--2---:R-:W-:Y:S02]  /*23d00*/  IMAD.MOV.U32 R6, RZ, RZ, R18 ;  /* 0x000000ffff067224 */ /* 0x004fe400078e0012 */
[----:B0-----:R-:W-:Y:S02]  /*23d10*/  IMAD.MOV.U32 R4, RZ, RZ, R19 ;  /* 0x000000ffff047224 */ /* 0x001fe400078e0013 */
[----:B-1----:R-:W-:-:S02]  /*23d20*/  IMAD.MOV.U32 R5, RZ, RZ, R16 ;  /* 0x000000ffff057224 */ /* 0x002fc400078e0010 */
[----:B------:R-:W-:Y:S01]  /*23d30*/  IMAD.MOV.U32 R11, RZ, RZ, R17 ;  /* 0x000000ffff0b7224 */ /* 0x000fe200078e0011 */
[----:B------:R0:W-:Y:S02]  /*23d40*/  STL.64 [R1+0x898], R6 ;  /* 0x0008980601007387 */ /* 0x0001e40000100a00 */
[----:B------:R1:W-:Y:S02]  /*23d50*/  STL.64 [R1+0x8b0], R4 ;  /* 0x0008b00401007387 */ /* 0x0003e40000100a00 */
[----:B------:R-:W-:Y:S02]  /*23d60*/  STL.64 [R1+0x870], R10 ;  /* 0x0008700a01007387 */ /* 0x000fe40000100a00 */
[----:B0-----:R-:W-:Y:S02]  /*23d70*/  IMAD.MOV.U32 R6, RZ, RZ, R21 ;  /* 0x000000ffff067224 */ /* 0x001fe400078e0015 */
[----:B------:R-:W-:Y:S02]  /*23d80*/  IMAD.MOV.U32 R7, RZ, RZ, R8 ;  /* 0x000000ffff077224 */ /* 0x000fe400078e0008 */
[----:B-1----:R-:W-:-:S02]  /*23d90*/  IMAD.MOV.U32 R4, RZ, RZ, R12 ;  /* 0x000000ffff047224 */ /* 0x002fc400078e000c */
[----:B------:R-:W-:Y:S01]  /*23da0*/  IMAD.MOV.U32 R5, RZ, RZ, R9 ;  /* 0x000000ffff057224 */ /* 0x000fe200078e0009 */
[----:B------:R-:W-:Y:S04]  /*23db0*/  STL.64 [R1+0x878], R6 ;  /* 0x0008780601007387 */ /* 0x000fe80000100a00 */
[----:B------:R-:W-:Y:S02]  /*23dc0*/  STL.64 [R1+0x880], R4 ;  /* 0x0008800401007387 */ /* 0x000fe40000100a00 */
[----:B------:R-:W-:Y:S02]  /*23dd0*/  STL [R1+0xbf4], R29 ;  /* 0x000bf41d01007387 */ /* 0x000fe40000100800 */
[----:B------:R-:W2:Y:S01]  /*23de0*/  LDL.LU R0, [R1+0x1230] ;  /* 0x0012300001007983 */ /* 0x000ea20000300800 */
[----:B------:R-:W-:Y:S01]  /*23df0*/  STL [R1+0x1250], R28 ;  /* 0x0012501c01007387 */ /* 0x000fe20000100800 */
[----:B------:R-:W-:Y:S02]  /*23e00*/  STL [R1+0x1248], R25 ;  /* 0x0012481901007387 */ /* 0x000fe40000100800 */
[----:B------:R-:W3:Y:S01]  /*23e10*/  LDL.LU R12, [R1+0x1220] ;  /* 0x00122000010c7983 */ /* 0x000ee20000300800 */
[----:B------:R-:W-:-:S02]  /*23e20*/  IADD3 R24, P4, R24, R3, RZ ;  /* 0x0000000318187210 */ /* 0x000fc40007f9e0ff */
[----:B------:R-:W-:Y:S01]  /*23e30*/  IADD3 R2, P3, R2, R3, RZ ;  /* 0x0000000302027210 */ /* 0x000fe20007f7e0ff */
[----:B------:R-:W-:Y:S02]  /*23e40*/  IMAD.MOV.U32 R22, RZ, RZ, 0x1f ;  /* 0x0000001fff167424 */ /* 0x000fe400078e00ff */
[----:B------:R-:W-:Y:S03]  /*23e50*/  STL [R1+0x1240], R24 ;  /* 0x0012401801007387 */ /* 0x000fe60000100800 */
[----:B------:R-:W-:-:S04]  /*23e60*/  IADD3 R13, R22, c[0x0][0x180], RZ ;  /* 0x00006000160d7a10 */ /* 0x000fc80007ffe0ff */
[----:B------:R-:W-:-:S04]  /*23e70*/  SHF.R.S32.HI R22, RZ, 0x1f, R13 ;  /* 0x0000001fff167819 */ /* 0x000fc8000001140d */
[----:B------:R-:W-:-:S04]  /*23e80*/  LEA.HI R22, R22, R13, RZ, 0x5 ;  /* 0x0000000d16167211 */ /* 0x000fc800078f28ff */
[----:B------:R-:W-:-:S04]  /*23e90*/  SHF.R.S32.HI R22, RZ, 0x5, R22 ;  /* 0x00000005ff167819 */ /* 0x000fc80000011416 */
[----:B------:R-:W-:Y:S01]  /*23ea0*/  ISETP.NE.U32.AND P0, PT, R23, R22, PT ;  /* 0x000000161700720c */ /* 0x000fe20003f05070 */
[----:B---3--:R0:W-:Y:S04]  /*23eb0*/  STL [R1+0x15b0], R12 ;  /* 0x0015b00c01007387 */ /* 0x0081e80000100800 */
[----:B0-----:R-:W3:Y:S01]  /*23ec0*/  LDL.LU R12, [R1+0x1228] ;  /* 0x00122800010c7983 */ /* 0x001ee20000300800 */
[----:B------:R0:W-:Y:S02]  /*23ed0*/  STL [R1+0x1238], R2 ;  /* 0x0012380201007387 */ /* 0x0001e40000100800 */
        /* <DEDUP_REMOVED lines=22> */
[----:B--2---:R-:W-:Y:S01]  /*24040*/  IADD3 R0, P6, R0, R3, RZ ;  /* 0x0000000300007210 */ /* 0x004fe20007fde0ff */
[----:B------:R-:W2:Y:S01]  /*24050*/  LDL.LU R28, [R1+0x11ec] ;  /* 0x0011ec00011c7983 */ /* 0x000ea20000300800 */
[----:B------:R-:W2:Y:S02]  /*24060*/  LDL.LU R25, [R1+0x11c0] ;  /* 0x0011c00001197983 */ /* 0x000ea40000300800 */
[----:B------:R-:W2:Y:S02]  /*24070*/  LDL.LU R24, [R1+0x11e4] ;  /* 0x0011e40001187983 */ /* 0x000ea40000300800 */
[----:B0-----:R-:W2:Y:S01]  /*24080*/  LDL.LU R2, [R1+0x11b8] ;  /* 0x0011b80001027983 */ /* 0x001ea20000300800 */
[----:B------:R0:W-:Y:S04]  /*24090*/  STL [R1+0x1230], R0 ;  /* 0x0012300001007387 */ /* 0x0001e80000100800 */
[----:B0-----:R-:W2:Y:S01]  /*240a0*/  LDL.LU R0, [R1+0x15b4] ;  /* 0x0015b40001007983 */ /* 0x001ea20000300800 */
[----:B------:R-:W2:Y:S02]  /*240b0*/  LDL.LU R3, [R1+0xbf0] ;  /* 0x000bf00001037983 */ /* 0x000ea40000300800 */
[----:B--2---:R-:W-:-:S05]  /*240c0*/  IMAD.X R3, R3, 0x1, R0, P5 ;  /* 0x0000000103037824 */ /* 0x004fca00028e0600 */
[----:B------:R0:W-:Y:S02]  /*240d0*/  STL [R1+0xbf0], R3 ;  /* 0x000bf00301007387 */ /* 0x0001e40000100800 */
[----:B0-----:R-:W-:-:S04]  /*240e0*/  IMAD.MOV.U32 R3, RZ, RZ, c[0x0][0x188] ;  /* 0x00006200ff037624 */ /* 0x001fc800078e00ff */
[----:B------:R-:W-:-:S04]  /*240f0*/  IMAD.SHL.U32 R3, R3, 0x20, RZ ;  /* 0x0000002003037824 */ /* 0x000fc800078e00ff */
[----:B------:R-:W-:-:S05]  /*24100*/  IMAD.SHL.U32 R3, R3, 0x2, RZ ;  /* 0x0000000203037824 */ /* 0x000fca00078e00ff */
[----:B---3--:R-:W-:-:S05]  /*24110*/  IADD3 R12, P5, R12, R3, RZ ;  /* 0x000000030c0c7210 */ /* 0x008fca0007fbe0ff */
[----:B------:R0:W-:Y:S04]  /*24120*/  STL [R1+0x1228], R12 ;  /* 0x0012280c01007387 */ /* 0x0001e80000100800 */
[----:B0-----:R-:W2:Y:S01]  /*24130*/  LDL.LU R12, [R1+0x15b0] ;  /* 0x0015b000010c7983 */ /* 0x001ea20000300800 */
[----:B------:R-:W3:Y:S02]  /*24140*/  LDL.LU R3, [R1+0x124c] ;  /* 0x00124c0001037983 */ /* 0x000ee40000300800 */
[--C-:B----4-:R-:W-:Y:S02]  /*24150*/  IMAD.X R9, R9, 0x1, R0.reuse, P1 ;  /* 0x0000000109097824 */ /* 0x110fe400008e0600 */
[--C-:B------:R-:W-:Y:S02]  /*24160*/  IMAD.X R8, R8, 0x1, R0.reuse, P4 ;  /* 0x0000000108087824 */ /* 0x100fe400020e0600 */
[----:B------:R-:W-:-:S02]  /*24170*/  IMAD.X R17, R17, 0x1, R0, P3 ;  /* 0x0000000111117824 */ /* 0x000fc400018e0600 */
[--C-:B------:R-:W-:Y:S02]  /*24180*/  IMAD.X R16, R16, 0x1, R0.reuse, P6 ;  /* 0x0000000110107824 */ /* 0x100fe400030e0600 */
[--C-:B------:R-:W-:Y:S02]  /*24190*/  IMAD.X R15, R15, 0x1, R0.reuse, P5 ;  /* 0x000000010f0f7824 */ /* 0x100fe400028e0600 */
[----:B---3--:R-:W-:-:S05]  /*241a0*/  IMAD.X R3, R3, 0x1, R0, P2 ;  /* 0x0000000103037824 */ /* 0x008fca00010e0600 */
[----:B------:R0:W-:Y:S02]  /*241b0*/  STL [R1+0x124c], R3 ;  /* 0x00124c0301007387 */ /* 0x0001e40000100800 */
[----:B0-----:R-:W-:-:S04]  /*241c0*/  IMAD.MOV.U32 R3, RZ, RZ, c[0x0][0x188] ;  /* 0x00006200ff037624 */ /* 0x001fc800078e00ff */
[----:B------:R-:W-:-:S04]  /*241d0*/  IMAD.SHL.U32 R3, R3, 0x20, RZ ;  /* 0x0000002003037824 */ /* 0x000fc800078e00ff */
[----:B------:R-:W-:-:S05]  /*241e0*/  IMAD.SHL.U32 R3, R3, 0x2, RZ ;  /* 0x0000000203037824 */ /* 0x000fca00078e00ff */
[-C--:B--2---:R-:W-:Y:S02]  /*241f0*/  IADD3 R12, P2, R12, R3.reuse, RZ ;  /* 0x000000030c0c7210 */ /* 0x084fe40007f5e0ff */
[-C--:B------:R-:W-:Y:S02]  /*24200*/  IADD3 R21, P1, R21, R3.reuse, RZ ;  /* 0x0000000315157210 */ /* 0x080fe40007f3e0ff */
[-C--:B------:R-:W-:Y:S02]  /*24210*/  IADD3 R20, P4, R20, R3.reuse, RZ ;  /* 0x0000000314147210 */ /* 0x080fe40007f9e0ff */
[-C--:B------:R-:W-:Y:S01]  /*24220*/  IADD3 R19, P3, R19, R3.reuse, RZ ;  /* 0x0000000313137210 */ /* 0x080fe20007f7e0ff */
[----:B------:R0:W-:Y:S01]  /*24230*/  STL [R1+0x1220], R12 ;  /* 0x0012200c01007387 */ /* 0x0001e20000100800 */
[----:B------:R-:W-:Y:S02]  /*24240*/  STL [R1+0x1244], R9 ;  /* 0x0012440901007387 */ /* 0x000fe40000100800 */
[----:B------:R-:W-:Y:S02]  /*24250*/  STL [R1+0x1218], R21 ;  /* 0x0012181501007387 */ /* 0x000fe40000100800 */
[----:B------:R-:W-:Y:S01]  /*24260*/  STL [R1+0x123c], R8 ;  /* 0x00123c0801007387 */ /* 0x000fe20000100800 */
[-C--:B------:R-:W-:Y:S01]  /*24270*/  IADD3 R18, P6, R18, R3.reuse, RZ ;  /* 0x0000000312127210 */ /* 0x080fe20007fde0ff */
[----:B------:R-:W-:Y:S01]  /*24280*/  STL [R1+0x1210], R20 ;  /* 0x0012101401007387 */ /* 0x000fe20000100800 */
[----:B------:R-:W-:Y:S01]  /*24290*/  STL [R1+0x1234], R17 ;  /* 0x0012341101007387 */ /* 0x000fe20000100800 */
[-C--:B------:R-:W-:Y:S01]  /*242a0*/  IADD3 R5, P5, R5, R3.reuse, RZ ;  /* 0x0000000305057210 */ /* 0x080fe20007fbe0ff */
[----:B------:R-:W-:Y:S02]  /*242b0*/  STL [R1+0x1208], R19 ;  /* 0x0012081301007387 */ /* 0x000fe40000100800 */
[--C-:B------:R-:W-:Y:S01]  /*242c0*/  IMAD.X R4, R4, 0x1, R0.reuse, P2 ;  /* 0x0000000104047824 */ /* 0x100fe200010e0600 */
        /* <DEDUP_REMOVED lines=25> */
[----:B------:R-:W-:Y:S01]  /*24460*/  STL [R1+0x11d0], R22 ;  /* 0x0011d01601007387 */ /* 0x000fe20000100800 */
[-C--:B------:R-:W-:Y:S01]  /*24470*/  IADD3 R25, P2, R25, R3.reuse, RZ ;  /* 0x0000000319197210 */ /* 0x080fe20007f5e0ff */
[----:B------:R-:W-:Y:S02]  /*24480*/  STL [R1+0x11f4], R23 ;  /* 0x0011f41701007387 */ /* 0x000fe40000100800 */
[--C-:B------:R-:W-:Y:S01]  /*24490*/  IMAD.X R24, R24, 0x1, R0.reuse, P1 ;  /* 0x0000000118187824 */ /* 0x100fe200008e0600 */
[----:B------:R-:W-:Y:S01]  /*244a0*/  STL [R1+0x11c8], R29 ;  /* 0x0011c81d01007387 */ /* 0x000fe20000100800 */
[----:B------:R-:W-:Y:S01]  /*244b0*/  IADD3 R2, P1, R2, R3, RZ ;  /* 0x0000000302027210 */ /* 0x000fe20007f3e0ff */
[----:B------:R-:W-:Y:S02]  /*244c0*/  STL [R1+0x11ec], R28 ;  /* 0x0011ec1c01007387 */ /* 0x000fe40000100800 */
[----:B------:R-:W2:Y:S01]  /*244d0*/  LDL.LU R3, [R1+0x11dc] ;  /* 0x0011dc0001037983 */ /* 0x000ea20000300800 */
[----:B------:R-:W-:Y:S01]  /*244e0*/  STL [R1+0x11c0], R25 ;  /* 0x0011c01901007387 */ /* 0x000fe20000100800 */
[----:B0-----:R-:W3:Y:S02]  /*244f0*/  LDL.LU R12, [R1+0x11cc] ;  /* 0x0011cc00010c7983 */ /* 0x001ee40000300800 */
[----:B------:R-:W-:Y:S01]  /*24500*/  STL [R1+0x11e4], R24 ;  /* 0x0011e41801007387 */ /* 0x000fe20000100800 */
[----:B---3--:R0:W-:Y:S01]  /*24510*/  STL [R1+0x15a8], R12 ;  /* 0x0015a80c01007387 */ /* 0x0081e20000100800 */
[----:B------:R-:W-:Y:S03]  /*24520*/  STL [R1+0x11b8], R2 ;  /* 0x0011b80201007387 */ /* 0x000fe60000100800 */
[----:B0-----:R-:W3:Y:S01]  /*24530*/  LDL.LU R12, [R1+0x11a8] ;  /* 0x0011a800010c7983 */ /* 0x001ee20000300800 */
[----:B--2---:R-:W-:-:S03]  /*24540*/  IMAD.X R3, R3, 0x1, R0, P4 ;  /* 0x0000000103037824 */ /* 0x004fc600020e0600 */
[----:B---3--:R0:W-:Y:S04]  /*24550*/  STL [R1+0x15ac], R12 ;  /* 0x0015ac0c01007387 */ /* 0x0081e80000100800 */
        /* <DEDUP_REMOVED lines=27> */
[----:B------:R0:W-:Y:S02]  /*24710*/  STL [R1+0x11dc], R3 ;  /* 0x0011dc0301007387 */ /* 0x0001e40000100800 */
[----:B0-----:R-:W-:-:S04]  /*24720*/  IMAD.MOV.U32 R3, RZ, RZ, c[0x0][0x188] ;  /* 0x00006200ff037624 */ /* 0x001fc800078e00ff */
[----:B------:R-:W-:-:S04]  /*24730*/  IMAD.SHL.U32 R3, R3, 0x20, RZ ;  /* 0x0000002003037824 */ /* 0x000fc800078e00ff */
[----:B------:R-:W-:-:S05]  /*24740*/  IMAD.SHL.U32 R3, R3, 0x2, RZ ;  /* 0x0000000203037824 */ /* 0x000fca00078e00ff */
[----:B--2---:R-:W-:-:S05]  /*24750*/  IADD3 R12, P4, R12, R3, RZ ;  /* 0x000000030c0c7210 */ /* 0x004fca0007f9e0ff */
        /* <DEDUP_REMOVED lines=8> */
[----:B------:R-:W-:-:S05]  /*247e0*/  IADD3 R12, P3, R12, R3, RZ ;  /* 0x000000030c0c7210 */ /* 0x000fca0007f7e0ff */
[----:B------:R0:W-:Y:S04]  /*247f0*/  STL [R1+0x11a8], R12 ;  /* 0x0011a80c01007387 */ /* 0x0001e80000100800 */
[----:B0-----:R-:W2:Y:S01]  /*24800*/  LDL.LU R12, [R1+0x15a8] ;  /* 0x0015a800010c7983 */ /* 0x001ea20000300800 */
[--C-:B----4-:R-:W-:Y:S01]  /*24810*/  IMAD.X R21, R21, 0x1, R0.reuse, P5 ;  /* 0x0000000115157824 */ /* 0x110fe200028e0600 */
[-C--:B---3--:R-:W-:Y:S01]  /*24820*/  IADD3 R8, P5, R8, R3.reuse, RZ ;  /* 0x0000000308087210 */ /* 0x088fe20007fbe0ff */
[--C-:B------:R-:W-:Y:S01]  /*24830*/  IMAD.X R20, R20, 0x1, R0.reuse, P2 ;  /* 0x0000000114147824 */ /* 0x100fe200010e0600 */
[-C--:B------:R-:W-:Y:S01]  /*24840*/  IADD3 R17, P2, R17, R3.reuse, RZ ;  /* 0x0000000311117210 */ /* 0x080fe20007f5e0ff */
        /* <DEDUP_REMOVED lines=15> */
[----:B------:R-:W-:Y:S01]  /*24940*/  IADD3 R28, P3, R28, R3, RZ ;  /* 0x000000031c1c7210 */ /* 0x000fe20007f7e0ff */
[----:B------:R-:W-:-:S02]  /*24950*/  IMAD.X R2, R2, 0x1, R0, P5 ;  /* 0x0000000102027824 */ /* 0x000fc400028e0600 */
[----:B--2---:R-:W-:Y:S01]  /*24960*/  IMAD.X R12, R12, 0x1, R0, P6 ;  /* 0x000000010c0c7824 */ /* 0x004fe200030e0600 */
[----:B------:R-:W-:-:S04]  /*24970*/  IADD3 R9, P6, R9, R3, RZ ;  /* 0x0000000309097210 */ /* 0x000fc80007fde0ff */
[----:B------:R-:W-:Y:S01]  /*24980*/  STL [R1+0x11cc], R12 ;  /* 0x0011cc0c01007387 */ /* 0x000fe20000100800 */
[----:B------:R-:W-:Y:S02]  /*24990*/  STL [R1+0x11a0], R9 ;  /* 0x0011a00901007387 */ /* 0x000fe40000100800 */
[----:B------:R-:W-:Y:S02]  /*249a0*/  STL [R1+0x11c4], R21 ;  /* 0x0011c41501007387 */ /* 0x000fe40000100800 */
[----:B------:R-:W-:Y:S01]  /*249b0*/  STL [R1+0x1198], R8 ;  /* 0x0011980801007387 */ /* 0x000fe20000100800 */
[----:B------:R-:W-:Y:S01]  /*249c0*/  STL [R1+0x11bc], R20 ;  /* 0x0011bc1401007387 */ /* 0x000fe20000100800 */
[----:B------:R-:W-:Y:S02]  /*249d0*/  STL [R1+0x1190], R17 ;  /* 0x0011901101007387 */ /* 0x000fe40000100800 */
[----:B------:R-:W-:Y:S02]  /*249e0*/  STL [R1+0x11b4], R19 ;  /* 0x0011b41301007387 */ /* 0x000fe40000100800 */
[----:B------:R-:W-:Y:S02]  /*249f0*/  STL [R1+0x1188], R16 ;  /* 0x0011881001007387 */ /* 0x000fe40000100800 */
[--C-:B------:R-:W-:Y:S01]  /*24a00*/  IMAD.X R6, R6, 0x1, R0.reuse, P6 ;  /* 0x0000000106067824 */ /* 0x100fe200030e0600 */
[----:B------:R-:W-:Y:S01]  /*24a10*/  STL [R1+0x11ac], R18 ;  /* 0x0011ac1201007387 */ /* 0x000fe20000100800 */
[----:B------:R-:W-:Y:S01]  /*24a20*/  IADD3 R7, P6, R7, R3, RZ ;  /* 0x0000000307077210 */ /* 0x000fe20007fde0ff */
[----:B------:R-:W-:Y:S02]  /*24a30*/  STL [R1+0x1180], R15 ;  /* 0x0011800f01007387 */ /* 0x000fe40000100800 */
[----:B------:R-:W-:Y:S01]  /*24a40*/  STL [R1+0x11a4], R5 ;  /* 0x0011a40501007387 */ /* 0x000fe20000100800 */
[----:B------:R-:W-:Y:S01]  /*24a50*/  STL [R1+0x1178], R4 ;  /* 0x0011780401007387 */ /* 0x000fe20000100800 */
[----:B------:R-:W-:Y:S02]  /*24a60*/  STL [R1+0x119c], R6 ;  /* 0x00119c0601007387 */ /* 0x000fe40000100800 */
        /* <DEDUP_REMOVED lines=8> */
[----:B------:R-:W-:-:S02]  /*24af0*/  IMAD.X R25, R25, 0x1, R0, P6 ;  /* 0x0000000119197824 */ /* 0x000fc400030e0600 */
[----:B------:R-:W-:Y:S01]  /*24b00*/  STL [R1+0x1150], R23 ;  /* 0x0011501701007387 */ /* 0x000fe20000100800 */
[-C--:B------:R-:W-:Y:S01]  /*24b10*/  IADD3 R24, P6, R24, R3.reuse, RZ ;  /* 0x0000000318187210 */ /* 0x080fe20007fde0ff */
[----:B------:R-:W-:Y:S01]  /*24b20*/  STL [R1+0x1174], R29 ;  /* 0x0011741d01007387 */ /* 0x000fe20000100800 */
[----:B------:R-:W-:Y:S02]  /*24b30*/  STL [R1+0x1148], R28 ;  /* 0x0011481c01007387 */ /* 0x000fe40000100800 */
[----:B------:R0:W-:Y:S02]  /*24b40*/  STL [R1+0x15a4], R0 ;  /* 0x0015a40001007387 */ /* 0x0001e40000100800 */
[----:B------:R-:W-:Y:S01]  /*24b50*/  STL [R1+0x116c], R25 ;  /* 0x00116c1901007387 */ /* 0x000fe20000100800 */
[----:B0-----:R-:W2:Y:S01]  /*24b60*/  LDL.LU R0, [R1+0x1138] ;  /* 0x0011380001007983 */ /* 0x001ea20000300800 */
[----:B------:R-:W-:Y:S02]  /*24b70*/  STL [R1+0x1140], R24 ;  /* 0x0011401801007387 */ /* 0x000fe40000100800 */
[----:B------:R-:W3:Y:S02]  /*24b80*/  LDL.LU R12, [R1+0x1128] ;  /* 0x00112800010c7983 */ /* 0x000ee40000300800 */
[----:B------:R-:W-:Y:S01]  /*24b90*/  STL [R1+0x1164], R2 ;  /* 0x0011640201007387 */ /* 0x000fe20000100800 */
[----:B---3--:R0:W-:Y:S04]  /*24ba0*/  STL [R1+0x15a0], R12 ;  /* 0x0015a00c01007387 */ /* 0x0081e80000100800 */
[----:B0-----:R-:W3:Y:S01]  /*24bb0*/  LDL.LU R12, [R1+0x1130] ;  /* 0x00113000010c7983 */ /* 0x001ee20000300800 */
        /* <DEDUP_REMOVED lines=21> */
[----:B------:R-:W3:Y:S01]  /*24d10*/  LDL.LU R29, [R1+0x10d0] ;  /* 0x0010d000011d7983 */ /* 0x000ee20000300800 */
[----:B--2---:R-:W-:Y:S01]  /*24d20*/  IADD3 R0, P5, R0, R3, RZ ;  /* 0x0000000300007210 */ /* 0x004fe20007fbe0ff */
[----:B------:R-:W2:Y:S01]  /*24d30*/  LDL.LU R28, [R1+0x10f4] ;  /* 0x0010f400011c7983 */ /* 0x000ea20000300800 */
[----:B------:R-:W2:Y:S02]  /*24d40*/  LDL.LU R25, [R1+0x10c8] ;  /* 0x0010c80001197983 */ /* 0x000ea40000300800 */
[----:B------:R-:W2:Y:S02]  /*24d50*/  LDL.LU R24, [R1+0x10ec] ;  /* 0x0010ec0001187983 */ /* 0x000ea40000300800 */
[----:B------:R-:W2:Y:S01]  /*24d60*/  LDL.LU R2, [R1+0x10c0] ;  /* 0x0010c00001027983 */ /* 0x000ea20000300800 */
        /* <DEDUP_REMOVED lines=1370> */
[--C-:B------:R-:W-:Y:S01]  /*2a310*/  IMAD.X R14, R14, 0x1, R0.reuse, P4 ;  /* 0x000000010e0e7824 */ /* 0x100fe200020e0600 */
[----:B------:R-:W-:Y:S01]  /*2a320*/  IADD3 R13, P4, R13, UR8, RZ ;  /* 0x000000080d0d7c10 */ /* 0x000fe2000ff9e0ff */
[--C-:B------:R-:W-:Y:S01]  /*2a330*/  IMAD.X R22, R22, 0x1, R0.reuse, P3 ;  /* 0x0000000116167824 */ /* 0x100fe200018e0600 */
[----:B------:R-:W-:Y:S01]  /*2a340*/  IADD3 R23, P3, R23, UR8, RZ ;  /* 0x0000000817177c10 */ /* 0x000fe2000ff7e0ff */
[--C-:B------:R-:W-:Y:S01]  /*2a350*/  IMAD.X R29, R29, 0x1, R0.reuse, P6 ;  /* 0x000000011d1d7824 */ /* 0x100fe200030e0600 */
[----:B------:R-:W-:Y:S01]  /*2a360*/  IADD3 R28, P6, R28, UR8, RZ ;  /* 0x000000081c1c7c10 */ /* 0x000fe2000ffde0ff */
        /* <DEDUP_REMOVED lines=28> */
[----:B------:R-:W-:Y:S01]  /*2a530*/  IADD3 R24, P5, R24, UR8, RZ ;  /* 0x0000000818187c10 */ /* 0x000fe2000ffbe0ff */
        /* <DEDUP_REMOVED lines=33> */
[----:B--2---:R-:W-:Y:S01]  /*2a750*/  IADD3 R0, P2, R0, UR8, RZ ;  /* 0x0000000800007c10 */ /* 0x004fe2000ff5e0ff */
[----:B------:R-:W2:Y:S01]  /*2a760*/  LDL.LU R28, [R1+0x1460] ;  /* 0x00146000011c7983 */ /* 0x000ea20000300800 */
[----:B------:R-:W2:Y:S02]  /*2a770*/  LDL.LU R25, [R1+0x13fc] ;  /* 0x0013fc0001197983 */ /* 0x000ea40000300800 */
[----:B------:R-:W2:Y:S02]  /*2a780*/  LDL.LU R24, [R1+0x1468] ;  /* 0x0014680001187983 */ /* 0x000ea40000300800 */
[----:B------:R-:W2:Y:S01]  /*2a790*/  LDL.LU R2, [R1+0x1404] ;  /* 0x0014040001027983 */ /* 0x000ea20000300800 */
[----:B------:R0:W-:Y:S04]  /*2a7a0*/  STL [R1+0x13f8], R0 ;  /* 0x0013f80001007387 */ /* 0x0001e80000100800 */
[----:B0-----:R-:W3:Y:S02]  /*2a7b0*/  LDL.LU R0, [R1+0x1534] ;  /* 0x0015340001007983 */ /* 0x001ee40000300800 */
[----:B---3--:R-:W-:-:S05]  /*2a7c0*/  IMAD.X R3, R3, 0x1, R0, P1 ;  /* 0x0000000103037824 */ /* 0x008fca00008e0600 */
[----:B------:R0:W-:Y:S04]  /*2a7d0*/  STL [R1+0x1390], R3 ;  /* 0x0013900301007387 */ /* 0x0001e80000100800 */
[----:B0-----:R-:W3:Y:S01]  /*2a7e0*/  LDL.LU R3, [R1+0x1530] ;  /* 0x0015300001037983 */ /* 0x001ee20000300800 */
[----:B----4-:R-:W-:Y:S01]  /*2a7f0*/  IADD3.X R12, R12, UR5, RZ, P4, !PT ;  /* 0x000000050c0c7c10 */ /* 0x010fe2000a7fe4ff */
[----:B------:R-:W-:Y:S01]  /*2a800*/  IADD3 R9, P4, R9, UR8, RZ ;  /* 0x0000000809097c10 */ /* 0x000fe2000ff9e0ff */
[----:B------:R-:W-:Y:S01]  /*2a810*/  IADD3.X R21, R21, UR5, RZ, P3, !PT ;  /* 0x0000000515157c10 */ /* 0x000fe20009ffe4ff */
[----:B------:R0:W-:Y:S01]  /*2a820*/  STL [R1+0x1524], R0 ;  /* 0x0015240001007387 */ /* 0x0001e20000100800 */
[----:B------:R-:W-:Y:S02]  /*2a830*/  IADD3 R8, P3, R8, UR8, RZ ;  /* 0x0000000808087c10 */ /* 0x000fe4000ff7e0ff */
[----:B------:R-:W-:Y:S01]  /*2a840*/  IADD3.X R20, R20, UR5, RZ, P6, !PT ;  /* 0x0000000514147c10 */ /* 0x000fe2000b7fe4ff */
[----:B------:R-:W-:Y:S01]  /*2a850*/  IADD3 R17, P6, R17, UR8, RZ ;  /* 0x0000000811117c10 */ /* 0x000fe2000ffde0ff */
        /* <DEDUP_REMOVED lines=14> */
[----:B---3--:R-:W-:-:S05]  /*2a940*/  IADD3 R3, P1, R3, UR8, RZ ;  /* 0x0000000803037c10 */ /* 0x008fca000ff3e0ff */
[----:B------:R-:W-:Y:S01]  /*2a950*/  STL [R1+0x1400], R3 ;  /* 0x0014000301007387 */ /* 0x000fe20000100800 */
[----:B------:R-:W-:Y:S02]  /*2a960*/  STL [R1+0x138c], R12 ;  /* 0x00138c0c01007387 */ /* 0x000fe40000100800 */
[----:B------:R-:W-:Y:S02]  /*2a970*/  STL [R1+0x1408], R9 ;  /* 0x0014080901007387 */ /* 0x000fe40000100800 */
[----:B------:R-:W-:Y:S01]  /*2a980*/  STL [R1+0x13cc], R21 ;  /* 0x0013cc1501007387 */ /* 0x000fe20000100800 */
[----:B------:R-:W-:Y:S01]  /*2a990*/  STL [R1+0x1410], R8 ;  /* 0x0014100801007387 */ /* 0x000fe20000100800 */
[----:B------:R-:W-:Y:S02]  /*2a9a0*/  STL [R1+0x13c8], R20 ;  /* 0x0013c81401007387 */ /* 0x000fe40000100800 */
[----:B------:R-:W-:Y:S01]  /*2a9b0*/  STL [R1+0x1418], R17 ;  /* 0x0014181101007387 */ /* 0x000fe20000100800 */
[----:B------:R-:W-:Y:S01]  /*2a9c0*/  IADD3.X R5, R5, UR5, RZ, P1, !PT ;  /* 0x0000000505057c10 */ /* 0x000fe20008ffe4ff */
[----:B------:R-:W-:Y:S01]  /*2a9d0*/  STL [R1+0x13c4], R19 ;  /* 0x0013c41301007387 */ /* 0x000fe20000100800 */
[----:B------:R-:W-:Y:S01]  /*2a9e0*/  IADD3 R4, P1, R4, UR8, RZ ;  /* 0x0000000804047c10 */ /* 0x000fe2000ff3e0ff */
        /* <DEDUP_REMOVED lines=11> */
[----:B------:R-:W-:Y:S01]  /*2aaa0*/  IADD3.X R29, R29, UR5, RZ, P1, !PT ;  /* 0x000000051d1d7c10 */ /* 0x000fe20008ffe4ff */
[----:B------:R-:W-:Y:S01]  /*2aab0*/  STL [R1+0x13d8], R14 ;  /* 0x0013d80e01007387 */ /* 0x000fe20000100800 */
[----:B--2---:R-:W-:Y:S01]  /*2aac0*/  IADD3 R28, P1, R28, UR8, RZ ;  /* 0x000000081c1c7c10 */ /* 0x004fe2000ff3e0ff */
[----:B------:R-:W-:Y:S01]  /*2aad0*/  STL [R1+0x1450], R13 ;  /* 0x0014500d01007387 */ /* 0x000fe20000100800 */
[----:B------:R-:W-:Y:S02]  /*2aae0*/  STL [R1+0x13d4], R22 ;  /* 0x0013d41601007387 */ /* 0x000fe40000100800 */
[----:B------:R-:W-:Y:S02]  /*2aaf0*/  STL [R1+0x1458], R23 ;  /* 0x0014581701007387 */ /* 0x000fe40000100800 */
[----:B------:R-:W-:Y:S01]  /*2ab00*/  STL [R1+0x13f4], R29 ;  /* 0x0013f41d01007387 */ /* 0x000fe20000100800 */
[----:B------:R-:W-:Y:S01]  /*2ab10*/  STL [R1+0x1460], R28 ;  /* 0x0014601c01007387 */ /* 0x000fe20000100800 */
[----:B0-----:R-:W2:Y:S01]  /*2ab20*/  LDL.LU R0, [R1+0x1478] ;  /* 0x0014780001007983 */ /* 0x001ea20000300800 */
[----:B------:R-:W-:Y:S01]  /*2ab30*/  IADD3.X R25, R25, UR5, RZ, P4, !PT ;  /* 0x0000000519197c10 */ /* 0x000fe2000a7fe4ff */
[----:B------:R-:W-:-:S04]  /*2ab40*/  IADD3 R24, P4, R24, UR8, RZ ;  /* 0x0000000818187c10 */ /* 0x000fc8000ff9e0ff */
[----:B------:R-:W-:Y:S04]  /*2ab50*/  STL [R1+0x13fc], R25 ;  /* 0x0013fc1901007387 */ /* 0x000fe80000100800 */
[----:B--2---:R0:W-:Y:S01]  /*2ab60*/  STL [R1+0x1528], R0 ;  /* 0x0015280001007387 */ /* 0x0041e20000100800 */
[----:B------:R-:W-:Y:S03]  /*2ab70*/  STL [R1+0x1468], R24 ;  /* 0x0014681801007387 */ /* 0x000fe60000100800 */
[----:B0-----:R-:W2:Y:S01]  /*2ab80*/  LDL.LU R0, [R1+0x140c] ;  /* 0x00140c0001007983 */ /* 0x001ea20000300800 */
[----:B------:R-:W-:-:S05]  /*2ab90*/  IADD3.X R2, R2, UR5, RZ, P3, !PT ;  /* 0x0000000502027c10 */ /* 0x000fca0009ffe4ff */
[----:B------:R-:W-:Y:S04]  /*2aba0*/  STL [R1+0x1404], R2 ;  /* 0x0014040201007387 */ /* 0x000fe80000100800 */
[----:B--2---:R0:W-:Y:S04]  /*2abb0*/  STL [R1+0x152c], R0 ;  /* 0x00152c0001007387 */ /* 0x0041e80000100800 */
        /* <DEDUP_REMOVED lines=29> */
[----:B--2---:R-:W-:-:S05]  /*2ad90*/  IADD3 R0, P3, R0, UR8, RZ ;  /* 0x0000000800007c10 */ /* 0x004fca000ff7e0ff */
[----:B------:R0:W-:Y:S04]  /*2ada0*/  STL [R1+0x1470], R0 ;  /* 0x0014700001007387 */ /* 0x0001e80000100800 */
[----:B0-----:R-:W2:Y:S02]  /*2adb0*/  LDL.LU R0, [R1+0x152c] ;  /* 0x00152c0001007983 */ /* 0x001ea40000300800 */
[----:B--2---:R-:W-:-:S05]  /*2adc0*/  IADD3.X R0, R0, UR5, RZ, P6, !PT ;  /* 0x0000000500007c10 */ /* 0x004fca000b7fe4ff */
[----:B------:R0:W-:Y:S04]  /*2add0*/  STL [R1+0x140c], R0 ;  /* 0x00140c0001007387 */ /* 0x0001e80000100800 */
[----:B0-----:R-:W2:Y:S01]  /*2ade0*/  LDL.LU R0, [R1+0x1528] ;  /* 0x0015280001007983 */ /* 0x001ea20000300800 */
[----:B---3--:R-:W-:Y:S01]  /*2adf0*/  IADD3.X R4, R4, UR5, RZ, P5, !PT ;  /* 0x0000000504047c10 */ /* 0x008fe2000affe4ff */
[----:B----4-:R-:W-:Y:S01]  /*2ae00*/  IADD3 R5, P5, R5, UR8, RZ ;  /* 0x0000000805057c10 */ /* 0x010fe2000ffbe0ff */
[----:B------:R-:W-:Y:S01]  /*2ae10*/  IADD3.X R11, R11, UR5, RZ, P2, !PT ;  /* 0x000000050b0b7c10 */ /* 0x000fe200097fe4ff */
[----:B------:R-:W-:Y:S01]  /*2ae20*/  IADD3 R10, P2, R10, UR8, RZ ;  /* 0x000000080a0a7c10 */ /* 0x000fe2000ff5e0ff */
[----:B------:R-:W-:Y:S01]  /*2ae30*/  IADD3.X R14, R14, UR5, RZ, P1, !PT ;  /* 0x000000050e0e7c10 */ /* 0x000fe20008ffe4ff */
[----:B------:R-:W-:Y:S01]  /*2ae40*/  IADD3 R13, P1, R13, UR8, RZ ;  /* 0x000000080d0d7c10 */ /* 0x000fe2000ff3e0ff */
[----:B------:R-:W-:Y:S01]  /*2ae50*/  IADD3.X R29, R29, UR5, RZ, P4, !PT ;  /* 0x000000051d1d7c10 */ /* 0x000fe2000a7fe4ff */
[----:B------:R-:W-:Y:S01]  /*2ae60*/  IADD3 R28, P4, R28, UR8, RZ ;  /* 0x000000081c1c7c10 */ /* 0x000fe2000ff9e0ff */
[----:B--2---:R-:W-:-:S05]  /*2ae70*/  IADD3 R0, P6, R0, UR8, RZ ;  /* 0x0000000800007c10 */ /* 0x004fca000ffde0ff */
[----:B------:R0:W-:Y:S04]  /*2ae80*/  STL [R1+0x1478], R0 ;  /* 0x0014780001007387 */ /* 0x0001e80000100800 */
[----:B0-----:R0:W5:Y:S01]  /*2ae90*/  LDL.LU R0, [R1+0x1524] ;  /* 0x0015240001007983 */ /* 0x0011620000300800 */
[----:B------:R1:W-:Y:S03]  /*2aea0*/  STL [R1+0x1414], R4 ;  /* 0x0014140401007387 */ /* 0x0003e60000100800 */
[----:B-1----:R0:W5:Y:S01]  /*2aeb0*/  LDL.LU R4, [R1+0x1520] ;  /* 0x0015200001047983 */ /* 0x0021620000300800 */
[----:B------:R1:W-:Y:S03]  /*2aec0*/  STL [R1+0x1480], R5 ;  /* 0x0014800501007387 */ /* 0x0003e60000100800 */
[----:B-1----:R0:W5:Y:S01]  /*2aed0*/  LDL.LU R5, [R1+0x151c] ;  /* 0x00151c0001057983 */ /* 0x0021620000300800 */
[----:B------:R1:W-:Y:S03]  /*2aee0*/  STL [R1+0x141c], R11 ;  /* 0x00141c0b01007387 */ /* 0x0003e60000100800 */
[----:B-1----:R-:W2:Y:S01]  /*2aef0*/  LDL.LU R11, [R1+0x1518] ;  /* 0x00151800010b7983 */ /* 0x002ea20000300800 */
[----:B------:R1:W-:Y:S03]  /*2af00*/  STL [R1+0x1488], R10 ;  /* 0x0014880a01007387 */ /* 0x0003e60000100800 */
[----:B-1----:R-:W3:Y:S01]  /*2af10*/  LDL.LU R10, [R1+0x1514] ;  /* 0x00151400010a7983 */ /* 0x002ee20000300800 */
[----:B------:R1:W-:Y:S03]  /*2af20*/  STL [R1+0x1424], R14 ;  /* 0x0014240e01007387 */ /* 0x0003e60000100800 */
[----:B-1----:R-:W4:Y:S01]  /*2af30*/  LDL.LU R14, [R1+0x1510] ;  /* 0x00151000010e7983 */ /* 0x002f220000300800 */
[----:B------:R1:W-:Y:S03]  /*2af40*/  STL [R1+0x1490], R13 ;  /* 0x0014900d01007387 */ /* 0x0003e60000100800 */
[----:B-1----:R-:W4:Y:S01]  /*2af50*/  LDL.LU R13, [R1+0x150c] ;  /* 0x00150c00010d7983 */ /* 0x002f220000300800 */
[----:B------:R-:W-:Y:S01]  /*2af60*/  IADD3.X R25, R25, UR5, RZ, P3, !PT ;  /* 0x0000000519197c10 */ /* 0x000fe20009ffe4ff */
[----:B------:R1:W-:Y:S01]  /*2af70*/  STL [R1+0x142c], R29 ;  /* 0x00142c1d01007387 */ /* 0x0003e20000100800 */
[----:B------:R-:W-:-:S02]  /*2af80*/  IADD3 R24, P3, R24, UR8, RZ ;  /* 0x0000000818187c10 */ /* 0x000fc4000ff7e0ff */
[----:B------:R-:W-:Y:S01]  /*2af90*/  IADD3.X R3, R3, UR5, RZ, P6, !PT ;  /* 0x0000000503037c10 */ /* 0x000fe2000b7fe4ff */
[----:B------:R-:W-:Y:S01]  /*2afa0*/  IADD3 R2, P6, R2, UR8, RZ ;  /* 0x0000000802027c10 */ /* 0x000fe2000ffde0ff */
[----:B------:R-:W-:Y:S01]  /*2afb0*/  IADD3.X R12, R12, UR5, RZ, P5, !PT ;  /* 0x000000050c0c7c10 */ /* 0x000fe2000affe4ff */
[----:B------:R-:W-:Y:S01]  /*2afc0*/  IADD3 R9, P5, R9, UR8, RZ ;  /* 0x0000000809097c10 */ /* 0x000fe2000ffbe0ff */
[----:B-1----:R0:W5:Y:S01]  /*2afd0*/  LDL.LU R29, [R1+0x1508] ;  /* 0x00150800011d7983 */ /* 0x0021620000300800 */
[----:B------:R1:W-:Y:S01]  /*2afe0*/  STL [R1+0x1498], R28 ;  /* 0x0014981c01007387 */ /* 0x0003e20000100800 */
[----:B------:R-:W-:Y:S01]  /*2aff0*/  IADD3.X R21, R21, UR5, RZ, P2, !PT ;  /* 0x0000000515157c10 */ /* 0x000fe200097fe4ff */
[----:B------:R-:W-:Y:S01]  /*2b000*/  IADD3 R8, P2, R8, UR8, RZ ;  /* 0x0000000808087c10 */ /* 0x000fe2000ff5e0ff */
[----:B------:R-:W-:Y:S01]  /*2b010*/  IADD3.X R20, R20, UR5, RZ, P1, !PT ;  /* 0x0000000514147c10 */ /* 0x000fe20008ffe4ff */
[----:B-1----:R0:W5:Y:S01]  /*2b020*/  LDL.LU R28, [R1+0x1504] ;  /* 0x00150400011c7983 */ /* 0x0021620000300800 */
[----:B------:R1:W-:Y:S01]  /*2b030*/  STL [R1+0x1434], R25 ;  /* 0x0014341901007387 */ /* 0x0003e20000100800 */
[----:B------:R-:W-:-:S02]  /*2b040*/  IADD3 R17, P1, R17, UR8, RZ ;  /* 0x0000000811117c10 */ /* 0x000fc4000ff3e0ff */
[----:B------:R-:W-:Y:S01]  /*2b050*/  IADD3.X R19, R19, UR5, RZ, P4, !PT ;  /* 0x0000000513137c10 */ /* 0x000fe2000a7fe4ff */
[----:B------:R-:W-:Y:S01]  /*2b060*/  IADD3 R16, P4, R16, UR8, RZ ;  /* 0x0000000810107c10 */ /* 0x000fe2000ff9e0ff */
[----:B-1----:R0:W5:Y:S01]  /*2b070*/  LDL.LU R25, [R1+0x1500] ;  /* 0x0015000001197983 */ /* 0x0021620000300800 */
[----:B------:R1:W-:Y:S01]  /*2b080*/  STL [R1+0x14b4], R24 ;  /* 0x0014b41801007387 */ /* 0x0003e20000100800 */
[----:B------:R-:W-:Y:S01]  /*2b090*/  IADD3.X R18, R18, UR5, RZ, P3, !PT ;  /* 0x0000000512127c10 */ /* 0x000fe20009ffe4ff */
[----:B------:R-:W-:Y:S01]  /*2b0a0*/  IADD3 R15, P3, R15, UR8, RZ ;  /* 0x000000080f0f7c10 */ /* 0x000fe2000ff7e0ff */
[----:B-1----:R0:W5:Y:S01]  /*2b0b0*/  LDL.LU R24, [R1+0x14fc] ;  /* 0x0014fc0001187983 */ /* 0x0021620000300800 */
[----:B------:R-:W-:Y:S02]  /*2b0c0*/  STL [R1+0x143c], R3 ;  /* 0x00143c0301007387 */ /* 0x000fe40000100800 */
[----:B------:R1:W-:Y:S02]  /*2b0d0*/  STL [R1+0x14b0], R2 ;  /* 0x0014b00201007387 */ /* 0x0003e40000100800 */
        /* <DEDUP_REMOVED lines=8> */
[----:B------:R-:W-:Y:S01]  /*2b160*/  IADD3.X R7, R7, UR5, RZ, P5, !PT ;  /* 0x0000000507077c10 */ /* 0x000fe2000affe4ff */
[----:B------:R-:W-:Y:S01]  /*2b170*/  STL [R1+0x14a0], R16 ;  /* 0x0014a01001007387 */ /* 0x000fe20000100800 */
[----:B------:R-:W-:Y:S01]  /*2b180*/  STL [R1+0x1464], R18 ;  /* 0x0014641201007387 */ /* 0x000fe20000100800 */
[----:B------:R-:W-:Y:S01]  /*2b190*/  IADD3.X R26, R26, UR5, RZ, P2, !PT ;  /* 0x000000051a1a7c10 */ /* 0x000fe200097fe4ff */
[----:B------:R-:W-:Y:S01]  /*2b1a0*/  STL [R1+0x149c], R15 ;  /* 0x00149c0f01007387 */ /* 0x000fe20000100800 */
[----:B-1----:R-:W1:Y:S01]  /*2b1b0*/  S2R R2, SR_TID.X ;  /* 0x0000000000027919 */ /* 0x002e620000002100 */
[----:B------:R-:W-:-:S03]  /*2b1c0*/  IADD3.X R27, R27, UR5, RZ, P1, !PT ;  /* 0x000000051b1b7c10 */ /* 0x000fc60008ffe4ff */
[----:B------:R-:W-:Y:S01]  /*2b1d0*/  STL [R1+0x146c], R6 ;  /* 0x00146c0601007387 */ /* 0x000fe20000100800 */
[----:B------:R-:W-:Y:S01]  /*2b1e0*/  IADD3.X R22, R22, UR5, RZ, P4, !PT ;  /* 0x0000000516167c10 */ /* 0x000fe2000a7fe4ff */
[----:B------:R2:W-:Y:S01]  /*2b1f0*/  STL [R1+0x1474], R7 ;  /* 0x0014740701007387 */ /* 0x0005e20000100800 */
[----:B------:R-:W-:Y:S01]  /*2b200*/  IADD3.X R23, R23, UR5, RZ, P3, !PT ;  /* 0x0000000517177c10 */ /* 0x000fe20009ffe4ff */
[----:B------:R0:W-:Y:S01]  /*2b210*/  STL [R1+0x147c], R26 ;  /* 0x00147c1a01007387 */ /* 0x0001e20000100800 */
[----:B------:R0:W-:Y:S02]  /*2b220*/  STL [R1+0x1484], R27 ;  /* 0x0014841b01007387 */ /* 0x0001e40000100800 */
[----:B------:R0:W-:Y:S02]  /*2b230*/  STL [R1+0x148c], R22 ;  /* 0x00148c1601007387 */ /* 0x0001e40000100800 */
[----:B------:R-:W-:-:S04]  /*2b240*/  IMAD.MOV.U32 R3, RZ, RZ, c[0x0][0x188] ;  /* 0x00006200ff037624 */ /* 0x000fc800078e00ff */
[----:B------:R-:W-:-:S04]  /*2b250*/  IMAD.SHL.U32 R3, R3, 0x20, RZ ;  /* 0x0000002003037824 */ /* 0x000fc800078e00ff */
[----:B------:R-:W-:Y:S01]  /*2b260*/  IMAD.SHL.U32 R3, R3, 0x2, RZ ;  /* 0x0000000203037824 */ /* 0x000fe200078e00ff */
[----:B-1----:R-:W-:-:S05]  /*2b270*/  LOP3.LUT R2, R2, 0x3f, RZ, 0xc0, !PT ;  /* 0x0000003f02027812 */ /* 0x002fca00078ec0ff */
[----:B------:R-:W-:Y:S02]  /*2b280*/  IMAD.SHL.U32 R2, R2, 0x2, RZ ;  /* 0x0000000202027824 */ /* 0x000fe400078e00ff */
[----:B--2---:R-:W-:Y:S02]  /*2b290*/  IMAD.MOV.U32 R7, RZ, RZ, R11 ;  /* 0x000000ffff077224 */ /* 0x004fe400078e000b */
[----:B---3--:R-:W-:Y:S02]  /*2b2a0*/  IMAD.MOV.U32 R9, RZ, RZ, R10 ;  /* 0x000000ffff097224 */ /* 0x008fe400078e000a */
[----:B----4-:R-:W-:-:S05]  /*2b2b0*/  IMAD.MOV.U32 R6, RZ, RZ, R14 ;  /* 0x000000ffff067224 */ /* 0x010fca00078e000e */
[----:B------:R0:W-:Y:S01]  /*2b2c0*/  STL.64 [R1+0x890], R6 ;  /* 0x0008900601007387 */ /* 0x0001e20000100a00 */
[----:B------:R0:W-:Y:S02]  /*2b2d0*/  STL [R1+0x1494], R23 ;  /* 0x0014941701007387 */ /* 0x0001e40000100800 */
[----:B------:R-:W-:-:S05]  /*2b2e0*/  IMAD.MOV.U32 R8, RZ, RZ, R13 ;  /* 0x000000ffff087224 */ /* 0x000fca00078e000d */
[----:B------:R0:W-:Y:S01]  /*2b2f0*/  STL.64 [R1+0x888], R8 ;  /* 0x0008880801007387 */ /* 0x0001e20000100a00 */
[----:B------:R-:W-:Y:S01]  /*2b300*/  @!P0 CALL.REL.NOINC `(.L_x_2) ;  /* 0x0000001000008944 */ /* 0x000fe20003c00000 */
[----:B------:R-:W-:Y:S05]  /*2b310*/  BRA `(.L_x_3) ;  /* 0xfffde90000007947 */ /* 0x000fea000383ffff */
.L_x_2:
[----:B------:R-:W2:Y:S04]  /*2b320*/  LDL.LU R2, [R1+0x1f8] ;  /* 0x0001f80001027983 */ /* 0x000ea80000300800 */
[----:B--2---:R1:W-:Y:S04]  /*2b330*/  STL [R1+0x18d0], R2 ;  /* 0x0018d00201007387 */ /* 0x0043e80000100800 */
[----:B-1----:R-:W2:Y:S04]  /*2b340*/  LDL.LU R2, [R1+0x1ec] ;  /* 0x0001ec0001027983 */ /* 0x002ea80000300800 */
        /* <DEDUP_REMOVED lines=33> */
[----:B-----5:R-:W2:Y:S01]  /*2b560*/  LDL.LU R0, [R1+0x20c] ;  /* 0x00020c0001007983 */ /* 0x020ea20000300800 */
[----:B-1----:R-:W-:-:S03]  /*2b570*/  IMAD.MOV.U32 R2, RZ, RZ, R5 ;  /* 0x000000ffff027224 */ /* 0x002fc600078e0005 */
        /* <DEDUP_REMOVED lines=33> */
[----:B------:R-:W2:Y:S04]  /*2b790*/  LDL.LU R3, [R1+0x208] ;  /* 0x0002080001037983 */ /* 0x000ea80000300800 */
[----:B------:R-:W3:Y:S04]  /*2b7a0*/  LDL.LU R28, [R1+0xf4] ;  /* 0x0000f400011c7983 */ /* 0x000ee80000300800 */
[----:B------:R-:W3:Y:S04]  /*2b7b0*/  LDL.LU R29, [R1+0xf0] ;  /* 0x0000f000011d7983 */ /* 0x000ee80000300800 */
[----:B------:R-:W4:Y:S04]  /*2b7c0*/  LDL.LU R14, [R1+0x1e4] ;  /* 0x0001e400010e7983 */ /* 0x000f280000300800 */
[----:B------:R-:W4:Y:S04]  /*2b7d0*/  LDL.LU R11, [R1+0x1e0] ;  /* 0x0001e000010b7983 */ /* 0x000f280000300800 */
[----:B------:R-:W2:Y:S04]  /*2b7e0*/  LDL.LU R13, [R1+0x1f4] ;  /* 0x0001f400010d7983 */ /* 0x000ea80000300800 */
[----:B------:R-:W2:Y:S04]  /*2b7f0*/  LDL.LU R10, [R1+0x1f0] ;  /* 0x0001f000010a7983 */ /* 0x000ea80000300800 */
[----:B------:R-:W2:Y:S04]  /*2b800*/  LDL.LU R12, [R1+0x204] ;  /* 0x00020400010c7983 */ /* 0x000ea80000300800 */
[----:B0-----:R-:W2:Y:S04]  /*2b810*/  LDL.LU R9, [R1+0x200] ;  /* 0x0002000001097983 */ /* 0x001ea80000300800 */
[----:B------:R-:W2:Y:S04]  /*2b820*/  LDL.LU R21, [R1+0x5bc] ;  /* 0x0005bc0001157983 */ /* 0x000ea80000300800 */
[----:B------:R-:W2:Y:S04]  /*2b830*/  LDL.LU R8, [R1+0x5b8] ;  /* 0x0005b80001087983 */ /* 0x000ea80000300800 */
[----:B------:R-:W2:Y:S04]  /*2b840*/  LDL.LU R20, [R1+0x72c] ;  /* 0x00072c0001147983 */ /* 0x000ea80000300800 */
[----:B------:R-:W2:Y:S01]  /*2b850*/  LDL.LU R17, [R1+0x728] ;  /* 0x0007280001117983 */ /* 0x000ea20000300800 */
[----:B-1----:R-:W-:-:S03]  /*2b860*/  IMAD.MOV.U32 R0, RZ, RZ, R4 ;  /* 0x000000ffff007224 */ /* 0x002fc600078e0004 */
[----:B------:R-:W2:Y:S04]  /*2b870*/  LDL.LU R19, [R1+0x73c] ;  /* 0x00073c0001137983 */ /* 0x000ea80000300800 */
[----:B------:R-:W2:Y:S04]  /*2b880*/  LDL.LU R16, [R1+0x738] ;  /* 0x0007380001107983 */ /* 0x000ea80000300800 */
[----:B------:R-:W2:Y:S04]  /*2b890*/  LDL.LU R18, [R1+0x74c] ;  /* 0x00074c0001127983 */ /* 0x000ea80000300800 */
[----:B------:R-:W2:Y:S04]  /*2b8a0*/  LDL.LU R15, [R1+0x748] ;  /* 0x00074800010f7983 */ /* 0x000ea80000300800 */
[----:B------:R-:W2:Y:S04]  /*2b8b0*/  LDL.LU R4, [R1+0x5b4] ;  /* 0x0005b40001047983 */ /* 0x000ea80000300800 */
[----:B------:R-:W2:Y:S04]  /*2b8c0*/  LDL.LU R5, [R1+0x5b0] ;  /* 0x0005b00001057983 */ /* 0x000ea80000300800 */
[----:B------:R-:W2:Y:S04]  /*2b8d0*/  LDL.LU R6, [R1+0x724] ;  /* 0x0007240001067983 */ /* 0x000ea80000300800 */
[----:B------:R-:W2:Y:S04]  /*2b8e0*/  LDL.LU R7, [R1+0x720] ;  /* 0x0007200001077983 */ /* 0x000ea80000300800 */
[----:B------:R-:W2:Y:S01]  /*2b8f0*/  LDL.LU R26, [R1+0x734] ;  /* 0x00073400011a7983 */ /* 0x000ea20000300800 */
[----:B------:R-:W-:-:S03]  /*2b900*/  F2FP.BF16.PACK_AB R2, R0, R2 ;  /* 0x000000020002723e */ /* 0x000fc600000010ff */
[----:B------:R-:W2:Y:S04]  /*2b910*/  LDL.LU R27, [R1+0x730] ;  /* 0x00073000011b7983 */ /* 0x000ea80000300800 */
[----:B------:R-:W2:Y:S04]  /*2b920*/  LDL.LU R22, [R1+0x744] ;  /* 0x0007440001167983 */ /* 0x000ea80000300800 */
[----:B------:R-:W2:Y:S04]  /*2b930*/  LDL.LU R23, [R1+0x740] ;  /* 0x0007400001177983 */ /* 0x000ea80000300800 */
[----:B------:R0:W-:Y:S04]  /*2b940*/  STL [R1+0x1500], R25 ;  /* 0x0015001901007387 */ /* 0x0001e80000100800 */
[----:B0-----:R-:W2:Y:S04]  /*2b950*/  LDL.LU R25, [R1+0x1fc] ;  /* 0x0001fc0001197983 */ /* 0x001ea80000300800 */
[----:B------:R0:W-:Y:S04]  /*2b960*/  STL [R1+0x14fc], R24 ;  /* 0x0014fc1801007387 */ /* 0x0001e80000100800 */
[----:B0-----:R-:W2:Y:S04]  /*2b970*/  LDL.LU R24, [R1+0x1e8] ;  /* 0x0001e80001187983 */ /* 0x001ea80000300800 */
[----:B------:R-:W2:Y:S04]  /*2b980*/  LDL.LU R0, [R1+0x1958] ;  /* 0x0019580001007983 */ /* 0x000ea80000300800 */
[----:B------:R0:W-:Y:S04]  /*2b990*/  STL [R1+0x91c], R2 ;  /* 0x00091c0201007387 */ /* 0x0001e80000100800 */
[----:B0-----:R-:W2:Y:S02]  /*2b9a0*/  LDL.LU R2, [R1+0x1954] ;  /* 0x0019540001027983 */ /* 0x001ea40000300800 */
[----:B--2---:R-:W-:-:S02]  /*2b9b0*/  F2FP.BF16.PACK_AB R2, R0, R2 ;  /* 0x000000020002723e */ /* 0x004fc400000010ff */
        /* <DEDUP_REMOVED lines=64> */
[----:B------:R-:W2:Y:S01]  /*2bdc0*/  LDL.LU R2, [R1+0x18d0] ;  /* 0x0018d00001027983 */ /* 0x000ea20000300800 */
[----:B------:R-:W-:Y:S02]  /*2bdd0*/  F2FP.BF16.PACK_AB R0, R0, R3 ;  /* 0x000000030000723e */ /* 0x000fe400000010ff */
[----:B---3--:R-:W-:Y:S01]  /*2bde0*/  F2FP.BF16.PACK_AB R3, R28, R29 ;  /* 0x0000001d1c03723e */ /* 0x008fe200000010ff */
[----:B------:R-:W-:Y:S01]  /*2bdf0*/  STL [R1+0x8d8], R24 ;  /* 0x0008d81801007387 */ /* 0x000fe20000100800 */
[----:B--2---:R-:W-:-:S05]  /*2be00*/  F2FP.BF16.PACK_AB R2, R25, R2 ;  /* 0x000000021902723e */ /* 0x004fca00000010ff */
[----:B------:R4:W-:Y:S04]  /*2be10*/  STL [R1+0x8d4], R2 ;  /* 0x0008d40201007387 */ /* 0x0009e80000100800 */
[----:B------:R0:W-:Y:S04]  /*2be20*/  STL [R1+0x8d0], R0 ;  /* 0x0008d00001007387 */ /* 0x0001e80000100800 */
[----:B------:R1:W-:Y:S01]  /*2be30*/  STL [R1+0x8cc], R3 ;  /* 0x0008cc0301007387 */ /* 0x0003e20000100800 */
[----:B----4-:R-:W-:Y:S02]  /*2be40*/  F2FP.BF16.PACK_AB R2, R14, R11 ;  /* 0x0000000b0e02723e */ /* 0x010fe400000010ff */
[----:B0-----:R-:W-:-:S03]  /*2be50*/  F2FP.BF16.PACK_AB R0, R13, R10 ;  /* 0x0000000a0d00723e */ /* 0x001fc600000010ff */
[----:B------:R0:W-:Y:S01]  /*2be60*/  STL [R1+0x8c8], R2 ;  /* 0x0008c80201007387 */ /* 0x0001e20000100800 */
[----:B-1----:R-:W-:-:S03]  /*2be70*/  F2FP.BF16.PACK_AB R3, R12, R9 ;  /* 0x000000090c03723e */ /* 0x002fc600000010ff */
[----:B------:R1:W-:Y:S04]  /*2be80*/  STL [R1+0x8c4], R0 ;  /* 0x0008c40001007387 */ /* 0x0003e80000100800 */
[----:B------:R2:W-:Y:S01]  /*2be90*/  STL [R1+0x8c0], R3 ;  /* 0x0008c00301007387 */ /* 0x0005e20000100800 */
[----:B0-----:R-:W-:Y:S02]  /*2bea0*/  F2FP.BF16.PACK_AB R2, R21, R8 ;  /* 0x000000081502723e */ /* 0x001fe400000010ff */
[----:B-1----:R-:W-:-:S03]  /*2beb0*/  F2FP.BF16.PACK_AB R0, R20, R17 ;  /* 0x000000111400723e */ /* 0x002fc600000010ff */
[----:B------:R0:W-:Y:S01]  /*2bec0*/  STL [R1+0x8bc], R2 ;  /* 0x0008bc0201007387 */ /* 0x0001e20000100800 */
[----:B--2---:R-:W-:-:S03]  /*2bed0*/  F2FP.BF16.PACK_AB R3, R19, R16 ;  /* 0x000000101303723e */ /* 0x004fc600000010ff */
[----:B------:R1:W-:Y:S04]  /*2bee0*/  STL [R1+0x8b8], R0 ;  /* 0x0008b80001007387 */ /* 0x0003e80000100800 */
[----:B------:R2:W-:Y:S01]  /*2bef0*/  STL [R1+0x8b4], R3 ;  /* 0x0008b40301007387 */ /* 0x0005e20000100800 */
[----:B0-----:R-:W-:Y:S02]  /*2bf00*/  F2FP.BF16.PACK_AB R2, R18, R15 ;  /* 0x0000000f1202723e */ /* 0x001fe400000010ff */
[----:B-1----:R-:W-:-:S03]  /*2bf10*/  F2FP.BF16.PACK_AB R0, R4, R5 ;  /* 0x000000050400723e */ /* 0x002fc600000010ff */
[----:B------:R0:W-:Y:S01]  /*2bf20*/  STL [R1+0x8b0], R2 ;  /* 0x0008b00201007387 */ /* 0x0001e20000100800 */
[----:B--2---:R-:W-:-:S03]  /*2bf30*/  F2FP.BF16.PACK_AB R3, R6, R7 ;  /* 0x000000070603723e */ /* 0x004fc600000010ff */
[----:B------:R1:W-:Y:S04]  /*2bf40*/  STL [R1+0x89c], R0 ;  /* 0x00089c0001007387 */ /* 0x0003e80000100800 */
[----:B------:R-:W-:Y:S04]  /*2bf50*/  STL [R1+0x898], R3 ;  /* 0x0008980301007387 */ /* 0x000fe80000100800 */
[----:B------:R-:W2:Y:S01]  /*2bf60*/  LDL.LU R24, [R1+0x5e8] ;  /* 0x0005e80001187983 */ /* 0x000ea20000300800 */
[----:B0-----:R-:W-:Y:S02]  /*2bf70*/  F2FP.BF16.PACK_AB R2, R26, R27 ;  /* 0x0000001b1a02723e */ /* 0x001fe400000010ff */
[----:B-1----:R-:W-:-:S03]  /*2bf80*/  F2FP.BF16.PACK_AB R0, R22, R23 ;  /* 0x000000171600723e */ /* 0x002fc600000010ff */
[----:B------:R-:W-:Y:S04]  /*2bf90*/  STL [R1+0x894], R2 ;  /* 0x0008940201007387 */ /* 0x000fe80000100800 */
[----:B--2---:R0:W-:Y:S04]  /*2bfa0*/  STL [R1+0x1848], R24 ;  /* 0x0018481801007387 */ /* 0x0041e80000100800 */
[----:B------:R-:W-:Y:S04]  /*2bfb0*/  STL [R1+0x890], R0 ;  /* 0x0008900001007387 */ /* 0x000fe80000100800 */
        /* <DEDUP_REMOVED lines=33> */
[----:B------:R-:W3:Y:S04]  /*2c1d0*/  LDL.LU R25, [R1+0x5fc] ;  /* 0x0005fc0001197983 */ /* 0x000ee80000300800 */
[----:B---3--:R0:W-:Y:S04]  /*2c1e0*/  STL [R1+0x1844], R25 ;  /* 0x0018441901007387 */ /* 0x0081e80000100800 */
[----:B0-----:R-:W3:Y:S04]  /*2c1f0*/  LDL.LU R25, [R1+0x5ec] ;  /* 0x0005ec0001197983 */ /* 0x001ee80000300800 */
        /* <DEDUP_REMOVED lines=33> */
[----:B0-----:R-:W2:Y:S04]  /*2c410*/  LDL.LU R25, [R1+0x25c] ;  /* 0x00025c0001197983 */ /* 0x001ea80000300800 */
[----:B------:R-:W3:Y:S04]  /*2c420*/  LDL.LU R2, [R1+0x5f8] ;  /* 0x0005f80001027983 */ /* 0x000ee80000300800 */
[----:B------:R-:W4:Y:S04]  /*2c430*/  LDL.LU R0, [R1+0x60c] ;  /* 0x00060c0001007983 */ /* 0x000f280000300800 */
[----:B------:R-:W4:Y:S04]  /*2c440*/  LDL.LU R3, [R1+0x608] ;  /* 0x0006080001037983 */ /* 0x000f280000300800 */
[----:B------:R-:W3:Y:S04]  /*2c450*/  LDL.LU R28, [R1+0x424] ;  /* 0x00042400011c7983 */ /* 0x000ee80000300800 */
        /* <DEDUP_REMOVED lines=22> */
[----:B------:R-:W3:Y:S01]  /*2c5c0*/  LDL.LU R23, [R1+0x290] ;  /* 0x0002900001177983 */ /* 0x000ee20000300800 */
[----:B--2---:R-:W-:-:S03]  /*2c5d0*/  F2FP.BF16.PACK_AB R24, R25, R24 ;  /* 0x000000181918723e */ /* 0x004fc600000010ff */
        /* <DEDUP_REMOVED lines=69> */
[----:B----4-:R-:W-:Y:S02]  /*2ca30*/  F2FP.BF16.PACK_AB R0, R0, R3 ;  /* 0x000000030000723e */ /* 0x010fe400000010ff */
[----:B---3--:R-:W-:Y:S01]  /*2ca40*/  F2FP.BF16.PACK_AB R3, R28, R29 ;  /* 0x0000001d1c03723e */ /* 0x008fe200000010ff */
[----:B------:R-:W-:Y:S01]  /*2ca50*/  STL [R1+0x728], R24 ;  /* 0x0007281801007387 */ /* 0x000fe20000100800 */
[----:B--2---:R-:W-:-:S05]  /*2ca60*/  F2FP.BF16.PACK_AB R2, R25, R2 ;  /* 0x000000021902723e */ /* 0x004fca00000010ff */
[----:B------:R0:W-:Y:S04]  /*2ca70*/  STL [R1+0x724], R2 ;  /* 0x0007240201007387 */ /* 0x0001e80000100800 */
        /* <DEDUP_REMOVED lines=778> */
[----:B------:R-:W2:Y:S03]  /*2fb20*/  LDL.LU R25, [R1+0x1624] ;  /* 0x0016240001197983 */ /* 0x000ea60000300800 */
[----:B------:R0:W-:Y:S02]  /*2fb30*/  STL [R1+0xe0], R24 ;  /* 0x0000e01801007387 */ /* 0x0001e40000100800 */
[----:B0-----:R-:W2:Y:S02]  /*2fb40*/  LDL.LU R24, [R1+0x1620] ;  /* 0x0016200001187983 */ /* 0x001ea40000300800 */
[----:B--2---:R-:W-:Y:S02]  /*2fb50*/  F2FP.BF16.PACK_AB R24, R25, R24 ;  /* 0x000000181918723e */ /* 0x004fe400000010ff */
[----:B------:R-:W2:Y:S03]  /*2fb60*/  LDL.LU R25, [R1+0x161c] ;  /* 0x00161c0001197983 */ /* 0x000ea60000300800 */
[----:B------:R0:W-:Y:S02]  /*2fb70*/  STL [R1+0xdc], R24 ;  /* 0x0000dc1801007387 */ /* 0x0001e40000100800 */
[----:B0-----:R-:W2:Y:S02]  /*2fb80*/  LDL.LU R24, [R1+0x1618] ;  /* 0x0016180001187983 */ /* 0x001ea40000300800 */
[----:B--2---:R-:W-:-:S02]  /*2fb90*/  F2FP.BF16.PACK_AB R24, R25, R24 ;  /* 0x000000181918723e */ /* 0x004fc400000010ff */
[----:B------:R-:W2:Y:S01]  /*2fba0*/  LDL.LU R25, [R1+0x1614] ;  /* 0x0016140001197983 */ /* 0x000ea20000300800 */
[----:B----4-:R-:W-:Y:S01]  /*2fbb0*/  F2FP.BF16.PACK_AB R0, R0, R3 ;  /* 0x000000030000723e */ /* 0x010fe200000010ff */
[----:B---3--:R-:W-:Y:S02]  /*2fbc0*/  F2FP.BF16.PACK_AB R3, R28, R29 ;  /* 0x0000001d1c03723e */ /* 0x008fe400000010ff */
[----:B------:R-:W-:Y:S01]  /*2fbd0*/  STL [R1+0xd8], R24 ;  /* 0x0000d81801007387 */ /* 0x000fe20000100800 */
[----:B--2---:R-:W-:-:S05]  /*2fbe0*/  F2FP.BF16.PACK_AB R2, R25, R2 ;  /* 0x000000021902723e */ /* 0x004fca00000010ff */
[----:B------:R0:W-:Y:S01]  /*2fbf0*/  STL [R1+0xd4], R2 ;  /* 0x0000d40201007387 */ /* 0x0001e20000100800 */
[----:B------:R1:W-:Y:S02]  /*2fc00*/  STL [R1+0xd0], R0 ;  /* 0x0000d00001007387 */ /* 0x0003e40000100800 */
[----:B------:R2:W-:Y:S01]  /*2fc10*/  STL [R1+0xcc], R3 ;  /* 0x0000cc0301007387 */ /* 0x0005e20000100800 */
[----:B0-----:R-:W-:Y:S02]  /*2fc20*/  F2FP.BF16.PACK_AB R2, R14, R11 ;  /* 0x0000000b0e02723e */ /* 0x001fe400000010ff */
[----:B-1----:R-:W-:Y:S02]  /*2fc30*/  F2FP.BF16.PACK_AB R0, R13, R10 ;  /* 0x0000000a0d00723e */ /* 0x002fe400000010ff */
[----:B--2---:R-:W-:Y:S01]  /*2fc40*/  F2FP.BF16.PACK_AB R3, R12, R9 ;  /* 0x000000090c03723e */ /* 0x004fe200000010ff */
[----:B------:R0:W-:Y:S02]  /*2fc50*/  STL [R1+0xc8], R2 ;  /* 0x0000c80201007387 */ /* 0x0001e40000100800 */
[----:B------:R1:W-:Y:S02]  /*2fc60*/  STL [R1+0xc4], R0 ;  /* 0x0000c40001007387 */ /* 0x0003e40000100800 */
[----:B------:R2:W-:Y:S01]  /*2fc70*/  STL [R1+0xc0], R3 ;  /* 0x0000c00301007387 */ /* 0x0005e20000100800 */
[----:B0-----:R-:W-:-:S02]  /*2fc80*/  F2FP.BF16.PACK_AB R2, R21, R8 ;  /* 0x000000081502723e */ /* 0x001fc400000010ff */
[----:B-1----:R-:W-:Y:S02]  /*2fc90*/  F2FP.BF16.PACK_AB R0, R20, R17 ;  /* 0x000000111400723e */ /* 0x002fe400000010ff */
[----:B--2---:R-:W-:Y:S01]  /*2fca0*/  F2FP.BF16.PACK_AB R3, R19, R16 ;  /* 0x000000101303723e */ /* 0x004fe200000010ff */
[----:B------:R0:W-:Y:S02]  /*2fcb0*/  STL [R1+0xbc], R2 ;  /* 0x0000bc0201007387 */ /* 0x0001e40000100800 */
[----:B------:R1:W-:Y:S02]  /*2fcc0*/  STL [R1+0xb8], R0 ;  /* 0x0000b80001007387 */ /* 0x0003e40000100800 */
[----:B------:R2:W-:Y:S01]  /*2fcd0*/  STL [R1+0xb4], R3 ;  /* 0x0000b40301007387 */ /* 0x0005e20000100800 */
[----:B0-----:R-:W-:Y:S02]  /*2fce0*/  F2FP.BF16.PACK_AB R2, R18, R15 ;  /* 0x0000000f1202723e */ /* 0x001fe400000010ff */
[----:B-1----:R-:W-:-:S02]  /*2fcf0*/  F2FP.BF16.PACK_AB R0, R4, R5 ;  /* 0x000000050400723e */ /* 0x002fc400000010ff */
[----:B--2---:R-:W-:Y:S01]  /*2fd00*/  F2FP.BF16.PACK_AB R3, R6, R7 ;  /* 0x000000070603723e */ /* 0x004fe200000010ff */
[----:B------:R0:W-:Y:S02]  /*2fd10*/  STL [R1+0xb0], R2 ;  /* 0x0000b00201007387 */ /* 0x0001e40000100800 */
[----:B------:R1:W-:Y:S02]  /*2fd20*/  STL [R1+0xac], R0 ;  /* 0x0000ac0001007387 */ /* 0x0003e40000100800 */
[----:B------:R-:W-:Y:S02]  /*2fd30*/  STL [R1+0xa8], R3 ;  /* 0x0000a80301007387 */ /* 0x000fe40000100800 */
[----:B------:R-:W2:Y:S01]  /*2fd40*/  LDL.LU R24, [R1+0x168] ;  /* 0x0001680001187983 */ /* 0x000ea20000300800 */
[----:B0-----:R-:W-:Y:S02]  /*2fd50*/  F2FP.BF16.PACK_AB R2, R26, R27 ;  /* 0x0000001b1a02723e */ /* 0x001fe400000010ff */
[----:B-1----:R-:W-:-:S03]  /*2fd60*/  F2FP.BF16.PACK_AB R0, R22, R23 ;  /* 0x000000171600723e */ /* 0x002fc600000010ff */
[----:B------:R-:W-:Y:S04]  /*2fd70*/  STL [R1+0xa4], R2 ;  /* 0x0000a40201007387 */ /* 0x000fe80000100800 */
[----:B--2---:R0:W-:Y:S01]  /*2fd80*/  STL [R1+0x158c], R24 ;  /* 0x00158c1801007387 */ /* 0x0041e20000100800 */
[----:B------:R-:W-:Y:S03]  /*2fd90*/  STL [R1+0xa0], R0 ;  /* 0x0000a00001007387 */ /* 0x000fe60000100800 */
        /* <DEDUP_REMOVED lines=33> */
[----:B------:R-:W3:Y:S03]  /*2ffb0*/  LDL.LU R25, [R1+0x17c] ;  /* 0x00017c0001197983 */ /* 0x000ee60000300800 */
        /* <DEDUP_REMOVED lines=35> */
[----:B0-----:R-:W2:Y:S01]  /*301f0*/  LDL.LU R25, [R1+0x7cc] ;  /* 0x0007cc0001197983 */ /* 0x001ea20000300800 */
[----:B------:R-:W3:Y:S02]  /*30200*/  LDL.LU R2, [R1+0x178] ;  /* 0x0001780001027983 */ /* 0x000ee40000300800 */
[----:B------:R-:W4:Y:S02]  /*30210*/  LDL.LU R0, [R1+0x18c] ;  /* 0x00018c0001007983 */ /* 0x000f240000300800 */
[----:B------:R-:W4:Y:S01]  /*30220*/  LDL.LU R3, [R1+0x188] ;  /* 0x0001880001037983 */ /* 0x000f220000300800 */
        /* <DEDUP_REMOVED lines=93> */
[----:B------:R-:W2:Y:S01]  /*30800*/  LDL.LU R25, [R1+0x1588] ;  /* 0x0015880001197983 */ /* 0x000ea20000300800 */
[----:B----4-:R-:W-:Y:S01]  /*30810*/  F2FP.BF16.PACK_AB R0, R0, R3 ;  /* 0x000000030000723e */ /* 0x010fe200000010ff */
[----:B---3--:R-:W-:-:S02]  /*30820*/  F2FP.BF16.PACK_AB R3, R28, R29 ;  /* 0x0000001d1c03723e */ /* 0x008fc400000010ff */
        /* <DEDUP_REMOVED lines=63> */
[----:B------:R-:W3:Y:S03]  /*30c20*/  LDL.LU R5, [R1+0x858] ;  /* 0x0008580001057983 */ /* 0x000ee60000300800 */
[----:B---3--:R0:W-:Y:S04]  /*30c30*/  STL [R1+0x1540], R5 ;  /* 0x0015400501007387 */ /* 0x0081e80000100800 */
[----:B0-----:R-:W3:Y:S01]  /*30c40*/  LDL.LU R5, [R1+0x84c] ;  /* 0x00084c0001057983 */ /* 0x001ee20000300800 */
[----:B------:R-:W4:Y:S03]  /*30c50*/  LDL.LU R4, [R1+0x868] ;  /* 0x0008680001047983 */ /* 0x000f260000300800 */
[----:B----4-:R0:W-:Y:S04]  /*30c60*/  STL [R1+0x153c], R4 ;  /* 0x00153c0401007387 */ /* 0x0101e80000100800 */
[----:B0-----:R-:W4:Y:S01]  /*30c70*/  LDL.LU R4, [R1+0x85c] ;  /* 0x00085c0001047983 */ /* 0x001f220000300800 */
[----:B------:R-:W2:Y:S03]  /*30c80*/  LDL.LU R11, [R1+0x830] ;  /* 0x00083000010b7983 */ /* 0x000ea60000300800 */
[----:B--2---:R0:W-:Y:S04]  /*30c90*/  STL [R1+0x1538], R11 ;  /* 0x0015380b01007387 */ /* 0x0041e80000100800 */
[----:B0-----:R-:W2:Y:S01]  /*30ca0*/  LDL.LU R11, [R1+0x86c] ;  /* 0x00086c00010b7983 */ /* 0x001ea20000300800 */
        /* <DEDUP_REMOVED lines=36> */
[----:B------:R-:W2:Y:S01]  /*30ef0*/  LDL.LU R25, [R1+0x1bc] ;  /* 0x0001bc0001197983 */ /* 0x000ea20000300800 */
[----:B------:R-:W-:-:S02]  /*30f00*/  F2FP.BF16.PACK_AB R7, R6, R7 ;  /* 0x000000070607723e */ /* 0x000fc400000010ff */
[----:B--2---:R0:W-:Y:S04]  /*30f10*/  STL [R1+0x1504], R25 ;  /* 0x0015041901007387 */ /* 0x0041e80000100800 */
        /* <DEDUP_REMOVED lines=13> */
[----:B------:R0:W-:Y:S03]  /*30ff0*/  STL [R1+0x1c], R7 ;  /* 0x00001c0701007387 */ /* 0x0001e60000100800 */
        /* <DEDUP_REMOVED lines=27> */
[----:B------:R0:W-:Y:S02]  /*311b0*/  STL [R1], R7 ;  /* 0x0000000701007387 */ /* 0x0001e40000100800 */
[----:B0-----:R-:W2:Y:S02]  /*311c0*/  LDL.LU R7, [R1+0x1548] ;  /* 0x0015480001077983 */ /* 0x001ea40000300800 */
[----:B--2---:R-:W-:Y:S02]  /*311d0*/  F2FP.BF16.PACK_AB R7, R6, R7 ;  /* 0x000000070607723e */ /* 0x004fe400000010ff */
[----:B------:R-:W3:Y:S02]  /*311e0*/  LDL.LU R6, [R1+0x1544] ;  /* 0x0015440001067983 */ /* 0x000ee40000300800 */
[----:B---3--:R-:W-:-:S02]  /*311f0*/  F2FP.BF16.PACK_AB R6, R5, R6 ;  /* 0x000000060506723e */ /* 0x008fc400000010ff */
[----:B------:R-:W4:Y:S02]  /*31200*/  LDL.LU R5, [R1+0x1540] ;  /* 0x0015400001057983 */ /* 0x000f240000300800 */
[----:B----4-:R-:W-:Y:S02]  /*31210*/  F2FP.BF16.PACK_AB R5, R4, R5 ;  /* 0x000000050405723e */ /* 0x010fe400000010ff */
[----:B------:R-:W2:Y:S02]  /*31220*/  LDL.LU R4, [R1+0x153c] ;  /* 0x00153c0001047983 */ /* 0x000ea40000300800 */
[----:B--2---:R-:W-:Y:S02]  /*31230*/  F2FP.BF16.PACK_AB R4, R11, R4 ;  /* 0x000000040b04723e */ /* 0x004fe400000010ff */
[----:B------:R-:W2:Y:S02]  /*31240*/  LDL.LU R11, [R1+0x1538] ;  /* 0x00153800010b7983 */ /* 0x000ea40000300800 */
[----:B--2---:R-:W-:-:S02]  /*31250*/  F2FP.BF16.PACK_AB R11, R10, R11 ;  /* 0x0000000b0a0b723e */ /* 0x004fc400000010ff */
[----:B------:R-:W2:Y:S02]  /*31260*/  LDL.LU R10, [R1+0x1534] ;  /* 0x00153400010a7983 */ /* 0x000ea40000300800 */
[----:B--2---:R-:W-:Y:S02]  /*31270*/  F2FP.BF16.PACK_AB R10, R9, R10 ;  /* 0x0000000a090a723e */ /* 0x004fe400000010ff */
        /* <DEDUP_REMOVED lines=22> */
[----:B------:R-:W2:Y:S01]  /*313e0*/  LDL.LU R25, [R1+0x1504] ;  /* 0x0015040001197983 */ /* 0x000ea20000300800 */
[----:B------:R-:W-:Y:S02]  /*313f0*/  F2FP.BF16.PACK_AB R21, R24, R21 ;  /* 0x000000151815723e */ /* 0x000fe400000010ff */
[----:B--2---:R-:W-:Y:S02]  /*31400*/  F2FP.BF16.PACK_AB R22, R25, R22 ;  /* 0x000000161916723e */ /* 0x004fe400000010ff */
[----:B------:R-:W2:Y:S01]  /*31410*/  LDL.LU R25, [R1+0x1500] ;  /* 0x0015000001197983 */ /* 0x000ea20000300800 */
[----:B------:R-:W3:Y:S01]  /*31420*/  LDL.LU R24, [R1+0x14fc] ;  /* 0x0014fc0001187983 */ /* 0x000ee20000300800 */
[----:B------:R-:W-:Y:S02]  /*31430*/  F2FP.BF16.PACK_AB R20, R2, R20 ;  /* 0x000000140214723e */ /* 0x000fe400000010ff */
[----:B------:R-:W-:Y:S02]  /*31440*/  F2FP.BF16.PACK_AB R27, R0, R27 ;  /* 0x0000001b001b723e */ /* 0x000fe400000010ff */
[----:B------:R-:W-:-:S02]  /*31450*/  F2FP.BF16.PACK_AB R26, R3, R26 ;  /* 0x0000001a031a723e */ /* 0x000fc400000010ff */
[----:B--2---:R-:W-:Y:S02]  /*31460*/  F2FP.BF16.PACK_AB R25, R28, R25 ;  /* 0x000000191c19723e */ /* 0x004fe400000010ff */
[----:B---3--:R-:W-:Y:S02]  /*31470*/  F2FP.BF16.PACK_AB R24, R29, R24 ;  /* 0x000000181d18723e */ /* 0x008fe400000010ff */
.L_x_1:
[----:B0-----:R-:W2:Y:S04]  /*31480*/  LDL.LU R0, [R1+0x14f8] ;  /* 0x0014f80001007983 */ /* 0x001ea80000300800 */
[----:B------:R-:W0:Y:S04]  /*31490*/  S2R R2, SR_TID.X ;  /* 0x0000000000027919 */ /* 0x000e280000002100 */
[----:B------:R1:W-:Y:S04]  /*314a0*/  STL [R1+0x1858], R28 ;  /* 0x0018581c01007387 */ /* 0x0003e80000100800 */
[----:B-1----:R-:W1:Y:S04]  /*314b0*/  S2R R28, SR_TID.X ;  /* 0x00000000001c7919 */ /* 0x002e680000002100 */
[----:B------:R3:W-:Y:S01]  /*314c0*/  STL [R1+0x1840], R29 ;  /* 0x0018401d01007387 */ /* 0x0007e20000100800 */
[----:B0-----:R-:W-:-:S02]  /*314d0*/  LOP3.LUT R2, R2, 0x3f, RZ, 0xc0, !PT ;  /* 0x0000003f02027812 */ /* 0x001fc400078ec0ff */
[----:B-1----:R-:W-:Y:S01]  /*314e0*/  LOP3.LUT R3, R28, 0x20, RZ, 0xc0, !PT ;  /* 0x000000201c037812 */ /* 0x002fe200078ec0ff */
[----:B------:R-:W-:Y:S01]  /*314f0*/  BAR.SYNC.DEFER_BLOCKING 0x0 ;  /* 0x0000000000007b1d */ /* 0x000fe20000010000 */
[----:B--2---:R-:W-:-:S05]  /*31500*/  LOP3.LUT R0, R0, 0xc00, RZ, 0xc0, !PT ;  /* 0x00000c0000007812 */ /* 0x004fca00078ec0ff */
[----:B---3--:R-:W-:Y:S02]  /*31510*/  IMAD R29, R2, 0x10, R0 ;  /* 0x00000010021d7824 */ /* 0x008fe400078e0200 */
[C---:B------:R-:W-:Y:S02]  /*31520*/  IMAD.SHL.U32 R0, R28.reuse, 0x80, RZ ;  /* 0x000000801c007824 */ /* 0x040fe400078e00ff */
[----:B------:R-:W-:-:S03]  /*31530*/  IMAD.SHL.U32 R2, R28, 0x20, RZ ;  /* 0x000000201c027824 */ /* 0x000fc600078e00ff */
[----:B------:R-:W-:-:S04]  /*31540*/  LOP3.LUT R0, R0, 0xc00, RZ, 0xc0, !PT ;  /* 0x00000c0000007812 */ /* 0x000fc800078ec0ff */
[----:B------:R-:W-:Y:S01]  /*31550*/  LOP3.LUT R0, R0, 0x60, R2, 0xf8, !PT ;  /* 0x0000006000007812 */ /* 0x000fe200078ef802 */
[----:B------:R-:W-:-:S05]  /*31560*/  IMAD.SHL.U32 R2, R28, 0x4, RZ ;  /* 0x000000041c027824 */ /* 0x000fca00078e00ff */
[----:B------:R-:W-:Y:S01]  /*31570*/  LOP3.LUT R0, R0, 0x70, R2, 0x78, !PT ;  /* 0x0000007000007812 */ /* 0x000fe200078e7802 */
[----:B------:R-:W-:Y:S04]  /*31580*/  STL [R1+0x3e4], R29 ;  /* 0x0003e41d01007387 */ /* 0x000fe80000100800 */
[----:B------:R-:W-:Y:S01]  /*31590*/  IMAD R0, R3, 0x8, R0 ;  /* 0x0000000803007824 */ /* 0x000fe200078e0200 */
[----:B------:R-:W-:Y:S04]  /*315a0*/  STL [R1+0x19f0], R26 ;  /* 0x0019f01a01007387 */ /* 0x000fe80000100800 */
[----:B------:R-:W-:Y:S04]  /*315b0*/  STS.128 [R0], R24 ;  /* 0x0000001800007388 */ /* 0x000fe80000000c00 */
[----:B------:R0:W-:Y:S04]  /*315c0*/  STL.64 [R1+0x19e8], R24 ;  /* 0x0019e81801007387 */ /* 0x0001e80000100a00 */
[----:B------:R1:W-:Y:S04]  /*315d0*/  STS.128 [R0+0x80], R20 ;  /* 0x0000801400007388 */ /* 0x0003e80000000c00 */
[----:B0-----:R-:W2:Y:S04]  /*315e0*/  LDL.LU R24, [R1+0x10] ;  /* 0x0000100001187983 */ /* 0x001ea80000300800 */
[----:B------:R-:W2:Y:S04]  /*315f0*/  LDL.LU R25, [R1+0x14] ;  /* 0x0000140001197983 */ /* 0x000ea80000300800 */
[----:B------:R-:W2:Y:S04]  /*31600*/  LDL.LU R26, [R1+0x18] ;  /* 0x00001800011a7983 */ /* 0x000ea80000300800 */
[----:B------:R-:W2:Y:S04]  /*31610*/  LDL.LU R27, [R1+0x1c] ;  /* 0x00001c00011b7983 */ /* 0x000ea80000300800 */
[----:B-1----:R-:W3:Y:S04]  /*31620*/  LDL.LU R20, [R1] ;  /* 0x0000000001147983 */ /* 0x002ee80000300800 */
[----:B------:R-:W3:Y:S04]  /*31630*/  LDL.LU R21, [R1+0x4] ;  /* 0x0000040001157983 */ /* 0x000ee80000300800 */
[----:B------:R-:W3:Y:S04]  /*31640*/  LDL.LU R22, [R1+0x8] ;  /* 0x0000080001167983 */ /* 0x000ee80000300800 */
[----:B------:R-:W3:Y:S04]  /*31650*/  LDL.LU R23, [R1+0xc] ;  /* 0x00000c0001177983 */ /* 0x000ee80000300800 */
[----:B------:R-:W-:Y:S04]  /*31660*/  STS.128 [R0+0x200], R16 ;  /* 0x0002001000007388 */ /* 0x000fe80000000c00 */
[----:B------:R-:W-:Y:S04]  /*31670*/  STS.128 [R0+0x280], R12 ;  /* 0x0002800c00007388 */ /* 0x000fe80000000c00 */
[----:B------:R-:W-:Y:S06]  /*31680*/  BAR.SYNC.DEFER_BLOCKING 0x0 ;  /* 0x0000000000007b1d */ /* 0x000fec0000010000 */
[----:B------:R-:W0:Y:S01]  /*31690*/  LDS.128 R16, [R29] ;  /* 0x000000001d107984 */ /* 0x000e220000000c00 */
[----:B------:R-:W-:-:S02]  /*316a0*/  LOP3.LUT R28, R29, 0x20, RZ, 0x3c, !PT ;  /* 0x000000201d1c7812 */ /* 0x000fc400078e3cff */
[----:B------:R-:W-:Y:S01]  /*316b0*/  LOP3.LUT R3, R29, 0x40, RZ, 0x3c, !PT ;  /* 0x000000401d037812 */ /* 0x000fe200078e3cff */
[----:B0-----:R-:W-:Y:S01]  /*316c0*/  STL [R1+0x124], R17 ;  /* 0x0001241101007387 */ /* 0x001fe20000100800 */
[----:B------:R-:W-:-:S03]  /*316d0*/  IMAD.MOV.U32 R13, RZ, RZ, R16 ;  /* 0x000000ffff0d7224 */ /* 0x000fc600078e0010 */
[----:B------:R-:W-:Y:S04]  /*316e0*/  STL.64 [R1+0x128], R18 ;  /* 0x0001281201007387 */ /* 0x000fe80000100a00 */
[----:B------:R-:W0:Y:S01]  /*316f0*/  LDS.128 R16, [R28] ;  /* 0x000000001c107984 */ /* 0x000e220000000c00 */
[----:B------:R-:W-:-:S03]  /*31700*/  LOP3.LUT R2, R29, 0x60, RZ, 0x3c, !PT ;  /* 0x000000601d027812 */ /* 0x000fc600078e3cff */
[----:B------:R-:W-:Y:S04]  /*31710*/  STL [R1+0x3e0], R28 ;  /* 0x0003e01c01007387 */ /* 0x000fe80000100800 */
[----:B------:R-:W-:Y:S04]  /*31720*/  STL [R1+0x3e8], R3 ;  /* 0x0003e80301007387 */ /* 0x000fe80000100800 */
[----:B------:R-:W-:Y:S04]  /*31730*/  STL [R1+0x3ec], R2 ;  /* 0x0003ec0201007387 */ /* 0x000fe80000100800 */
[----:B0-----:R-:W-:Y:S04]  /*31740*/  STL.64 [R1+0x160], R16 ;  /* 0x0001601001007387 */ /* 0x001fe80000100a00 */
[----:B------:R-:W-:Y:S04]  /*31750*/  STL.64 [R1+0x168], R18 ;  /* 0x0001681201007387 */ /* 0x000fe80000100a00 */
[----:B------:R-:W0:Y:S04]  /*31760*/  LDS.128 R16, [R3] ;  /* 0x0000000003107984 */ /* 0x000e280000000c00 */
[----:B0-----:R-:W-:Y:S04]  /*31770*/  STL.64 [R1+0x1b0], R16 ;  /* 0x0001b01001007387 */ /* 0x001fe80000100a00 */
[----:B------:R-:W-:Y:S04]  /*31780*/  STL.64 [R1+0x1b8], R18 ;  /* 0x0001b81201007387 */ /* 0x000fe80000100a00 */
[----:B------:R-:W0:Y:S04]  /*31790*/  LDS.128 R16, [R2] ;  /* 0x0000000002107984 */ /* 0x000e280000000c00 */
[----:B------:R-:W-:Y:S06]  /*317a0*/  BAR.SYNC.DEFER_BLOCKING 0x0 ;  /* 0x0000000000007b1d */ /* 0x000fec0000010000 */
[----:B------:R-:W-:Y:S04]  /*317b0*/  STS.128 [R0], R8 ;  /* 0x0000000800007388 */ /* 0x000fe80000000c00 */
[----:B------:R-:W-:Y:S04]  /*317c0*/  STS.128 [R0+0x80], R4 ;  /* 0x0000800400007388 */ /* 0x000fe80000000c00 */
[----:B0-----:R-:W-:Y:S04]  /*317d0*/  STL.64 [R1+0x230], R16 ;  /* 0x0002301001007387 */ /* 0x001fe80000100a00 */
[----:B--2---:R-:W-:Y:S04]  /*317e0*/  STS.128 [R0+0x280], R24 ;  /* 0x0002801800007388 */ /* 0x004fe80000000c00 */
[----:B---3--:R-:W-:Y:S04]  /*317f0*/  STS.128 [R0+0x200], R20 ;  /* 0x0002001400007388 */ /* 0x008fe80000000c00 */
[----:B------:R-:W-:Y:S06]  /*31800*/  BAR.SYNC.DEFER_BLOCKING 0x0 ;  /* 0x0000000000007b1d */ /* 0x000fec0000010000 */
[----:B------:R-:W0:Y:S04]  /*31810*/  LDS.128 R4, [R29] ;  /* 0x000000001d047984 */ /* 0x000e280000000c00 */
[----:B------:R-:W-:Y:S04]  /*31820*/  STL.64 [R1+0x238], R18 ;  /* 0x0002381201007387 */ /* 0x000fe80000100a00 */
[----:B------:R-:W1:Y:S04]  /*31830*/  LDS.128 R8, [R28] ;  /* 0x000000001c087984 */ /* 0x000e680000000c00 */
[----:B0-----:R-:W-:Y:S01]  /*31840*/  STL [R1+0x114], R5 ;  /* 0x0001140501007387 */ /* 0x001fe20000100800 */
[----:B------:R-:W-:-:S03]  /*31850*/  IMAD.MOV.U32 R12, RZ, RZ, R4 ;  /* 0x000000ffff0c7224 */ /* 0x000fc600078e0004 */
[----:B------:R-:W-:Y:S04]  /*31860*/  STL.64 [R1+0x118], R6 ;  /* 0x0001180601007387 */ /* 0x000fe80000100a00 */
[----:B------:R-:W0:Y:S04]  /*31870*/  LDS.128 R4, [R3] ;  /* 0x0000000003047984 */ /* 0x000e280000000c00 */
[----:B------:R-:W-:Y:S04]  /*31880*/  STL.64 [R1+0x1a58], R12 ;  /* 0x001a580c01007387 */ /* 0x000fe80000100a00 */
[----:B------:R-:W2:Y:S04]  /*31890*/  LDL.LU R20, [R1+0xc0] ;  /* 0x0000c00001147983 */ /* 0x000ea80000300800 */
[----:B-1----:R1:W-:Y:S04]  /*318a0*/  STL.64 [R1+0x150], R8 ;  /* 0x0001500801007387 */ /* 0x0023e80000100a00 */
[----:B------:R3:W-:Y:S04]  /*318b0*/  STL.64 [R1+0x158], R10 ;  /* 0x0001580a01007387 */ /* 0x0007e80000100a00 */
[----:B0-----:R-:W-:Y:S04]  /*318c0*/  STL.64 [R1+0x1a0], R4 ;  /* 0x0001a00401007387 */ /* 0x001fe80000100a00 */
[----:B------:R-:W-:Y:S04]  /*318d0*/  STL.64 [R1+0x1a8], R6 ;  /* 0x0001a80601007387 */ /* 0x000fe80000100a00 */
[----:B------:R-:W2:Y:S04]  /*318e0*/  LDL.LU R21, [R1+0xc4] ;  /* 0x0000c40001157983 */ /* 0x000ea80000300800 */
[----:B------:R-:W4:Y:S04]  /*318f0*/  LDL.LU R22, [R1+0xc8] ;  /* 0x0000c80001167983 */ /* 0x000f280000300800 */
[----:B------:R-:W4:Y:S04]  /*31900*/  LDL.LU R23, [R1+0xcc] ;  /* 0x0000cc0001177983 */ /* 0x000f280000300800 */
[----:B-1----:R-:W5:Y:S04]  /*31910*/  LDL.LU R8, [R1+0x50] ;  /* 0x0000500001087983 */ /* 0x002f680000300800 */
[----:B------:R-:W5:Y:S04]  /*31920*/  LDL.LU R9, [R1+0x54] ;  /* 0x0000540001097983 */ /* 0x000f680000300800 */
[----:B---3--:R-:W3:Y:S04]  /*31930*/  LDL.LU R10, [R1+0x58] ;  /* 0x00005800010a7983 */ /* 0x008ee80000300800 */
[----:B------:R-:W3:Y:S04]  /*31940*/  LDL.LU R11, [R1+0x5c] ;  /* 0x00005c00010b7983 */ /* 0x000ee80000300800 */
[----:B---3--:R-:W-:Y:S04]  /*31950*/  STL.64 [R1+0x1a98], R10 ;  /* 0x001a980a01007387 */ /* 0x008fe80000100a00 */
[----:B-----5:R0:W-:Y:S04]  /*31960*/  STL.64 [R1+0x1a90], R8 ;  /* 0x001a900801007387 */ /* 0x0201e80000100a00 */
[----:B----4-:R-:W-:Y:S04]  /*31970*/  STL.64 [R1+0x1a68], R22 ;  /* 0x001a681601007387 */ /* 0x010fe80000100a00 */
[----:B--2---:R-:W-:Y:S04]  /*31980*/  STL.64 [R1+0x1a60], R20 ;  /* 0x001a601401007387 */ /* 0x004fe80000100a00 */
[----:B------:R-:W2:Y:S04]  /*31990*/  LDL.LU R12, [R1+0x80] ;  /* 0x00008000010c7983 */ /* 0x000ea80000300800 */
[----:B------:R-:W2:Y:S04]  /*319a0*/  LDL.LU R13, [R1+0x84] ;  /* 0x00008400010d7983 */ /* 0x000ea80000300800 */
[----:B------:R-:W3:Y:S04]  /*319b0*/  LDL.LU R14, [R1+0x88] ;  /* 0x00008800010e7983 */ /* 0x000ee80000300800 */
[----:B------:R-:W3:Y:S04]  /*319c0*/  LDL.LU R15, [R1+0x8c] ;  /* 0x00008c00010f7983 */ /* 0x000ee80000300800 */
[----:B0-----:R-:W4:Y:S04]  /*319d0*/  LDL.LU R8, [R1+0x30] ;  /* 0x0000300001087983 */ /* 0x001f280000300800 */
[----:B------:R-:W4:Y:S04]  /*319e0*/  LDL.LU R9, [R1+0x34] ;  /* 0x0000340001097983 */ /* 0x000f280000300800 */
[----:B------:R-:W5:Y:S04]  /*319f0*/  LDL.LU R10, [R1+0x38] ;  /* 0x00003800010a7983 */ /* 0x000f680000300800 */
[----:B------:R-:W5:Y:S04]  /*31a00*/  LDL.LU R11, [R1+0x3c] ;  /* 0x00003c00010b7983 */ /* 0x000f680000300800 */
[----:B-----5:R-:W-:Y:S04]  /*31a10*/  STL.64 [R1+0x1aa8], R10 ;  /* 0x001aa80a01007387 */ /* 0x020fe80000100a00 */
[----:B----4-:R0:W-:Y:S04]  /*31a20*/  STL.64 [R1+0x1aa0], R8 ;  /* 0x001aa00801007387 */ /* 0x0101e80000100a00 */
[----:B0-----:R-:W4:Y:S04]  /*31a30*/  LDL.LU R8, [R1+0x20] ;  /* 0x0000200001087983 */ /* 0x001f280000300800 */
[----:B------:R-:W4:Y:S04]  /*31a40*/  LDL.LU R9, [R1+0x24] ;  /* 0x0000240001097983 */ /* 0x000f280000300800 */
[----:B------:R-:W5:Y:S04]  /*31a50*/  LDL.LU R10, [R1+0x28] ;  /* 0x00002800010a7983 */ /* 0x000f680000300800 */
[----:B------:R-:W5:Y:S04]  /*31a60*/  LDL.LU R11, [R1+0x2c] ;  /* 0x00002c00010b7983 */ /* 0x000f680000300800 */
[----:B-----5:R-:W-:Y:S04]  /*31a70*/  STL.64 [R1+0x1ab8], R10 ;  /* 0x001ab80a01007387 */ /* 0x020fe80000100a00 */
[----:B----4-:R-:W-:Y:S04]  /*31a80*/  STL.64 [R1+0x1ab0], R8 ;  /* 0x001ab00801007387 */ /* 0x010fe80000100a00 */
[----:B---3--:R-:W-:Y:S04]  /*31a90*/  STL.64 [R1+0x1a78], R14 ;  /* 0x001a780e01007387 */ /* 0x008fe80000100a00 */
[----:B--2---:R-:W-:Y:S04]  /*31aa0*/  STL.64 [R1+0x1a70], R12 ;  /* 0x001a700c01007387 */ /* 0x004fe80000100a00 */
[----:B------:R-:W2:Y:S04]  /*31ab0*/  LDL.LU R20, [R1+0x70] ;  /* 0x0000700001147983 */ /* 0x000ea80000300800 */
[----:B------:R-:W2:Y:S04]  /*31ac0*/  LDL.LU R21, [R1+0x74] ;  /* 0x0000740001157983 */ /* 0x000ea80000300800 */
[----:B------:R-:W3:Y:S04]  /*31ad0*/  LDL.LU R22, [R1+0x78] ;  /* 0x0000780001167983 */ /* 0x000ee80000300800 */
[----:B------:R-:W3:Y:S04]  /*31ae0*/  LDL.LU R23, [R1+0x7c] ;  /* 0x00007c0001177983 */ /* 0x000ee80000300800 */
[----:B------:R-:W0:Y:S04]  /*31af0*/  LDS.128 R8, [R2] ;  /* 0x0000000002087984 */ /* 0x000e280000000c00 */
[----:B------:R-:W-:Y:S06]  /*31b00*/  BAR.SYNC.DEFER_BLOCKING 0x0 ;  /* 0x0000000000007b1d */ /* 0x000fec0000010000 */
[----:B---3--:R-:W-:Y:S04]  /*31b10*/  STL.64 [R1+0x1a88], R22 ;  /* 0x001a881601007387 */ /* 0x008fe80000100a00 */
[----:B--2---:R1:W-:Y:S04]  /*31b20*/  STL.64 [R1+0x1a80], R20 ;  /* 0x001a801401007387 */ /* 0x0043e80000100a00 */
[----:B-1----:R-:W2:Y:S04]  /*31b30*/  LDL.LU R20, [R1+0x40] ;  /* 0x0000400001147983 */ /* 0x002ea80000300800 */
[----:B------:R-:W2:Y:S04]  /*31b40*/  LDL.LU R21, [R1+0x44] ;  /* 0x0000440001157983 */ /* 0x000ea80000300800 */
[----:B------:R-:W2:Y:S04]  /*31b50*/  LDL.LU R22, [R1+0x48] ;  /* 0x0000480001167983 */ /* 0x000ea80000300800 */
[----:B------:R-:W2:Y:S04]  /*31b60*/  LDL.LU R23, [R1+0x4c] ;  /* 0x00004c0001177983 */ /* 0x000ea80000300800 */
[----:B------:R-:W3:Y:S04]  /*31b70*/  LDL.LU R12, [R1+0x60] ;  /* 0x00006000010c7983 */ /* 0x000ee80000300800 */
[----:B------:R-:W3:Y:S04]  /*31b80*/  LDL.LU R13, [R1+0x64] ;  /* 0x00006400010d7983 */ /* 0x000ee80000300800 */
[----:B------:R-:W3:Y:S04]  /*31b90*/  LDL.LU R14, [R1+0x68] ;  /* 0x00006800010e7983 */ /* 0x000ee80000300800 */
[----:B------:R-:W3:Y:S04]  /*31ba0*/  LDL.LU R15, [R1+0x6c] ;  /* 0x00006c00010f7983 */ /* 0x000ee80000300800 */
[----:B------:R-:W4:Y:S04]  /*31bb0*/  LDL.LU R16, [R1+0xb0] ;  /* 0x0000b00001107983 */ /* 0x000f280000300800 */
[----:B------:R-:W4:Y:S04]  /*31bc0*/  LDL.LU R17, [R1+0xb4] ;  /* 0x0000b40001117983 */ /* 0x000f280000300800 */
[----:B------:R-:W4:Y:S04]  /*31bd0*/  LDL.LU R18, [R1+0xb8] ;  /* 0x0000b80001127983 */ /* 0x000f280000300800 */
[----:B------:R-:W4:Y:S04]  /*31be0*/  LDL.LU R19, [R1+0xbc] ;  /* 0x0000bc0001137983 */ /* 0x000f280000300800 */
[----:B------:R-:W5:Y:S04]  /*31bf0*/  LDL.LU R4, [R1+0xa0] ;  /* 0x0000a00001047983 */ /* 0x000f680000300800 */
[----:B------:R-:W5:Y:S04]  /*31c00*/  LDL.LU R5, [R1+0xa4] ;  /* 0x0000a40001057983 */ /* 0x000f680000300800 */
[----:B------:R-:W5:Y:S04]  /*31c10*/  LDL.LU R6, [R1+0xa8] ;  /* 0x0000a80001067983 */ /* 0x000f680000300800 */
[----:B------:R-:W5:Y:S04]  /*31c20*/  LDL.LU R7, [R1+0xac] ;  /* 0x0000ac0001077983 */ /* 0x000f680000300800 */
[----:B------:R-:W2:Y:S04]  /*31c30*/  LDL.LU R24, [R1+0xd0] ;  /* 0x0000d00001187983 */ /* 0x000ea80000300800 */
[----:B------:R-:W2:Y:S04]  /*31c40*/  LDL.LU R25, [R1+0xd4] ;  /* 0x0000d40001197983 */ /* 0x000ea80000300800 */
[----:B------:R-:W2:Y:S04]  /*31c50*/  LDL.LU R26, [R1+0xd8] ;  /* 0x0000d800011a7983 */ /* 0x000ea80000300800 */
[----:B------:R-:W2:Y:S04]  /*31c60*/  LDL.LU R27, [R1+0xdc] ;  /* 0x0000dc00011b7983 */ /* 0x000ea80000300800 */
[----:B0-----:R-:W-:Y:S04]  /*31c70*/  STL.64 [R1+0x220], R8 ;  /* 0x0002200801007387 */ /* 0x001fe80000100a00 */
[----:B------:R0:W-:Y:S04]  /*31c80*/  STL.64 [R1+0x228], R10 ;  /* 0x0002280a01007387 */ /* 0x0001e80000100a00 */
[----:B0-----:R-:W2:Y:S04]  /*31c90*/  LDL.LU.64 R10, [R1+0x1ab8] ;  /* 0x001ab800010a7983 */ /* 0x001ea80000300a00 */
[----:B------:R-:W2:Y:S04]  /*31ca0*/  LDL.LU.64 R8, [R1+0x1ab0] ;  /* 0x001ab00001087983 */ /* 0x000ea80000300a00 */
[----:B--2---:R0:W-:Y:S04]  /*31cb0*/  STS.128 [R0], R8 ;  /* 0x0000000800007388 */ /* 0x0041e80000000c00 */
[----:B0-----:R-:W2:Y:S04]  /*31cc0*/  LDL.LU.64 R10, [R1+0x1aa8] ;  /* 0x001aa800010a7983 */ /* 0x001ea80000300a00 */
[----:B------:R-:W2:Y:S04]  /*31cd0*/  LDL.LU.64 R8, [R1+0x1aa0] ;  /* 0x001aa00001087983 */ /* 0x000ea80000300a00 */
[----:B--2---:R0:W-:Y:S04]  /*31ce0*/  STS.128 [R0+0x80], R8 ;  /* 0x0000800800007388 */ /* 0x0041e80000000c00 */
[----:B0-----:R-:W2:Y:S04]  /*31cf0*/  LDL.LU.64 R10, [R1+0x1a98] ;  /* 0x001a9800010a7983 */ /* 0x001ea80000300a00 */
[----:B------:R-:W2:Y:S04]  /*31d00*/  LDL.LU.64 R8, [R1+0x1a90] ;  /* 0x001a900001087983 */ /* 0x000ea80000300a00 */
[----:B------:R-:W-:Y:S04]  /*31d10*/  STS.128 [R0+0x200], R20 ;  /* 0x0002001400007388 */ /* 0x000fe80000000c00 */
[----:B--2---:R-:W-:Y:S04]  /*31d20*/  STS.128 [R0+0x280], R8 ;  /* 0x0002800800007388 */ /* 0x004fe80000000c00 */
[----:B------:R-:W-:Y:S06]  /*31d30*/  BAR.SYNC.DEFER_BLOCKING 0x0 ;  /* 0x0000000000007b1d */ /* 0x000fec0000010000 */
[----:B------:R-:W0:Y:S04]  /*31d40*/  LDS.128 R8, [R29] ;  /* 0x000000001d087984 */ /* 0x000e280000000c00 */
[----:B------:R-:W1:Y:S04]  /*31d50*/  LDS.128 R20, [R28] ;  /* 0x000000001c147984 */ /* 0x000e680000000c00 */
[----:B0-----:R-:W-:Y:S04]  /*31d60*/  STL [R1+0x44], R9 ;  /* 0x0000440901007387 */ /* 0x001fe80000100800 */
[----:B------:R0:W-:Y:S02]  /*31d70*/  STL.64 [R1+0x48], R10 ;  /* 0x0000480a01007387 */ /* 0x0001e40000100a00 */
[----:B0-----:R-:W-:-:S05]  /*31d80*/  IMAD.MOV.U32 R11, RZ, RZ, R8 ;  /* 0x000000ffff0b7224 */ /* 0x001fca00078e0008 */
[----:B------:R0:W-:Y:S04]  /*31d90*/  STL [R1+0x1890], R11 ;  /* 0x0018900b01007387 */ /* 0x0001e80000100800 */
[----:B------:R-:W2:Y:S04]  /*31da0*/  LDL.LU R8, [R1+0x90] ;  /* 0x0000900001087983 */ /* 0x000ea80000300800 */
[----:B------:R-:W2:Y:S04]  /*31db0*/  LDL.LU R9, [R1+0x94] ;  /* 0x0000940001097983 */ /* 0x000ea80000300800 */
[----:B------:R-:W2:Y:S04]  /*31dc0*/  LDL.LU R10, [R1+0x98] ;  /* 0x00009800010a7983 */ /* 0x000ea80000300800 */
[----:B0-----:R-:W2:Y:S04]  /*31dd0*/  LDL.LU R11, [R1+0x9c] ;  /* 0x00009c00010b7983 */ /* 0x001ea80000300800 */
[----:B-1----:R-:W-:Y:S04]  /*31de0*/  STL.64 [R1+0x130], R20 ;  /* 0x0001301401007387 */ /* 0x002fe80000100a00 */
[----:B------:R-:W-:Y:S04]  /*31df0*/  STL.64 [R1+0x138], R22 ;  /* 0x0001381601007387 */ /* 0x000fe80000100a00 */
[----:B------:R-:W0:Y:S04]  /*31e00*/  LDS.128 R20, [R3] ;  /* 0x0000000003147984 */ /* 0x000e280000000c00 */
[----:B0-----:R-:W-:Y:S04]  /*31e10*/  STL.64 [R1+0x180], R20 ;  /* 0x0001801401007387 */ /* 0x001fe80000100a00 */
[----:B------:R-:W-:Y:S04]  /*31e20*/  STL.64 [R1+0x188], R22 ;  /* 0x0001881601007387 */ /* 0x000fe80000100a00 */
[----:B------:R-:W0:Y:S04]  /*31e30*/  LDS.128 R20, [R2] ;  /* 0x0000000002147984 */ /* 0x000e280000000c00 */
[----:B------:R-:W-:Y:S06]  /*31e40*/  BAR.SYNC.DEFER_BLOCKING 0x0 ;  /* 0x0000000000007b1d */ /* 0x000fec0000010000 */
[----:B---3--:R-:W-:Y:S04]  /*31e50*/  STS.128 [R0], R12 ;  /* 0x0000000c00007388 */ /* 0x008fe80000000c00 */
[----:B0-----:R-:W-:Y:S04]  /*31e60*/  STL.64 [R1+0x210], R20 ;  /* 0x0002101401007387 */ /* 0x001fe80000100a00 */
[----:B------:R0:W-:Y:S04]  /*31e70*/  STL.64 [R1+0x218], R22 ;  /* 0x0002181601007387 */ /* 0x0001e80000100a00 */
[----:B0-----:R-:W3:Y:S04]  /*31e80*/  LDL.LU.64 R22, [R1+0x1a88] ;  /* 0x001a880001167983 */ /* 0x001ee80000300a00 */
[----:B------:R-:W3:Y:S04]  /*31e90*/  LDL.LU.64 R20, [R1+0x1a80] ;  /* 0x001a800001147983 */ /* 0x000ee80000300a00 */
[----:B------:R-:W2:Y:S04]  /*31ea0*/  LDL.LU.64 R14, [R1+0x1a78] ;  /* 0x001a7800010e7983 */ /* 0x000ea80000300a00 */
[----:B------:R-:W2:Y:S04]  /*31eb0*/  LDL.LU.64 R12, [R1+0x1a70] ;  /* 0x001a7000010c7983 */ /* 0x000ea80000300a00 */
[----:B---3--:R0:W-:Y:S04]  /*31ec0*/  STS.128 [R0+0x80], R20 ;  /* 0x0000801400007388 */ /* 0x0081e80000000c00 */
[----:B--2---:R1:W-:Y:S04]  /*31ed0*/  STS.128 [R0+0x200], R12 ;  /* 0x0002000c00007388 */ /* 0x0043e80000000c00 */
[----:B0-----:R-:W2:Y:S04]  /*31ee0*/  LDL.LU.64 R22, [R1+0x1a68] ;  /* 0x001a680001167983 */ /* 0x001ea80000300a00 */
[----:B------:R-:W2:Y:S04]  /*31ef0*/  LDL.LU.64 R20, [R1+0x1a60] ;  /* 0x001a600001147983 */ /* 0x000ea80000300a00 */
[----:B-1----:R-:W3:Y:S04]  /*31f00*/  LDL.LU.64 R12, [R1+0x1a58] ;  /* 0x001a5800010c7983 */ /* 0x002ee80000300a00 */
[----:B------:R-:W-:Y:S04]  /*31f10*/  STS.128 [R0+0x280], R8 ;  /* 0x0002800800007388 */ /* 0x000fe80000000c00 */
[----:B------:R-:W-:Y:S06]  /*31f20*/  BAR.SYNC.DEFER_BLOCKING 0x0 ;  /* 0x0000000000007b1d */ /* 0x000fec0000010000 */
[----:B------:R-:W0:Y:S04]  /*31f30*/  LDS.128 R8, [R29] ;  /* 0x000000001d087984 */ /* 0x000e280000000c00 */
[----:B0-----:R-:W-:Y:S01]  /*31f40*/  STL.64 [R1+0x30], R8 ;  /* 0x0000300801007387 */ /* 0x001fe20000100a00 */
[----:B------:R-:W-:-:S03]  /*31f50*/  IMAD.MOV.U32 R14, RZ, RZ, R8 ;  /* 0x000000ffff0e7224 */ /* 0x000fc600078e0008 */
[----:B------:R-:W-:Y:S04]  /*31f60*/  STL.64 [R1+0x38], R10 ;  /* 0x0000380a01007387 */ /* 0x000fe80000100a00 */
[----:B------:R-:W0:Y:S04]  /*31f70*/  LDS.128 R8, [R28] ;  /* 0x000000001c087984 */ /* 0x000e280000000c00 */
[----:B------:R-:W-:Y:S04]  /*31f80*/  STL [R1+0x18a0], R14 ;  /* 0x0018a00e01007387 */ /* 0x000fe80000100800 */
[----:B---3--:R-:W-:Y:S04]  /*31f90*/  STL.64 [R1+0x1898], R12 ;  /* 0x0018980c01007387 */ /* 0x008fe80000100a00 */
[----:B------:R-:W1:Y:S04]  /*31fa0*/  LDS.128 R12, [R3] ;  /* 0x00000000030c7984 */ /* 0x000e680000000c00 */
[----:B0-----:R-:W-:Y:S04]  /*31fb0*/  STL.64 [R1+0x90], R8 ;  /* 0x0000900801007387 */ /* 0x001fe80000100a00 */
[----:B------:R-:W-:Y:S04]  /*31fc0*/  STL.64 [R1+0x98], R10 ;  /* 0x0000980a01007387 */ /* 0x000fe80000100a00 */
[----:B------:R-:W0:Y:S04]  /*31fd0*/  LDS.128 R8, [R2] ;  /* 0x0000000002087984 */ /* 0x000e280000000c00 */
[----:B------:R-:W-:Y:S06]  /*31fe0*/  BAR.SYNC.DEFER_BLOCKING 0x0 ;  /* 0x0000000000007b1d */ /* 0x000fec0000010000 */
[----:B-1----:R1:W-:Y:S04]  /*31ff0*/  STL.64 [R1+0x170], R12 ;  /* 0x0001700c01007387 */ /* 0x0023e80000100a00 */
[----:B------:R3:W-:Y:S04]  /*32000*/  STL.64 [R1+0x178], R14 ;  /* 0x0001780e01007387 */ /* 0x0007e80000100a00 */
[----:B0-----:R-:W-:Y:S04]  /*32010*/  STL.64 [R1+0x1d0], R8 ;  /* 0x0001d00801007387 */ /* 0x001fe80000100a00 */
[----:B------:R-:W-:Y:S04]  /*32020*/  STL.64 [R1+0x1d8], R10 ;  /* 0x0001d80a01007387 */ /* 0x000fe80000100a00 */
[----:B-1----:R-:W2:Y:S04]  /*32030*/  LDL.LU R12, [R1+0x200] ;  /* 0x00020000010c7983 */ /* 0x002ea80000300800 */
[----:B------:R-:W2:Y:S04]  /*32040*/  LDL.LU R13, [R1+0x204] ;  /* 0x00020400010d7983 */ /* 0x000ea80000300800 */
[----:B---3--:R-:W3:Y:S04]  /*32050*/  LDL.LU R14, [R1+0x208] ;  /* 0x00020800010e7983 */ /* 0x008ee80000300800 */
[----:B------:R-:W3:Y:S04]  /*32060*/  LDL.LU R15, [R1+0x20c] ;  /* 0x00020c00010f7983 */ /* 0x000ee80000300800 */
[----:B-----5:R0:W-:Y:S04]  /*32070*/  STS.128 [R0], R4 ;  /* 0x0000000400007388 */ /* 0x0201e80000000c00 */
[----:B---3--:R-:W-:Y:S04]  /*32080*/  STL.64 [R1+0x1a00], R14 ;  /* 0x001a000e01007387 */ /* 0x008fe80000100a00 */
[----:B--2---:R-:W-:Y:S04]  /*32090*/  STL.64 [R1+0x19f8], R12 ;  /* 0x0019f80c01007387 */ /* 0x004fe80000100a00 */
[----:B0-----:R-:W2:Y:S04]  /*320a0*/  LDL.LU R4, [R1+0x260] ;  /* 0x0002600001047983 */ /* 0x001ea80000300800 */
[----:B------:R-:W2:Y:S04]  /*320b0*/  LDL.LU R5, [R1+0x264] ;  /* 0x0002640001057983 */ /* 0x000ea80000300800 */
[----:B------:R-:W3:Y:S04]  /*320c0*/  LDL.LU R6, [R1+0x268] ;  /* 0x0002680001067983 */ /* 0x000ee80000300800 */
[----:B------:R-:W3:Y:S04]  /*320d0*/  LDL.LU R7, [R1+0x26c] ;  /* 0x00026c0001077983 */ /* 0x000ee80000300800 */
[----:B---3--:R-:W-:Y:S04]  /*320e0*/  STL.64 [R1+0x1a10], R6 ;  /* 0x001a100601007387 */ /* 0x008fe80000100a00 */
[----:B--2---:R0:W-:Y:S04]  /*320f0*/  STL.64 [R1+0x1a08], R4 ;  /* 0x001a080401007387 */ /* 0x0041e80000100a00 */
        /* <DEDUP_REMOVED lines=16> */
[----:B----4-:R-:W-:Y:S04]  /*32200*/  STS.128 [R0+0x80], R16 ;  /* 0x0000801000007388 */ /* 0x010fe80000000c00 */
[----:B------:R-:W-:Y:S04]  /*32210*/  STS.128 [R0+0x200], R20 ;  /* 0x0002001400007388 */ /* 0x000fe80000000c00 */
[----:B------:R-:W-:Y:S04]  /*32220*/  STS.128 [R0+0x280], R24 ;  /* 0x0002801800007388 */ /* 0x000fe80000000c00 */
[----:B------:R-:W-:Y:S06]  /*32230*/  BAR.SYNC.DEFER_BLOCKING 0x0 ;  /* 0x0000000000007b1d */ /* 0x000fec0000010000 */
[----:B---3--:R-:W-:Y:S04]  /*32240*/  STL.64 [R1+0x1a40], R6 ;  /* 0x001a400601007387 */ /* 0x008fe80000100a00 */
[----:B--2---:R0:W-:Y:S04]  /*32250*/  STL.64 [R1+0x1a38], R4 ;  /* 0x001a380401007387 */ /* 0x0041e80000100a00 */
[----:B0-----:R-:W2:Y:S04]  /*32260*/  LDL.LU R4, [R1+0xe0] ;  /* 0x0000e00001047983 */ /* 0x001ea80000300800 */
[----:B------:R-:W2:Y:S04]  /*32270*/  LDL.LU R5, [R1+0xe4] ;  /* 0x0000e40001057983 */ /* 0x000ea80000300800 */
[----:B------:R-:W3:Y:S04]  /*32280*/  LDL.LU R6, [R1+0xe8] ;  /* 0x0000e80001067983 */ /* 0x000ee80000300800 */
[----:B------:R-:W3:Y:S04]  /*32290*/  LDL.LU R7, [R1+0xec] ;  /* 0x0000ec0001077983 */ /* 0x000ee80000300800 */
[----:B---3--:R-:W-:Y:S04]  /*322a0*/  STL.64 [R1+0x1a50], R6 ;  /* 0x001a500601007387 */ /* 0x008fe80000100a00 */
[----:B--2---:R-:W-:Y:S04]  /*322b0*/  STL.64 [R1+0x1a48], R4 ;  /* 0x001a480401007387 */ /* 0x004fe80000100a00 */
[----:B------:R-:W0:Y:S04]  /*322c0*/  LDS.128 R4, [R29] ;  /* 0x000000001d047984 */ /* 0x000e280000000c00 */
[----:B------:R-:W2:Y:S04]  /*322d0*/  LDL.LU R24, [R1+0x1e0] ;  /* 0x0001e00001187983 */ /* 0x000ea80000300800 */
        /* <DEDUP_REMOVED lines=12> */
[----:B------:R-:W5:Y:S01]  /*323a0*/  LDL.LU R17, [R1+0x274] ;  /* 0x0002740001117983 */ /* 0x000f620000300800 */
[----:B0-----:R-:W-:-:S03]  /*323b0*/  IMAD.MOV.U32 R23, RZ, RZ, R4 ;  /* 0x000000ffff177224 */ /* 0x001fc600078e0004 */
[----:B------:R-:W5:Y:S04]  /*323c0*/  LDL.LU R18, [R1+0x278] ;  /* 0x0002780001127983 */ /* 0x000f680000300800 */
[----:B------:R-:W5:Y:S04]  /*323d0*/  LDL.LU R19, [R1+0x27c] ;  /* 0x00027c0001137983 */ /* 0x000f680000300800 */
[----:B------:R-:W-:Y:S04]  /*323e0*/  STL.64 [R1+0x20], R4 ;  /* 0x0000200401007387 */ /* 0x000fe80000100a00 */
[----:B------:R-:W-:Y:S04]  /*323f0*/  STL.64 [R1+0x28], R6 ;  /* 0x0000280601007387 */ /* 0x000fe80000100a00 */
[----:B------:R-:W0:Y:S04]  /*32400*/  LDS.128 R4, [R28] ;  /* 0x000000001c047984 */ /* 0x000e280000000c00 */
[----:B------:R1:W-:Y:S04]  /*32410*/  STL [R1+0x18a4], R23 ;  /* 0x0018a41701007387 */ /* 0x0003e80000100800 */
[----:B------:R-:W2:Y:S04]  /*32420*/  LDL.LU R20, [R1+0x1f0] ;  /* 0x0001f00001147983 */ /* 0x000ea80000300800 */
[----:B------:R-:W2:Y:S04]  /*32430*/  LDL.LU R21, [R1+0x1f4] ;  /* 0x0001f40001157983 */ /* 0x000ea80000300800 */
[----:B------:R-:W2:Y:S04]  /*32440*/  LDL.LU R22, [R1+0x1f8] ;  /* 0x0001f80001167983 */ /* 0x000ea80000300800 */
[----:B-1----:R-:W2:Y:S04]  /*32450*/  LDL.LU R23, [R1+0x1fc] ;  /* 0x0001fc0001177983 */ /* 0x002ea80000300800 */
[----:B0-----:R-:W-:Y:S04]  /*32460*/  STL.64 [R1+0x80], R4 ;  /* 0x0000800401007387 */ /* 0x001fe80000100a00 */
[----:B------:R-:W-:Y:S04]  /*32470*/  STL.64 [R1+0x88], R6 ;  /* 0x0000880601007387 */ /* 0x000fe80000100a00 */
[----:B------:R-:W0:Y:S04]  /*32480*/  LDS.128 R4, [R3] ;  /* 0x0000000003047984 */ /* 0x000e280000000c00 */
[----:B0-----:R-:W-:Y:S04]  /*32490*/  STL.64 [R1+0xc0], R4 ;  /* 0x0000c00401007387 */ /* 0x001fe80000100a00 */
[----:B------:R-:W-:Y:S04]  /*324a0*/  STL.64 [R1+0xc8], R6 ;  /* 0x0000c80601007387 */ /* 0x000fe80000100a00 */
[----:B------:R-:W0:Y:S04]  /*324b0*/  LDS.128 R4, [R2] ;  /* 0x0000000002047984 */ /* 0x000e280000000c00 */
[----:B0-----:R-:W-:Y:S04]  /*324c0*/  STL.64 [R1+0x1c0], R4 ;  /* 0x0001c00401007387 */ /* 0x001fe80000100a00 */
[----:B------:R0:W-:Y:S04]  /*324d0*/  STL.64 [R1+0x1c8], R6 ;  /* 0x0001c80601007387 */ /* 0x0001e80000100a00 */
[----:B0-----:R-:W2:Y:S04]  /*324e0*/  LDL.LU.64 R6, [R1+0x1a50] ;  /* 0x001a500001067983 */ /* 0x001ea80000300a00 */
[----:B------:R-:W2:Y:S04]  /*324f0*/  LDL.LU.64 R4, [R1+0x1a48] ;  /* 0x001a480001047983 */ /* 0x000ea80000300a00 */
[----:B------:R-:W-:Y:S06]  /*32500*/  BAR.SYNC.DEFER_BLOCKING 0x0 ;  /* 0x0000000000007b1d */ /* 0x000fec0000010000 */
[----:B--2---:R0:W-:Y:S04]  /*32510*/  STS.128 [R0], R4 ;  /* 0x0000000400007388 */ /* 0x0041e80000000c00 */
[----:B0-----:R-:W2:Y:S04]  /*32520*/  LDL.LU.64 R6, [R1+0x1a40] ;  /* 0x001a400001067983 */ /* 0x001ea80000300a00 */
[----:B------:R-:W2:Y:S04]  /*32530*/  LDL.LU.64 R4, [R1+0x1a38] ;  /* 0x001a380001047983 */ /* 0x000ea80000300a00 */
[----:B--2---:R0:W-:Y:S04]  /*32540*/  STS.128 [R0+0x80], R4 ;  /* 0x0000800400007388 */ /* 0x0041e80000000c00 */
[----:B0-----:R-:W2:Y:S04]  /*32550*/  LDL.LU.64 R6, [R1+0x1a30] ;  /* 0x001a300001067983 */ /* 0x001ea80000300a00 */
[----:B------:R-:W2:Y:S04]  /*32560*/  LDL.LU.64 R4, [R1+0x1a28] ;  /* 0x001a280001047983 */ /* 0x000ea80000300a00 */
[----:B--2---:R0:W-:Y:S04]  /*32570*/  STS.128 [R0+0x200], R4 ;  /* 0x0002000400007388 */ /* 0x0041e80000000c00 */
[----:B0-----:R-:W2:Y:S04]  /*32580*/  LDL.LU.64 R6, [R1+0x1a20] ;  /* 0x001a200001067983 */ /* 0x001ea80000300a00 */
[----:B------:R-:W2:Y:S04]  /*32590*/  LDL.LU.64 R4, [R1+0x1a18] ;  /* 0x001a180001047983 */ /* 0x000ea80000300a00 */
[----:B--2---:R-:W-:Y:S04]  /*325a0*/  STS.128 [R0+0x280], R4 ;  /* 0x0002800400007388 */ /* 0x004fe80000000c00 */
[----:B------:R-:W-:Y:S06]  /*325b0*/  BAR.SYNC.DEFER_BLOCKING 0x0 ;  /* 0x0000000000007b1d */ /* 0x000fec0000010000 */
[----:B------:R-:W0:Y:S04]  /*325c0*/  LDS.128 R4, [R29] ;  /* 0x000000001d047984 */ /* 0x000e280000000c00 */
[----:B0-----:R-:W-:Y:S04]  /*325d0*/  STL.64 [R1], R4 ;  /* 0x0000000401007387 */ /* 0x001fe80000100a00 */
[----:B------:R-:W-:Y:S04]  /*325e0*/  STL.64 [R1+0x8], R6 ;  /* 0x0000080601007387 */ /* 0x000fe80000100a00 */
[----:B------:R-:W0:Y:S04]  /*325f0*/  LDS.128 R4, [R28] ;  /* 0x000000001c047984 */ /* 0x000e280000000c00 */
[----:B0-----:R-:W-:Y:S04]  /*32600*/  STL.64 [R1+0x70], R4 ;  /* 0x0000700401007387 */ /* 0x001fe80000100a00 */
        /* <DEDUP_REMOVED lines=9> */
[----:B0-----:R-:W2:Y:S04]  /*326a0*/  LDL.LU.64 R6, [R1+0x1a10] ;  /* 0x001a100001067983 */ /* 0x001ea80000300a00 */
[----:B------:R-:W2:Y:S04]  /*326b0*/  LDL.LU.64 R4, [R1+0x1a08] ;  /* 0x001a080001047983 */ /* 0x000ea80000300a00 */
[----:B------:R-:W3:Y:S04]  /*326c0*/  LDL.LU.64 R14, [R1+0x1a00] ;  /* 0x001a0000010e7983 */ /* 0x000ee80000300a00 */
[----:B------:R-:W3:Y:S04]  /*326d0*/  LDL.LU.64 R12, [R1+0x19f8] ;  /* 0x0019f800010c7983 */ /* 0x000ee80000300a00 */
[----:B------:R0:W-:Y:S04]  /*326e0*/  STS.128 [R0+0x80], R24 ;  /* 0x0000801800007388 */ /* 0x0001e80000000c00 */
[----:B------:R-:W-:Y:S04]  /*326f0*/  STS.128 [R0+0x200], R20 ;  /* 0x0002001400007388 */ /* 0x000fe80000000c00 */
[----:B0-----:R-:W2:Y:S04]  /*32700*/  LDL.LU R26, [R1+0x19f0] ;  /* 0x0019f000011a7983 */ /* 0x001ea80000300800 */
[----:B------:R-:W2:Y:S04]  /*32710*/  LDL.LU.64 R24, [R1+0x19e8] ;  /* 0x0019e80001187983 */ /* 0x000ea80000300a00 */
[----:B---3--:R-:W-:Y:S04]  /*32720*/  STS.128 [R0+0x280], R12 ;  /* 0x0002800c00007388 */ /* 0x008fe80000000c00 */
[----:B------:R-:W-:Y:S06]  /*32730*/  BAR.SYNC.DEFER_BLOCKING 0x0 ;  /* 0x0000000000007b1d */ /* 0x000fec0000010000 */
[----:B------:R-:W0:Y:S04]  /*32740*/  LDS.128 R20, [R29] ;  /* 0x000000001d147984 */ /* 0x000e280000000c00 */
[----:B------:R-:W1:Y:S04]  /*32750*/  LDS.128 R12, [R28] ;  /* 0x000000001c0c7984 */ /* 0x000e680000000c00 */
[----:B0-----:R-:W-:Y:S04]  /*32760*/  STL.64 [R1+0x10], R20 ;  /* 0x0000101401007387 */ /* 0x001fe80000100a00 */
[----:B------:R-:W-:Y:S04]  /*32770*/  STL.64 [R1+0x18], R22 ;  /* 0x0000181601007387 */ /* 0x000fe80000100a00 */
[----:B------:R-:W0:Y:S04]  /*32780*/  LDS.128 R20, [R3] ;  /* 0x0000000003147984 */ /* 0x000e280000000c00 */
[----:B-1----:R-:W-:Y:S04]  /*32790*/  STL.64 [R1+0x60], R12 ;  /* 0x0000600c01007387 */ /* 0x002fe80000100a00 */
[----:B------:R-:W-:Y:S04]  /*327a0*/  STL.64 [R1+0x68], R14 ;  /* 0x0000680e01007387 */ /* 0x000fe80000100a00 */
[----:B------:R-:W1:Y:S04]  /*327b0*/  LDS.128 R12, [R2] ;  /* 0x00000000020c7984 */ /* 0x000e680000000c00 */
[----:B------:R-:W-:Y:S06]  /*327c0*/  BAR.SYNC.DEFER_BLOCKING 0x0 ;  /* 0x0000000000007b1d */ /* 0x000fec0000010000 */
[----:B0-----:R-:W-:Y:S04]  /*327d0*/  STL.64 [R1+0xb0], R20 ;  /* 0x0000b01401007387 */ /* 0x001fe80000100a00 */
[----:B------:R-:W-:Y:S04]  /*327e0*/  STL.64 [R1+0xb8], R22 ;  /* 0x0000b81601007387 */ /* 0x000fe80000100a00 */
[----:B--2---:R0:W-:Y:S04]  /*327f0*/  STS.128 [R0+0x80], R4 ;  /* 0x0000800400007388 */ /* 0x0041e80000000c00 */
[----:B-1----:R-:W-:Y:S04]  /*32800*/  STL.64 [R1+0xf0], R12 ;  /* 0x0000f00c01007387 */ /* 0x002fe80000100a00 */
[----:B------:R-:W-:Y:S04]  /*32810*/  STL.64 [R1+0xf8], R14 ;  /* 0x0000f80e01007387 */ /* 0x000fe80000100a00 */
[----:B0-----:R-:W2:Y:S04]  /*32820*/  LDL.LU R4, [R1+0x280] ;  /* 0x0002800001047983 */ /* 0x001ea80000300800 */
[----:B------:R-:W2:Y:S04]  /*32830*/  LDL.LU R5, [R1+0x284] ;  /* 0x0002840001057983 */ /* 0x000ea80000300800 */
[----:B------:R-:W2:Y:S04]  /*32840*/  LDL.LU R6, [R1+0x288] ;  /* 0x0002880001067983 */ /* 0x000ea80000300800 */
[----:B------:R-:W2:Y:S04]  /*32850*/  LDL.LU R7, [R1+0x28c] ;  /* 0x00028c0001077983 */ /* 0x000ea80000300800 */
[----:B------:R-:W3:Y:S04]  /*32860*/  LDL.LU R20, [R1+0x300] ;  /* 0x0003000001147983 */ /* 0x000ee80000300800 */
[----:B------:R-:W3:Y:S04]  /*32870*/  LDL.LU R21, [R1+0x304] ;  /* 0x0003040001157983 */ /* 0x000ee80000300800 */
[----:B------:R-:W2:Y:S04]  /*32880*/  LDL.LU R22, [R1+0x308] ;  /* 0x0003080001167983 */ /* 0x000ea80000300800 */
[----:B------:R-:W2:Y:S04]  /*32890*/  LDL.LU R23, [R1+0x30c] ;  /* 0x00030c0001177983 */ /* 0x000ea80000300800 */
[----:B----4-:R0:W-:Y:S04]  /*328a0*/  STS.128 [R0], R8 ;  /* 0x0000000800007388 */ /* 0x0101e80000000c00 */
[----:B--2---:R-:W-:Y:S04]  /*328b0*/  STL.64 [R1+0x19c0], R22 ;  /* 0x0019c01601007387 */ /* 0x004fe80000100a00 */
[----:B---3--:R1:W-:Y:S04]  /*328c0*/  STL.64 [R1+0x19b8], R20 ;  /* 0x0019b81401007387 */ /* 0x0083e80000100a00 */
[----:B0-----:R-:W2:Y:S04]  /*328d0*/  LDL.LU R8, [R1+0x320] ;  /* 0x0003200001087983 */ /* 0x001ea80000300800 */
[----:B------:R-:W2:Y:S04]  /*328e0*/  LDL.LU R9, [R1+0x324] ;  /* 0x0003240001097983 */ /* 0x000ea80000300800 */
[----:B------:R-:W3:Y:S04]  /*328f0*/  LDL.LU R10, [R1+0x328] ;  /* 0x00032800010a7983 */ /* 0x000ee80000300800 */
[----:B------:R-:W3:Y:S04]  /*32900*/  LDL.LU R11, [R1+0x32c] ;  /* 0x00032c00010b7983 */ /* 0x000ee80000300800 */
[----:B-----5:R-:W-:Y:S04]  /*32910*/  STS.128 [R0+0x200], R16 ;  /* 0x0002001000007388 */ /* 0x020fe80000000c00 */
[----:B------:R-:W-:Y:S04]  /*32920*/  STS.128 [R0+0x280], R4 ;  /* 0x0002800400007388 */ /* 0x000fe80000000c00 */
[----:B------:R-:W-:Y:S06]  /*32930*/  BAR.SYNC.DEFER_BLOCKING 0x0 ;  /* 0x0000000000007b1d */ /* 0x000fec0000010000 */
[----:B------:R-:W0:Y:S04]  /*32940*/  LDS.128 R4, [R29] ;  /* 0x000000001d047984 */ /* 0x000e280000000c00 */
[----:B---3--:R-:W-:Y:S04]  /*32950*/  STL.64 [R1+0x19d0], R10 ;  /* 0x0019d00a01007387 */ /* 0x008fe80000100a00 */
[----:B--2---:R2:W-:Y:S04]  /*32960*/  STL.64 [R1+0x19c8], R8 ;  /* 0x0019c80801007387 */ /* 0x0045e80000100a00 */
[----:B-1----:R-:W3:Y:S04]  /*32970*/  LDL.LU R20, [R1+0x2e0] ;  /* 0x0002e00001147983 */ /* 0x002ee80000300800 */
[----:B------:R-:W3:Y:S04]  /*32980*/  LDL.LU R21, [R1+0x2e4] ;  /* 0x0002e40001157983 */ /* 0x000ee80000300800 */
[----:B------:R-:W4:Y:S04]  /*32990*/  LDL.LU R22, [R1+0x2e8] ;  /* 0x0002e80001167983 */ /* 0x000f280000300800 */
[----:B------:R-:W4:Y:S04]  /*329a0*/  LDL.LU R23, [R1+0x2ec] ;  /* 0x0002ec0001177983 */ /* 0x000f280000300800 */
[----:B----4-:R-:W-:Y:S04]  /*329b0*/  STL.64 [R1+0x19e0], R22 ;  /* 0x0019e01601007387 */ /* 0x010fe80000100a00 */
[----:B---3--:R-:W-:Y:S04]  /*329c0*/  STL.64 [R1+0x19d8], R20 ;  /* 0x0019d81401007387 */ /* 0x008fe80000100a00 */
[----:B------:R-:W1:Y:S04]  /*329d0*/  LDS.128 R20, [R28] ;  /* 0x000000001c147984 */ /* 0x000e680000000c00 */
[----:B--2---:R-:W2:Y:S04]  /*329e0*/  LDL.LU R8, [R1+0x290] ;  /* 0x0002900001087983 */ /* 0x004ea80000300800 */
        /* <DEDUP_REMOVED lines=11> */
[----:B0-----:R0:W-:Y:S04]  /*32aa0*/  STL [R1+0x188c], R4 ;  /* 0x00188c0401007387 */ /* 0x0011e80000100800 */
[----:B0-----:R-:W5:Y:S04]  /*32ab0*/  LDL R4, [R1+0x3e4] ;  /* 0x0003e40001047983 */ /* 0x001f680000100800 */
[----:B------:R-:W-:Y:S04]  /*32ac0*/  STL [R1+0x1820], R5 ;  /* 0x0018200501007387 */ /* 0x000fe80000100800 */
[----:B------:R-:W-:Y:S04]  /*32ad0*/  STL [R1+0x17c0], R6 ;  /* 0x0017c00601007387 */ /* 0x000fe80000100800 */
[----:B------:R-:W-:Y:S04]  /*32ae0*/  STL [R1+0x175c], R7 ;  /* 0x00175c0701007387 */ /* 0x000fe80000100800 */
[----:B-1----:R-:W-:Y:S04]  /*32af0*/  STL.64 [R1+0x50], R20 ;  /* 0x0000501401007387 */ /* 0x002fe80000100a00 */
[----:B------:R-:W-:Y:S04]  /*32b00*/  STL.64 [R1+0x58], R22 ;  /* 0x0000581601007387 */ /* 0x000fe80000100a00 */
[----:B------:R-:W0:Y:S04]  /*32b10*/  LDS.128 R20, [R3] ;  /* 0x0000000003147984 */ /* 0x000e280000000c00 */
[----:B0-----:R-:W-:Y:S01]  /*32b20*/  STL [R1+0xa4], R21 ;  /* 0x0000a41501007387 */ /* 0x001fe20000100800 */
[----:B------:R-:W-:-:S03]  /*32b30*/  IMAD.MOV.U32 R27, RZ, RZ, R20 ;  /* 0x000000ffff1b7224 */ /* 0x000fc600078e0014 */
[----:B------:R-:W-:Y:S04]  /*32b40*/  STL.64 [R1+0xa8], R22 ;  /* 0x0000a81601007387 */ /* 0x000fe80000100a00 */
[----:B------:R-:W0:Y:S04]  /*32b50*/  LDS.128 R20, [R2] ;  /* 0x0000000002147984 */ /* 0x000e280000000c00 */
[----:B------:R-:W-:Y:S04]  /*32b60*/  STL [R1+0x185c], R27 ;  /* 0x00185c1b01007387 */ /* 0x000fe80000100800 */
[----:B------:R-:W-:Y:S04]  /*32b70*/  STL [R1+0x18b0], R26 ;  /* 0x0018b01a01007387 */ /* 0x000fe80000100800 */
[----:B------:R1:W-:Y:S04]  /*32b80*/  STL.64 [R1+0x18a8], R24 ;  /* 0x0018a81801007387 */ /* 0x0003e80000100a00 */
[----:B------:R-:W-:Y:S06]  /*32b90*/  BAR.SYNC.DEFER_BLOCKING 0x0 ;  /* 0x0000000000007b1d */ /* 0x000fec0000010000 */
[----:B-1----:R-:W3:Y:S04]  /*32ba0*/  LDL.LU R24, [R1+0x2f0] ;  /* 0x0002f00001187983 */ /* 0x002ee80000300800 */
[----:B------:R-:W3:Y:S04]  /*32bb0*/  LDL.LU R25, [R1+0x2f4] ;  /* 0x0002f40001197983 */ /* 0x000ee80000300800 */
[----:B------:R-:W3:Y:S04]  /*32bc0*/  LDL.LU R26, [R1+0x2f8] ;  /* 0x0002f800011a7983 */ /* 0x000ee80000300800 */
[----:B------:R-:W3:Y:S04]  /*32bd0*/  LDL.LU R27, [R1+0x2fc] ;  /* 0x0002fc00011b7983 */ /* 0x000ee80000300800 */
[----:B0-----:R-:W-:Y:S01]  /*32be0*/  STL.64 [R1+0xe0], R20 ;  /* 0x0000e01401007387 */ /* 0x001fe20000100a00 */
[----:B------:R-:W-:-:S03]  /*32bf0*/  IMAD.MOV.U32 R29, RZ, RZ, R20 ;  /* 0x000000ffff1d7224 */ /* 0x000fc600078e0014 */
[----:B------:R0:W-:Y:S04]  /*32c00*/  STL.64 [R1+0xe8], R22 ;  /* 0x0000e81601007387 */ /* 0x0001e80000100a00 */
[----:B0-----:R-:W3:Y:S04]  /*32c10*/  LDL.LU.64 R22, [R1+0x19e0] ;  /* 0x0019e00001167983 */ /* 0x001ee80000300a00 */
[----:B------:R-:W3:Y:S04]  /*32c20*/  LDL.LU.64 R20, [R1+0x19d8] ;  /* 0x0019d80001147983 */ /* 0x000ee80000300a00 */
[----:B------:R-:W-:Y:S04]  /*32c30*/  STL [R1+0x1844], R29 ;  /* 0x0018441d01007387 */ /* 0x000fe80000100800 */
[----:B--2---:R0:W-:Y:S04]  /*32c40*/  STS.128 [R0], R8 ;  /* 0x0000000800007388 */ /* 0x0041e80000000c00 */
[----:B0-----:R-:W2:Y:S04]  /*32c50*/  LDL.LU.64 R10, [R1+0x19d0] ;  /* 0x0019d000010a7983 */ /* 0x001ea80000300a00 */
[----:B------:R-:W2:Y:S04]  /*32c60*/  LDL.LU.64 R8, [R1+0x19c8] ;  /* 0x0019c80001087983 */ /* 0x000ea80000300a00 */
[----:B---3--:R0:W-:Y:S04]  /*32c70*/  STS.128 [R0+0x80], R20 ;  /* 0x0000801400007388 */ /* 0x0081e80000000c00 */
[----:B0-----:R-:W3:Y:S04]  /*32c80*/  LDL.LU.64 R22, [R1+0x19c0] ;  /* 0x0019c00001167983 */ /* 0x001ee80000300a00 */
[----:B------:R-:W3:Y:S04]  /*32c90*/  LDL.LU.64 R20, [R1+0x19b8] ;  /* 0x0019b80001147983 */ /* 0x000ee80000300a00 */
[----:B------:R-:W-:Y:S04]  /*32ca0*/  STS.128 [R0+0x200], R24 ;  /* 0x0002001800007388 */ /* 0x000fe80000000c00 */
[----:B---3--:R-:W-:Y:S04]  /*32cb0*/  STS.128 [R0+0x280], R20 ;  /* 0x0002801400007388 */ /* 0x008fe80000000c00 */
[----:B------:R-:W-:Y:S06]  /*32cc0*/  BAR.SYNC.DEFER_BLOCKING 0x0 ;  /* 0x0000000000007b1d */ /* 0x000fec0000010000 */
[----:B-----5:R-:W0:Y:S04]  /*32cd0*/  LDS.128 R24, [R4] ;  /* 0x0000000004187984 */ /* 0x020e280000000c00 */
        /* <DEDUP_REMOVED lines=15> */
[----:B------:R-:W3:Y:S04]  /*32dd0*/  LDL.LU R10, [R1+0x5d8] ;  /* 0x0005d800010a7983 */ /* 0x000ee80000300800 */
[----:B------:R-:W3:Y:S04]  /*32de0*/  LDL.LU R11, [R1+0x5dc] ;  /* 0x0005dc00010b7983 */ /* 0x000ee80000300800 */
[----:B---3--:R-:W-:Y:S04]  /*32df0*/  STL.64 [R1+0x1940], R10 ;  /* 0x0019400a01007387 */ /* 0x008fe80000100a00 */
[----:B--2---:R0:W-:Y:S04]  /*32e00*/  STL.64 [R1+0x1938], R8 ;  /* 0x0019380801007387 */ /* 0x0041e80000100a00 */
[----:B------:R-:W2:Y:S04]  /*32e10*/  LDL.LU R24, [R1+0x560] ;  /* 0x0005600001187983 */ /* 0x000ea80000300800 */
[----:B------:R-:W2:Y:S04]  /*32e20*/  LDL.LU R25, [R1+0x564] ;  /* 0x0005640001197983 */ /* 0x000ea80000300800 */
[----:B------:R-:W3:Y:S04]  /*32e30*/  LDL.LU R26, [R1+0x568] ;  /* 0x00056800011a7983 */ /* 0x000ee80000300800 */
[----:B------:R-:W3:Y:S04]  /*32e40*/  LDL.LU R27, [R1+0x56c] ;  /* 0x00056c00011b7983 */ /* 0x000ee80000300800 */
        /* <DEDUP_REMOVED lines=40> */
[----:B------:R-:W2:Y:S04]  /*330d0*/  LDL.LU R10, [R1+0x3a8] ;  /* 0x0003a800010a7983 */ /* 0x000ea80000300800 */
[----:B------:R-:W2:Y:S04]  /*330e0*/  LDL.LU R11, [R1+0x3ac] ;  /* 0x0003ac00010b7983 */ /* 0x000ea80000300800 */
[----:B------:R0:W-:Y:S04]  /*330f0*/  STS.128 [R0], R12 ;  /* 0x0000000c00007388 */ /* 0x0001e80000000c00 */
[----:B----4-:R1:W-:Y:S04]  /*33100*/  STS.128 [R0+0x200], R16 ;  /* 0x0002001000007388 */ /* 0x0103e80000000c00 */
[----:B------:R-:W3:Y:S04]  /*33110*/  LDL.LU R24, [R1+0x540] ;  /* 0x0005400001187983 */ /* 0x000ee80000300800 */
[----:B------:R-:W3:Y:S04]  /*33120*/  LDL.LU R25, [R1+0x544] ;  /* 0x0005440001197983 */ /* 0x000ee80000300800 */
[----:B------:R-:W3:Y:S04]  /*33130*/  LDL.LU R26, [R1+0x548] ;  /* 0x00054800011a7983 */ /* 0x000ee80000300800 */
[----:B------:R-:W3:Y:S04]  /*33140*/  LDL.LU R27, [R1+0x54c] ;  /* 0x00054c00011b7983 */ /* 0x000ee80000300800 */
[----:B0-----:R-:W4:Y:S04]  /*33150*/  LDL.LU R12, [R1+0x5c0] ;  /* 0x0005c000010c7983 */ /* 0x001f280000300800 */
[----:B------:R-:W4:Y:S04]  /*33160*/  LDL.LU R13, [R1+0x5c4] ;  /* 0x0005c400010d7983 */ /* 0x000f280000300800 */
[----:B------:R-:W4:Y:S04]  /*33170*/  LDL.LU R14, [R1+0x5c8] ;  /* 0x0005c800010e7983 */ /* 0x000f280000300800 */
[----:B------:R-:W4:Y:S04]  /*33180*/  LDL.LU R15, [R1+0x5cc] ;  /* 0x0005cc00010f7983 */ /* 0x000f280000300800 */
[----:B------:R-:W5:Y:S04]  /*33190*/  LDL.LU R20, [R1+0x5b0] ;  /* 0x0005b00001147983 */ /* 0x000f680000300800 */
[----:B------:R-:W5:Y:S04]  /*331a0*/  LDL.LU R21, [R1+0x5b4] ;  /* 0x0005b40001157983 */ /* 0x000f680000300800 */
[----:B------:R-:W5:Y:S04]  /*331b0*/  LDL.LU R22, [R1+0x5b8] ;  /* 0x0005b80001167983 */ /* 0x000f680000300800 */
[----:B------:R-:W5:Y:S04]  /*331c0*/  LDL.LU R23, [R1+0x5bc] ;  /* 0x0005bc0001177983 */ /* 0x000f680000300800 */
[----:B-1----:R-:W3:Y:S04]  /*331d0*/  LDL.LU R16, [R1+0x720] ;  /* 0x0007200001107983 */ /* 0x002ee80000300800 */
[----:B------:R-:W3:Y:S04]  /*331e0*/  LDL.LU R17, [R1+0x724] ;  /* 0x0007240001117983 */ /* 0x000ee80000300800 */
[----:B------:R-:W3:Y:S04]  /*331f0*/  LDL.LU R18, [R1+0x728] ;  /* 0x0007280001127983 */ /* 0x000ee80000300800 */
[----:B------:R-:W3:Y:S04]  /*33200*/  LDL.LU R19, [R1+0x72c] ;  /* 0x00072c0001137983 */ /* 0x000ee80000300800 */
[----:B--2---:R-:W-:Y:S04]  /*33210*/  STS.128 [R0+0x280], R8 ;  /* 0x0002800800007388 */ /* 0x004fe80000000c00 */
[----:B------:R-:W-:Y:S06]  /*33220*/  BAR.SYNC.DEFER_BLOCKING 0x0 ;  /* 0x0000000000007b1d */ /* 0x000fec0000010000 */
[----:B------:R-:W0:Y:S04]  /*33230*/  LDS.128 R8, [R4] ;  /* 0x0000000004087984 */ /* 0x000e280000000c00 */
[----:B0-----:R-:W-:Y:S04]  /*33240*/  STL.64 [R1+0x240], R8 ;  /* 0x0002400801007387 */ /* 0x001fe80000100a00 */
        /* <DEDUP_REMOVED lines=35> */
[----:B0-----:R-:W-:Y:S04]  /*33480*/  STL.64 [R1+0x380], R8 ;  /* 0x0003800801007387 */ /* 0x001fe80000100a00 */
[----:B------:R0:W-:Y:S04]  /*33490*/  STL.64 [R1+0x388], R10 ;  /* 0x0003880a01007387 */ /* 0x0001e80000100a00 */
[----:B0-----:R-:W2:Y:S04]  /*334a0*/  LDL.LU.64 R10, [R1+0x1970] ;  /* 0x00197000010a7983 */ /* 0x001ea80000300a00 */
[----:B------:R-:W2:Y:S04]  /*334b0*/  LDL.LU.64 R8, [R1+0x1968] ;  /* 0x0019680001087983 */ /* 0x000ea80000300a00 */
[----:B---3--:R-:W-:Y:S04]  /*334c0*/  STS.128 [R0+0x80], R24 ;  /* 0x0000801800007388 */ /* 0x008fe80000000c00 */
[----:B--2---:R0:W-:Y:S04]  /*334d0*/  STS.128 [R0], R8 ;  /* 0x0000000800007388 */ /* 0x0041e80000000c00 */
[----:B0-----:R-:W2:Y:S04]  /*334e0*/  LDL.LU.64 R10, [R1+0x1960] ;  /* 0x00196000010a7983 */ /* 0x001ea80000300a00 */
[----:B------:R-:W2:Y:S04]  /*334f0*/  LDL.LU.64 R8, [R1+0x1958] ;  /* 0x0019580001087983 */ /* 0x000ea80000300a00 */
[----:B------:R-:W3:Y:S04]  /*33500*/  LDL.LU.64 R26, [R1+0x1950] ;  /* 0x00195000011a7983 */ /* 0x000ee80000300a00 */
[----:B------:R-:W3:Y:S04]  /*33510*/  LDL.LU.64 R24, [R1+0x1948] ;  /* 0x0019480001187983 */ /* 0x000ee80000300a00 */
[----:B--2---:R0:W-:Y:S04]  /*33520*/  STS.128 [R0+0x200], R8 ;  /* 0x0002000800007388 */ /* 0x0041e80000000c00 */
[----:B---3--:R-:W-:Y:S04]  /*33530*/  STS.128 [R0+0x280], R24 ;  /* 0x0002801800007388 */ /* 0x008fe80000000c00 */
[----:B------:R-:W-:Y:S06]  /*33540*/  BAR.SYNC.DEFER_BLOCKING 0x0 ;  /* 0x0000000000007b1d */ /* 0x000fec0000010000 */
[----:B0-----:R-:W2:Y:S04]  /*33550*/  LDL.LU.64 R10, [R1+0x1940] ;  /* 0x00194000010a7983 */ /* 0x001ea80000300a00 */
[----:B------:R-:W2:Y:S04]  /*33560*/  LDL.LU.64 R8, [R1+0x1938] ;  /* 0x0019380001087983 */ /* 0x000ea80000300a00 */
        /* <DEDUP_REMOVED lines=11> */
[----:B------:R1:W-:Y:S04]  /*33620*/  STS.128 [R0+0x280], R16 ;  /* 0x0002801000007388 */ /* 0x0003e80000000c00 */
[----:B0-----:R0:W-:Y:S04]  /*33630*/  STL.64 [R1+0x370], R24 ;  /* 0x0003701801007387 */ /* 0x0011e80000100a00 */
[----:B------:R3:W-:Y:S04]  /*33640*/  STL.64 [R1+0x378], R26 ;  /* 0x0003781a01007387 */ /* 0x0007e80000100a00 */
[----:B-1----:R-:W2:Y:S04]  /*33650*/  LDL.LU R16, [R1+0x910] ;  /* 0x0009100001107983 */ /* 0x002ea80000300800 */
[----:B------:R-:W2:Y:S04]  /*33660*/  LDL.LU R17, [R1+0x914] ;  /* 0x0009140001117983 */ /* 0x000ea80000300800 */
[----:B------:R-:W2:Y:S04]  /*33670*/  LDL.LU R18, [R1+0x918] ;  /* 0x0009180001127983 */ /* 0x000ea80000300800 */
[----:B------:R-:W2:Y:S04]  /*33680*/  LDL.LU R19, [R1+0x91c] ;  /* 0x00091c0001137983 */ /* 0x000ea80000300800 */
[----:B--2---:R-:W-:Y:S04]  /*33690*/  STL.64 [R1+0x18c0], R18 ;  /* 0x0018c01201007387 */ /* 0x004fe80000100a00 */
[----:B------:R1:W-:Y:S04]  /*336a0*/  STL.64 [R1+0x18b8], R16 ;  /* 0x0018b81001007387 */ /* 0x0003e80000100a00 */
[----:B0-----:R-:W2:Y:S04]  /*336b0*/  LDL.LU R24, [R1+0x8d0] ;  /* 0x0008d00001187983 */ /* 0x001ea80000300800 */
[----:B------:R-:W2:Y:S04]  /*336c0*/  LDL.LU R25, [R1+0x8d4] ;  /* 0x0008d40001197983 */ /* 0x000ea80000300800 */
[----:B---3--:R-:W3:Y:S04]  /*336d0*/  LDL.LU R26, [R1+0x8d8] ;  /* 0x0008d800011a7983 */ /* 0x008ee80000300800 */
[----:B------:R-:W3:Y:S04]  /*336e0*/  LDL.LU R27, [R1+0x8dc] ;  /* 0x0008dc00011b7983 */ /* 0x000ee80000300800 */
[----:B---3--:R-:W-:Y:S04]  /*336f0*/  STL.64 [R1+0x18d0], R26 ;  /* 0x0018d01a01007387 */ /* 0x008fe80000100a00 */
[----:B--2---:R-:W-:Y:S04]  /*33700*/  STL.64 [R1+0x18c8], R24 ;  /* 0x0018c81801007387 */ /* 0x004fe80000100a00 */
[----:B-1----:R-:W2:Y:S04]  /*33710*/  LDL.LU R16, [R1+0x8c0] ;  /* 0x0008c00001107983 */ /* 0x002ea80000300800 */
        /* <DEDUP_REMOVED lines=27> */
[----:B-----5:R-:W-:Y:S04]  /*338d0*/  STS.128 [R0], R20 ;  /* 0x0000001400007388 */ /* 0x020fe80000000c00 */
[----:B----4-:R-:W-:Y:S04]  /*338e0*/  STS.128 [R0+0x80], R12 ;  /* 0x0000800c00007388 */ /* 0x010fe80000000c00 */
        /* <DEDUP_REMOVED lines=67> */
[----:B------:R-:W-:Y:S04]  /*33d20*/  STS.128 [R0+0x80], R24 ;  /* 0x0000801800007388 */ /* 0x000fe80000000c00 */
[----:B--2---:R0:W-:Y:S04]  /*33d30*/  STS.128 [R0], R16 ;  /* 0x0000001000007388 */ /* 0x0041e80000000c00 */
[----:B0-----:R-:W2:Y:S04]  /*33d40*/  LDL.LU.64 R18, [R1+0x18e0] ;  /* 0x0018e00001127983 */ /* 0x001ea80000300a00 */
[----:B------:R-:W2:Y:S04]  /*33d50*/  LDL.LU.64 R16, [R1+0x18d8] ;  /* 0x0018d80001107983 */ /* 0x000ea80000300a00 */
[----:B------:R-:W3:Y:S04]  /*33d60*/  LDL R5, [R1+0xbec] ;  /* 0x000bec0001057983 */ /* 0x000ee80000100800 */
        /* <DEDUP_REMOVED lines=11> */
[----:B------:R-:W3:Y:S04]  /*33e20*/  LDL R4, [R1+0x14b8] ;  /* 0x0014b80001047983 */ /* 0x000ee80000100800 */
[----:B0-----:R-:W-:Y:S04]  /*33e30*/  STL.64 [R1+0x260], R24 ;  /* 0x0002601801007387 */ /* 0x001fe80000100a00 */
[----:B------:R-:W-:Y:S04]  /*33e40*/  STL.64 [R1+0x268], R26 ;  /* 0x0002681a01007387 */ /* 0x000fe80000100a00 */
[----:B------:R-:W0:Y:S04]  /*33e50*/  LDS.128 R24, [R3] ;  /* 0x0000000003187984 */ /* 0x000e280000000c00 */
[----:B0-----:R-:W-:Y:S04]  /*33e60*/  STL.64 [R1+0x2d0], R24 ;  /* 0x0002d01801007387 */ /* 0x001fe80000100a00 */
[----:B------:R-:W-:Y:S04]  /*33e70*/  STL.64 [R1+0x2d8], R26 ;  /* 0x0002d81a01007387 */ /* 0x000fe80000100a00 */
[----:B------:R-:W0:Y:S04]  /*33e80*/  LDS.128 R24, [R2] ;  /* 0x0000000002187984 */ /* 0x000e280000000c00 */
[----:B------:R-:W-:Y:S06]  /*33e90*/  BAR.SYNC.DEFER_BLOCKING 0x0 ;  /* 0x0000000000007b1d */ /* 0x000fec0000010000 */
[----:B----4-:R-:W-:Y:S04]  /*33ea0*/  STS.128 [R0], R20 ;  /* 0x0000001400007388 */ /* 0x010fe80000000c00 */
[----:B------:R-:W-:Y:S04]  /*33eb0*/  STS.128 [R0+0x80], R12 ;  /* 0x0000800c00007388 */ /* 0x000fe80000000c00 */
[----:B0-----:R-:W-:Y:S04]  /*33ec0*/  STL.64 [R1+0x340], R24 ;  /* 0x0003401801007387 */ /* 0x001fe80000100a00 */
[----:B------:R0:W-:Y:S04]  /*33ed0*/  STL.64 [R1+0x348], R26 ;  /* 0x0003481a01007387 */ /* 0x0001e80000100a00 */
[----:B-----5:R1:W-:Y:S04]  /*33ee0*/  STS.128 [R0+0x200], R8 ;  /* 0x0002000800007388 */ /* 0x0203e80000000c00 */
[----:B0-----:R-:W4:Y:S04]  /*33ef0*/  LDL.LU R26, [R1+0x18b0] ;  /* 0x0018b000011a7983 */ /* 0x001f280000300800 */
[----:B------:R-:W5:Y:S04]  /*33f00*/  LDL.LU.64 R24, [R1+0x18a8] ;  /* 0x0018a80001187983 */ /* 0x000f680000300a00 */
[----:B------:R-:W4:Y:S04]  /*33f10*/  LDL.LU R23, [R1+0x18a4] ;  /* 0x0018a40001177983 */ /* 0x000f280000300800 */
[----:B------:R-:W4:Y:S04]  /*33f20*/  LDL.LU R14, [R1+0x18a0] ;  /* 0x0018a000010e7983 */ /* 0x000f280000300800 */
[----:B------:R-:W4:Y:S04]  /*33f30*/  LDL.LU.64 R12, [R1+0x1898] ;  /* 0x00189800010c7983 */ /* 0x000f280000300a00 */
[----:B-1----:R-:W5:Y:S04]  /*33f40*/  LDL.LU R11, [R1+0x1890] ;  /* 0x00189000010b7983 */ /* 0x002f680000300800 */
[----:B------:R-:W5:Y:S04]  /*33f50*/  LDL.LU R27, [R1] ;  /* 0x00000000011b7983 */ /* 0x000f680000300800 */
[----:B------:R-:W5:Y:S04]  /*33f60*/  LDL R29, [R1+0x14bc] ;  /* 0x0014bc00011d7983 */ /* 0x000f680000100800 */
[----:B------:R-:W5:Y:S04]  /*33f70*/  LDL R6, [R1+0x14c0] ;  /* 0x0014c00001067983 */ /* 0x000f680000100800 */
[----:B------:R-:W5:Y:S01]  /*33f80*/  LDL R7, [R1+0x14c4] ;  /* 0x0014c40001077983 */ /* 0x000f620000100800 */
[C---:B------:R-:W-:Y:S01]  /*33f90*/  IMAD R10, R5.reuse, c[0x0][0x194], RZ ;  /* 0x00006500050a7a24 */ /* 0x040fe200078e02ff */
[----:B------:R-:W-:Y:S01]  /*33fa0*/  ISETP.GE.AND P0, PT, R5, c[0x0][0x178], PT ;  /* 0x00005e0005007a0c */ /* 0x000fe20003f06270 */
[----:B------:R-:W-:Y:S01]  /*33fb0*/  IMAD.MOV.U32 R22, RZ, RZ, c[0x0][0x194] ;  /* 0x00006500ff167624 */ /* 0x000fe200078e00ff */
[----:B------:R-:W5:Y:S02]  /*33fc0*/  LDL R28, [R1+0x14d0] ;  /* 0x0014d000011c7983 */ /* 0x000f640000100800 */
[----:B------:R-:W-:-:S04]  /*33fd0*/  LEA R20, P1, R10, c[0x0][0x170], 0x1 ;  /* 0x00005c000a147a11 */ /* 0x000fc800078208ff */
[----:B------:R-:W-:Y:S01]  /*33fe0*/  LEA.HI.X.SX32 R21, R10, c[0x0][0x174], 0x1, P1 ;  /* 0x00005d000a157a11 */ /* 0x000fe200008f0eff */
[----:B------:R-:W-:Y:S01]  /*33ff0*/  IMAD R10, R22, 0x40, R10 ;  /* 0x00000040160a7824 */ /* 0x000fe200078e020a */
[----:B--2---:R0:W-:Y:S04]  /*34000*/  STS.128 [R0+0x280], R16 ;  /* 0x0002801000007388 */ /* 0x0041e80000000c00 */
[----:B------:R-:W-:Y:S01]  /*34010*/  BAR.SYNC.DEFER_BLOCKING 0x0 ;  /* 0x0000000000007b1d */ /* 0x000fe20000010000 */
[----:B0-----:R-:W-:-:S04]  /*34020*/  LEA R18, P1, R10, c[0x0][0x170], 0x1 ;  /* 0x00005c000a127a11 */ /* 0x001fc800078208ff */
[----:B------:R-:W-:Y:S01]  /*34030*/  LEA.HI.X.SX32 R19, R10, c[0x0][0x174], 0x1, P1 ;  /* 0x00005d000a137a11 */ /* 0x000fe200008f0eff */
[----:B------:R-:W-:Y:S01]  /*34040*/  IMAD R10, R22, 0x40, R10 ;  /* 0x00000040160a7824 */ /* 0x000fe200078e020a */
[C---:B---3--:R-:W-:Y:S01]  /*34050*/  ISETP.LT.AND P0, PT, R4.reuse, c[0x0][0x17c], !P0 ;  /* 0x00005f0004007a0c */ /* 0x048fe20004701270 */
[----:B------:R-:W-:-:S04]  /*34060*/  IMAD R0, R4, c[0x0][0x198], RZ ;  /* 0x0000660004007a24 */ /* 0x000fc800078e02ff */
[----:B------:R-:W-:-:S08]  /*34070*/  IMAD.WIDE R2, R0, 0x2, R20 ;  /* 0x0000000200027825 */ /* 0x000fd000078e0214 */
[----:B----4-:R0:W-:Y:S01]  /*34080*/  @P0 STG.E.U16 [R2.64], R13 ;  /* 0x0000000d02000986 */ /* 0x0101e2000c101506 */
[----:B------:R-:W-:-:S03]  /*34090*/  ISETP.GE.AND P0, PT, R4, c[0x0][0x17c], PT ;  /* 0x00005f0004007a0c */ /* 0x000fc60003f06270 */
[----:B------:R-:W2:Y:S01]  /*340a0*/  LDL R4, [R1+0x10] ;  /* 0x0000100001047983 */ /* 0x000ea20000100800 */
[----:B-----5:R-:W-:Y:S01]  /*340b0*/  ISETP.LT.AND P2, PT, R29, c[0x0][0x178], !P0 ;  /* 0x00005e001d007a0c */ /* 0x020fe20004741270 */
[----:B0-----:R-:W-:-:S12]  /*340c0*/  IMAD.WIDE R2, R0, 0x2, R18 ;  /* 0x0000000200027825 */ /* 0x001fd800078e0212 */
[----:B------:R0:W-:Y:S01]  /*340d0*/  @P2 STG.E.U16 [R2.64], R12 ;  /* 0x0000000c02002986 */ /* 0x0001e2000c101506 */
[----:B------:R-:W-:Y:S02]  /*340e0*/  ISETP.LT.AND P2, PT, R6, c[0x0][0x178], !P0 ;  /* 0x00005e0006007a0c */ /* 0x000fe40004741270 */
[----:B0-----:R-:W-:-:S04]  /*340f0*/  LEA R2, P1, R10, c[0x0][0x170], 0x1 ;  /* 0x00005c000a027a11 */ /* 0x001fc800078208ff */
[----:B------:R-:W-:Y:S01]  /*34100*/  LEA.HI.X.SX32 R3, R10, c[0x0][0x174], 0x1, P1 ;  /* 0x00005d000a037a11 */ /* 0x000fe200008f0eff */
[----:B------:R-:W-:-:S04]  /*34110*/  IMAD R10, R22, 0x40, R10 ;  /* 0x00000040160a7824 */ /* 0x000fc800078e020a */
[----:B------:R-:W-:Y:S01]  /*34120*/  IMAD.WIDE R8, R0, 0x2, R2 ;  /* 0x0000000200087825 */ /* 0x000fe200078e0202 */
[----:B------:R-:W-:-:S04]  /*34130*/  LEA R16, P1, R10, c[0x0][0x170], 0x1 ;  /* 0x00005c000a107a11 */ /* 0x000fc800078208ff */
[----:B------:R0:W-:Y:S01]  /*34140*/  @P2 STG.E.U16 [R8.64], R11 ;  /* 0x0000000b08002986 */ /* 0x0001e2000c101506 */
[----:B------:R-:W-:Y:S02]  /*34150*/  ISETP.LT.AND P2, PT, R7, c[0x0][0x178], !P0 ;  /* 0x00005e0007007a0c */ /* 0x000fe40004741270 */
[----:B------:R-:W-:-:S05]  /*34160*/  LEA.HI.X.SX32 R17, R10, c[0x0][0x174], 0x1, P1 ;  /* 0x00005d000a117a11 */ /* 0x000fca00008f0eff */
[----:B0-----:R-:W-:-:S06]  /*34170*/  IMAD.WIDE R8, R0, 0x2, R16 ;  /* 0x0000000200087825 */ /* 0x001fcc00078e0210 */
[----:B------:R0:W-:Y:S04]  /*34180*/  @P2 STG.E.U16 [R8.64], R14 ;  /* 0x0000000e08002986 */ /* 0x0001e8000c101506 */
[----:B0-----:R-:W3:Y:S01]  /*34190*/  LDL R9, [R1+0x14c8] ;  /* 0x0014c80001097983 */ /* 0x001ee20000100800 */
[----:B------:R-:W-:-:S05]  /*341a0*/  IMAD R10, R22, 0x40, R10 ;  /* 0x00000040160a7824 */ /* 0x000fca00078e020a */
[----:B------:R-:W-:-:S04]  /*341b0*/  LEA R14, P1, R10, c[0x0][0x170], 0x1 ;  /* 0x00005c000a0e7a11 */ /* 0x000fc800078208ff */
[----:B------:R-:W-:Y:S02]  /*341c0*/  LEA.HI.X.SX32 R15, R10, c[0x0][0x174], 0x1, P1 ;  /* 0x00005d000a0f7a11 */ /* 0x000fe400008f0eff */
[----:B---3--:R-:W-:-:S03]  /*341d0*/  ISETP.LT.AND P2, PT, R9, c[0x0][0x178], !P0 ;  /* 0x00005e0009007a0c */ /* 0x008fc60004741270 */
[----:B------:R-:W-:-:S10]  /*341e0*/  IMAD.WIDE R8, R0, 0x2, R14 ;  /* 0x0000000200087825 */ /* 0x000fd400078e020e */
[----:B------:R0:W-:Y:S04]  /*341f0*/  @P2 STG.E.U16 [R8.64], R23 ;  /* 0x0000001708002986 */ /* 0x0001e8000c101506 */
[----:B0-----:R-:W3:Y:S01]  /*34200*/  LDL R9, [R1+0x14cc] ;  /* 0x0014cc0001097983 */ /* 0x001ee20000100800 */
[----:B------:R-:W-:Y:S01]  /*34210*/  IMAD R10, R22, 0x40, R10 ;  /* 0x00000040160a7824 */ /* 0x000fe200078e020a */
[----:B------:R-:W-:Y:S02]  /*34220*/  PRMT R25, R12, 0x7632, R25 ;  /* 0x000076320c197816 */ /* 0x000fe40000000019 */
[----:B------:R-:W-:Y:S01]  /*34230*/  PRMT R24, R13, 0x7632, R24 ;  /* 0x000076320d187816 */ /* 0x000fe20000000018 */
[----:B------:R-:W4:Y:S01]  /*34240*/  LDL R23, [R1+0x14d4] ;  /* 0x0014d40001177983 */ /* 0x000f220000100800 */
[----:B------:R-:W-:-:S04]  /*34250*/  LEA R12, P1, R10, c[0x0][0x170], 0x1 ;  /* 0x00005c000a0c7a11 */ /* 0x000fc800078208ff */
[----:B------:R-:W-:Y:S02]  /*34260*/  LEA.HI.X.SX32 R13, R10, c[0x0][0x174], 0x1, P1 ;  /* 0x00005d000a0d7a11 */ /* 0x000fe400008f0eff */
[----:B------:R-:W-:Y:S02]  /*34270*/  PRMT R26, R11, 0x7632, R26 ;  /* 0x000076320b1a7816 */ /* 0x000fe4000000001a */
[----:B---3--:R-:W-:Y:S01]  /*34280*/  ISETP.LT.AND P2, PT, R9, c[0x0][0x178], !P0 ;  /* 0x00005e0009007a0c */ /* 0x008fe20004741270 */
[----:B------:R-:W-:-:S12]  /*34290*/  IMAD.WIDE R8, R0, 0x2, R12 ;  /* 0x0000000200087825 */ /* 0x000fd800078e020c */
[----:B------:R0:W-:Y:S01]  /*342a0*/  @P2 STG.E.U16 [R8.64], R27 ;  /* 0x0000001b08002986 */ /* 0x0001e2000c101506 */
[----:B------:R-:W-:Y:S01]  /*342b0*/  ISETP.LT.AND P2, PT, R28, c[0x0][0x178], !P0 ;  /* 0x00005e001c007a0c */ /* 0x000fe20004741270 */
[----:B0-----:R-:W-:-:S05]  /*342c0*/  IMAD R8, R22, 0x40, R10 ;  /* 0x0000004016087824 */ /* 0x001fca00078e020a */
[----:B------:R-:W-:-:S04]  /*342d0*/  LEA R10, P1, R8, c[0x0][0x170], 0x1 ;  /* 0x00005c00080a7a11 */ /* 0x000fc800078208ff */
[----:B------:R-:W-:Y:S01]  /*342e0*/  LEA.HI.X.SX32 R11, R8, c[0x0][0x174], 0x1, P1 ;  /* 0x00005d00080b7a11 */ /* 0x000fe200008f0eff */
[----:B------:R-:W-:-:S04]  /*342f0*/  IMAD R22, R22, 0x40, R8 ;  /* 0x0000004016167824 */ /* 0x000fc800078e0208 */
[----:B------:R-:W-:-:S05]  /*34300*/  IMAD.WIDE R8, R0, 0x2, R10 ;  /* 0x0000000200087825 */ /* 0x000fca00078e020a */
[----:B--2---:R0:W-:Y:S04]  /*34310*/  @P2 STG.E.U16 [R8.64], R4 ;  /* 0x0000000408002986 */ /* 0x0041e8000c101506 */
[----:B0-----:R-:W2:Y:S01]  /*34320*/  LDL.LU R4, [R1+0x188c] ;  /* 0x00188c0001047983 */ /* 0x001ea20000300800 */
[C---:B------:R-:W-:Y:S02]  /*34330*/  LEA R8, P1, R22.reuse, c[0x0][0x170], 0x1 ;  /* 0x00005c0016087a11 */ /* 0x040fe400078208ff */
[----:B----4-:R-:W-:Y:S02]  /*34340*/  ISETP.LT.AND P0, PT, R23, c[0x0][0x178], !P0 ;  /* 0x00005e0017007a0c */ /* 0x010fe40004701270 */
[----:B------:R-:W-:-:S05]  /*34350*/  LEA.HI.X.SX32 R9, R22, c[0x0][0x174], 0x1, P1 ;  /* 0x00005d0016097a11 */ /* 0x000fca00008f0eff */
[----:B------:R-:W-:-:S06]  /*34360*/  IMAD.WIDE R22, R0, 0x2, R8 ;  /* 0x0000000200167825 */ /* 0x000fcc00078e0208 */
[----:B--2---:R0:W-:Y:S04]  /*34370*/  @P0 STG.E.U16 [R22.64], R4 ;  /* 0x0000000416000986 */ /* 0x0041e8000c101506 */
[----:B0-----:R-:W2:Y:S01]  /*34380*/  LDL R23, [R1+0x14b8] ;  /* 0x0014b80001177983 */ /* 0x001ea20000100800 */
[----:B------:R-:W-:-:S03]  /*34390*/  IADD3 R0, R0, c[0x0][0x198], RZ ;  /* 0x0000660000007a10 */ /* 0x000fc60007ffe0ff */
[----:B------:R-:W-:Y:S01]  /*343a0*/  STL [R1+0x1860], R24 ;  /* 0x0018601801007387 */ /* 0x000fe20000100800 */
[----:B--2---:R-:W-:-:S04]  /*343b0*/  IADD3 R22, R23, 0x1, RZ ;  /* 0x0000000117167810 */ /* 0x004fc80007ffe0ff */
[----:B------:R-:W-:-:S04]  /*343c0*/  ISETP.GE.AND P0, PT, R22, c[0x0][0x17c], PT ;  /* 0x00005f0016007a0c */ /* 0x000fc80003f06270 */
[----:B------:R-:W-:Y:S01]  /*343d0*/  ISETP.LT.AND P1, PT, R5, c[0x0][0x178], !P0 ;  /* 0x00005e0005007a0c */ /* 0x000fe20004721270 */
[----:B------:R-:W-:-:S12]  /*343e0*/  IMAD.WIDE R22, R0, 0x2, R20 ;  /* 0x0000000200167825 */ /* 0x000fd800078e0214 */
[----:B------:R0:W-:Y:S01]  /*343f0*/  @P1 STG.E.U16 [R22.64], R24 ;  /* 0x0000001816001986 */ /* 0x0001e2000c101506 */
[----:B------:R-:W-:Y:S01]  /*34400*/  ISETP.LT.AND P1, PT, R29, c[0x0][0x178], !P0 ;  /* 0x00005e001d007a0c */ /* 0x000fe20004721270 */
[----:B0-----:R-:W-:Y:S02]  /*34410*/  IMAD.WIDE R22, R0, 0x2, R18 ;  /* 0x0000000200167825 */ /* 0x001fe400078e0212 */
[----:B------:R-:W2:Y:S04]  /*34420*/  LDL R24, [R1+0x14cc] ;  /* 0x0014cc0001187983 */ /* 0x000ea80000100800 */
[----:B------:R0:W-:Y:S06]  /*34430*/  STL [R1+0x1888], R19 ;  /* 0x0018881301007387 */ /* 0x0001ec0000100800 */
[----:B------:R1:W-:Y:S04]  /*34440*/  @P1 STG.E.U16 [R22.64], R25 ;  /* 0x0000001916001986 */ /* 0x0003e8000c101506 */
[----:B0-----:R-:W3:Y:S04]  /*34450*/  LDL.LU R19, [R1+0x20] ;  /* 0x0000200001137983 */ /* 0x001ee80000300800 */
[----:B-1----:R-:W4:Y:S01]  /*34460*/  LDL.LU R25, [R1+0x30] ;  /* 0x0000300001197983 */ /* 0x002f220000300800 */
[----:B------:R-:W-:Y:S01]  /*34470*/  ISETP.LT.AND P1, PT, R6, c[0x0][0x178], !P0 ;  /* 0x00005e0006007a0c */ /* 0x000fe20004721270 */
[----:B------:R-:W-:-:S02]  /*34480*/  IMAD.WIDE R22, R0, 0x2, R2 ;  /* 0x0000000200167825 */ /* 0x000fc400078e0202 */
[----:B------:R-:W-:Y:S04]  /*34490*/  STL [R1+0x1884], R3 ;  /* 0x0018840301007387 */ /* 0x000fe80000100800 */
[----:B------:R-:W-:Y:S06]  /*344a0*/  STL [R1+0x1864], R26 ;  /* 0x0018641a01007387 */ /* 0x000fec0000100800 */
[----:B------:R0:W-:Y:S01]  /*344b0*/  @P1 STG.E.U16 [R22.64], R26 ;  /* 0x0000001a16001986 */ /* 0x0001e2000c101506 */
[----:B------:R-:W-:-:S03]  /*344c0*/  ISETP.LT.AND P1, PT, R7, c[0x0][0x178], !P0 ;  /* 0x00005e0007007a0c */ /* 0x000fc60004721270 */
[----:B0-----:R-:W5:Y:S01]  /*344d0*/  LDL R26, [R1+0x14c8] ;  /* 0x0014c800011a7983 */ /* 0x001f620000100800 */
[----:B------:R-:W-:-:S03]  /*344e0*/  IMAD.WIDE R22, R0, 0x2, R16 ;  /* 0x0000000200167825 */ /* 0x000fc600078e0210 */
[----:B------:R0:W-:Y:S04]  /*344f0*/  STL [R1+0x1880], R17 ;  /* 0x0018801101007387 */ /* 0x0001e80000100800 */
[----:B------:R-:W2:Y:S04]  /*34500*/  LDL R3, [R1+0x150] ;  /* 0x0001500001037983 */ /* 0x000ea80000100800 */
[----:B0-----:R-:W2:Y:S01]  /*34510*/  LDL R17, [R1+0x130] ;  /* 0x0001300001117983 */ /* 0x001ea20000100800 */
[----:B----4-:R-:W-:-:S05]  /*34520*/  PRMT R4, R25, 0x7632, R4 ;  /* 0x0000763219047816 */ /* 0x010fca0000000004 */
[----:B------:R3:W-:Y:S02]  /*34530*/  @P1 STG.E.U16 [R22.64], R4 ;  /* 0x0000000416001986 */ /* 0x0007e4000c101506 */
[----:B---3--:R-:W-:Y:S02]  /*34540*/  PRMT R4, R19, 0x7632, R4 ;  /* 0x0000763213047816 */ /* 0x008fe40000000004 */
[----:B------:R-:W3:Y:S04]  /*34550*/  LDL R19, [R1+0x160] ;  /* 0x0001600001137983 */ /* 0x000ee80000100800 */
[----:B------:R-:W4:Y:S01]  /*34560*/  LDL.LU R25, [R1+0x80] ;  /* 0x0000800001197983 */ /* 0x000f220000300800 */
[----:B-----5:R-:W-:Y:S01]  /*34570*/  ISETP.LT.AND P1, PT, R26, c[0x0][0x178], !P0 ;  /* 0x00005e001a007a0c */ /* 0x020fe20004721270 */
[----:B------:R-:W-:-:S12]  /*34580*/  IMAD.WIDE R22, R0, 0x2, R14 ;  /* 0x0000000200167825 */ /* 0x000fd800078e020e */
[----:B------:R0:W-:Y:S01]  /*34590*/  @P1 STG.E.U16 [R22.64], R4 ;  /* 0x0000000416001986 */ /* 0x0001e2000c101506 */
[----:B--2---:R-:W-:Y:S02]  /*345a0*/  ISETP.LT.AND P1, PT, R24, c[0x0][0x178], !P0 ;  /* 0x00005e0018007a0c */ /* 0x004fe40004721270 */
[----:B0-----:R-:W-:Y:S01]  /*345b0*/  PRMT R4, R27, 0x7632, R4 ;  /* 0x000076321b047816 */ /* 0x001fe20000000004 */
[----:B------:R-:W-:-:S10]  /*345c0*/  IMAD.WIDE R22, R0, 0x2, R12 ;  /* 0x0000000200167825 */ /* 0x000fd400078e020c */
[----:B------:R-:W-:Y:S04]  /*345d0*/  @P1 STG.E.U16 [R22.64], R4 ;  /* 0x0000000416001986 */ /* 0x000fe8000c101506 */
[----:B----4-:R0:W-:Y:S04]  /*345e0*/  STL [R1+0x187c], R25 ;  /* 0x00187c1901007387 */ /* 0x0101e80000100800 */
[----:B0-----:R-:W2:Y:S04]  /*345f0*/  LDL R25, [R1+0x90] ;  /* 0x0000900001197983 */ /* 0x001ea80000100800 */
[----:B------:R-:W4:Y:S04]  /*34600*/  LDL.LU R27, [R1+0x70] ;  /* 0x00007000011b7983 */ /* 0x000f280000300800 */
[----:B------:R-:W5:Y:S01]  /*34610*/  LDL.LU R23, [R1+0x10] ;  /* 0x0000100001177983 */ /* 0x000f620000300800 */
[----:B------:R-:W-:-:S02]  /*34620*/  ISETP.LT.AND P1, PT, R28, c[0x0][0x178], !P0 ;  /* 0x00005e001c007a0c */ /* 0x000fc40004721270 */
[----:B-----5:R-:W-:Y:S01]  /*34630*/  PRMT R4, R23, 0x7632, R4 ;  /* 0x0000763217047816 */ /* 0x020fe20000000004 */
[----:B------:R-:W-:-:S10]  /*34640*/  IMAD.WIDE R22, R0, 0x2, R10 ;  /* 0x0000000200167825 */ /* 0x000fd400078e020a */
[----:B------:R0:W-:Y:S04]  /*34650*/  @P1 STG.E.U16 [R22.64], R4 ;  /* 0x0000000416001986 */ /* 0x0001e8000c101506 */
[----:B0-----:R-:W5:Y:S01]  /*34660*/  LDL R23, [R1+0x14d4] ;  /* 0x0014d40001177983 */ /* 0x001f620000100800 */
[----:B------:R-:W-:-:S03]  /*34670*/  PRMT R4, R4, 0x7632, R4 ;  /* 0x0000763204047816 */ /* 0x000fc60000000004 */
[----:B------:R0:W-:Y:S01]  /*34680*/  STL [R1+0x1878], R9 ;  /* 0x0018780901007387 */ /* 0x0001e20000100800 */
[----:B-----5:R-:W-:Y:S01]  /*34690*/  ISETP.LT.AND P0, PT, R23, c[0x0][0x178], !P0 ;  /* 0x00005e0017007a0c */ /* 0x020fe20004701270 */
[C---:B------:R-:W-:Y:S01]  /*346a0*/  IMAD.WIDE R22, R0.reuse, 0x2, R8 ;  /* 0x0000000200167825 */ /* 0x040fe200078e0208 */
[----:B------:R-:W-:Y:S01]  /*346b0*/  IADD3 R0, R0, c[0x0][0x198], RZ ;  /* 0x0000660000007a10 */ /* 0x000fe20007ffe0ff */
[----:B0-----:R-:W5:Y:S10]  /*346c0*/  LDL R9, [R1+0x60] ;  /* 0x0000600001097983 */ /* 0x001f740000100800 */
[----:B------:R0:W-:Y:S04]  /*346d0*/  @P0 STG.E.U16 [R22.64], R4 ;  /* 0x0000000416000986 */ /* 0x0001e8000c101506 */
[----:B0-----:R-:W2:Y:S02]  /*346e0*/  LDL R23, [R1+0x14b8] ;  /* 0x0014b80001177983 */ /* 0x001ea40000100800 */
[----:B--2---:R-:W-:-:S04]  /*346f0*/  IADD3 R4, R23, 0x2, RZ ;  /* 0x0000000217047810 */ /* 0x004fc80007ffe0ff */
[----:B------:R-:W-:Y:S01]  /*34700*/  ISETP.GE.AND P0, PT, R4, c[0x0][0x17c], PT ;  /* 0x00005f0004007a0c */ /* 0x000fe20003f06270 */
[C---:B------:R-:W-:Y:S01]  /*34710*/  IMAD.WIDE R22, R0.reuse, 0x2, R20 ;  /* 0x0000000200167825 */ /* 0x040fe200078e0214 */
[----:B------:R-:W2:Y:S02]  /*34720*/  LDL R4, [R1+0x14b8] ;  /* 0x0014b80001047983 */ /* 0x000ea40000100800 */
[----:B------:R-:W-:Y:S02]  /*34730*/  ISETP.LT.AND P1, PT, R5, c[0x0][0x178], !P0 ;  /* 0x00005e0005007a0c */ /* 0x000fe40004721270 */
[----:B------:R0:W-:Y:S04]  /*34740*/  STL [R1+0x1874], R5 ;  /* 0x0018740501007387 */ /* 0x0001e80000100800 */
[----:B0-----:R-:W2:Y:S07]  /*34750*/  LDL R5, [R1+0x50] ;  /* 0x0000500001057983 */ /* 0x001eae0000100800 */
[----:B---3--:R0:W-:Y:S04]  /*34760*/  @P1 STG.E.U16 [R22.64], R19 ;  /* 0x0000001316001986 */ /* 0x0081e8000c101506 */
[----:B0-----:R-:W3:Y:S01]  /*34770*/  LDL.LU R19, [R1+0x1888] ;  /* 0x0018880001137983 */ /* 0x001ee20000300800 */
[----:B------:R-:W-:Y:S01]  /*34780*/  ISETP.LT.AND P2, PT, R29, c[0x0][0x178], !P0 ;  /* 0x00005e001d007a0c */ /* 0x000fe20004741270 */
[----:B---3--:R-:W-:-:S12]  /*34790*/  IMAD.WIDE R22, R0, 0x2, R18 ;  /* 0x0000000200167825 */ /* 0x008fd800078e0212 */
[----:B------:R0:W-:Y:S04]  /*347a0*/  @P2 STG.E.U16 [R22.64], R3 ;  /* 0x0000000316002986 */ /* 0x0001e8000c101506 */
[----:B0-----:R-:W3:Y:S01]  /*347b0*/  LDL.LU R3, [R1+0x1884] ;  /* 0x0018840001037983 */ /* 0x001ee20000300800 */
[----:B------:R-:W-:Y:S01]  /*347c0*/  ISETP.LT.AND P1, PT, R6, c[0x0][0x178], !P0 ;  /* 0x00005e0006007a0c */ /* 0x000fe20004721270 */
[----:B---3--:R-:W-:-:S12]  /*347d0*/  IMAD.WIDE R22, R0, 0x2, R2 ;  /* 0x0000000200167825 */ /* 0x008fd800078e0202 */
[----:B------:R0:W-:Y:S04]  /*347e0*/  @P1 STG.E.U16 [R22.64], R17 ;  /* 0x0000001116001986 */ /* 0x0001e8000c101506 */
[----:B0-----:R-:W3:Y:S01]  /*347f0*/  LDL.LU R17, [R1+0x1880] ;  /* 0x0018800001117983 */ /* 0x001ee20000300800 */
[----:B------:R-:W-:Y:S02]  /*34800*/  ISETP.LT.AND P2, PT, R7, c[0x0][0x178], !P0 ;  /* 0x00005e0007007a0c */ /* 0x000fe40004741270 */
[----:B------:R-:W-:Y:S01]  /*34810*/  ISETP.LT.AND P1, PT, R26, c[0x0][0x178], !P0 ;  /* 0x00005e001a007a0c */ /* 0x000fe20004721270 */
[----:B---3--:R-:W-:-:S10]  /*34820*/  IMAD.WIDE R22, R0, 0x2, R16 ;  /* 0x0000000200167825 */ /* 0x008fd400078e0210 */
[----:B------:R0:W-:Y:S04]  /*34830*/  @P2 STG.E.U16 [R22.64], R25 ;  /* 0x0000001916002986 */ /* 0x0001e8000c101506 */
[----:B0-----:R-:W3:Y:S01]  /*34840*/  LDL.LU R25, [R1+0x187c] ;  /* 0x00187c0001197983 */ /* 0x001ee20000300800 */
[----:B------:R-:W-:Y:S01]  /*34850*/  ISETP.LT.AND P2, PT, R24, c[0x0][0x178], !P0 ;  /* 0x00005e0018007a0c */ /* 0x000fe20004741270 */
[----:B------:R-:W-:-:S05]  /*34860*/  IMAD.WIDE R22, R0, 0x2, R14 ;  /* 0x0000000200167825 */ /* 0x000fca00078e020e */
[----:B---3--:R0:W-:Y:S01]  /*34870*/  @P1 STG.E.U16 [R22.64], R25 ;  /* 0x0000001916001986 */ /* 0x0081e2000c101506 */
[----:B------:R-:W-:Y:S01]  /*34880*/  ISETP.LT.AND P1, PT, R28, c[0x0][0x178], !P0 ;  /* 0x00005e001c007a0c */ /* 0x000fe20004721270 */
[----:B0-----:R-:W-:-:S05]  /*34890*/  IMAD.WIDE R22, R0, 0x2, R12 ;  /* 0x0000000200167825 */ /* 0x001fca00078e020c */
[----:B----4-:R0:W-:Y:S02]  /*348a0*/  @P2 STG.E.U16 [R22.64], R27 ;  /* 0x0000001b16002986 */ /* 0x0101e4000c101506 */
[----:B0-----:R-:W-:-:S05]  /*348b0*/  IMAD.WIDE R22, R0, 0x2, R10 ;  /* 0x0000000200167825 */ /* 0x001fca00078e020a */
[----:B-----5:R0:W-:Y:S04]  /*348c0*/  @P1 STG.E.U16 [R22.64], R9 ;  /* 0x0000000916001986 */ /* 0x0201e8000c101506 */
[----:B0-----:R-:W3:Y:S04]  /*348d0*/  LDL.LU R9, [R1+0x1878] ;  /* 0x0018780001097983 */ /* 0x001ee80000300800 */
[----:B------:R-:W4:Y:S02]  /*348e0*/  LDL R23, [R1+0x14d4] ;  /* 0x0014d40001177983 */ /* 0x000f240000100800 */
[----:B----4-:R-:W-:Y:S01]  /*348f0*/  ISETP.LT.AND P1, PT, R23, c[0x0][0x178], !P0 ;  /* 0x00005e0017007a0c */ /* 0x010fe20004721270 */
[----:B---3--:R-:W-:-:S12]  /*34900*/  IMAD.WIDE R22, R0, 0x2, R8 ;  /* 0x0000000200167825 */ /* 0x008fd800078e0208 */
[----:B--2---:R0:W-:Y:S04]  /*34910*/  @P1 STG.E.U16 [R22.64], R5 ;  /* 0x0000000516001986 */ /* 0x0041e8000c101506 */
[----:B0-----:R-:W2:Y:S04]  /*34920*/  LDL.LU R5, [R1+0x1874] ;  /* 0x0018740001057983 */ /* 0x001ea80000300800 */
[----:B------:R-:W3:Y:S01]  /*34930*/  LDL.LU R23, [R1+0x160] ;  /* 0x0001600001177983 */ /* 0x000ee20000300800 */
[----:B------:R-:W-:-:S04]  /*34940*/  IADD3 R4, R4, 0x3, RZ ;  /* 0x0000000304047810 */ /* 0x000fc80007ffe0ff */
[----:B------:R-:W-:Y:S02]  /*34950*/  ISETP.GE.AND P0, PT, R4, c[0x0][0x17c], PT ;  /* 0x00005f0004007a0c */ /* 0x000fe40003f06270 */
[----:B------:R-:W-:Y:S02]  /*34960*/  IADD3 R0, R0, c[0x0][0x198], RZ ;  /* 0x0000660000007a10 */ /* 0x000fe40007ffe0ff */
[----:B--2---:R-:W-:Y:S02]  /*34970*/  ISETP.LT.AND P1, PT, R5, c[0x0][0x178], !P0 ;  /* 0x00005e0005007a0c */ /* 0x004fe40004721270 */
[----:B---3--:R-:W-:Y:S01]  /*34980*/  PRMT R4, R23, 0x7632, R4 ;  /* 0x0000763217047816 */ /* 0x008fe20000000004 */
[----:B------:R-:W-:-:S10]  /*34990*/  IMAD.WIDE R22, R0, 0x2, R20 ;  /* 0x0000000200167825 */ /* 0x000fd400078e0214 */
[----:B------:R0:W-:Y:S04]  /*349a0*/  @P1 STG.E.U16 [R22.64], R4 ;  /* 0x0000000416001986 */ /* 0x0001e8000c101506 */
[----:B0-----:R-:W2:Y:S01]  /*349b0*/  LDL.LU R23, [R1+0x150] ;  /* 0x0001500001177983 */ /* 0x001ea20000300800 */
[----:B------:R-:W-:-:S03]  /*349c0*/  ISETP.LT.AND P1, PT, R29, c[0x0][0x178], !P0 ;  /* 0x00005e001d007a0c */ /* 0x000fc60004721270 */
[----:B------:R0:W-:Y:S01]  /*349d0*/  STL [R1+0x1870], R19 ;  /* 0x0018701301007387 */ /* 0x0001e20000100800 */
[----:B--2---:R-:W-:Y:S01]  /*349e0*/  PRMT R4, R23, 0x7632, R4 ;  /* 0x0000763217047816 */ /* 0x004fe20000000004 */
[----:B------:R-:W-:Y:S02]  /*349f0*/  IMAD.WIDE R22, R0, 0x2, R18 ;  /* 0x0000000200167825 */ /* 0x000fe400078e0212 */
[----:B0-----:R-:W2:Y:S06]  /*34a00*/  LDL.LU R19, [R1+0x90] ;  /* 0x0000900001137983 */ /* 0x001eac0000300800 */
[----:B------:R0:W-:Y:S04]  /*34a10*/  @P1 STG.E.U16 [R22.64], R4 ;  /* 0x0000000416001986 */ /* 0x0001e8000c101506 */
[----:B0-----:R-:W3:Y:S01]  /*34a20*/  LDL.LU R23, [R1+0x130] ;  /* 0x0001300001177983 */ /* 0x001ee20000300800 */
[----:B------:R-:W-:-:S03]  /*34a30*/  ISETP.LT.AND P1, PT, R6, c[0x0][0x178], !P0 ;  /* 0x00005e0006007a0c */ /* 0x000fc60004721270 */
[----:B------:R-:W-:Y:S01]  /*34a40*/  STL [R1+0x186c], R3 ;  /* 0x00186c0301007387 */ /* 0x000fe20000100800 */
[----:B---3--:R-:W-:Y:S01]  /*34a50*/  PRMT R4, R23, 0x7632, R4 ;  /* 0x0000763217047816 */ /* 0x008fe20000000004 */
[----:B------:R-:W-:-:S08]  /*34a60*/  IMAD.WIDE R22, R0, 0x2, R2 ;  /* 0x0000000200167825 */ /* 0x000fd000078e0202 */
[----:B------:R2:W-:Y:S01]  /*34a70*/  @P1 STG.E.U16 [R22.64], R4 ;  /* 0x0000000416001986 */ /* 0x0005e2000c101506 */
[----:B------:R-:W-:Y:S02]  /*34a80*/  ISETP.LT.AND P1, PT, R7, c[0x0][0x178], !P0 ;  /* 0x00005e0007007a0c */ /* 0x000fe40004721270 */
[----:B--2---:R-:W-:Y:S01]  /*34a90*/  PRMT R4, R19, 0x7632, R4 ;  /* 0x0000763213047816 */ /* 0x004fe20000000004 */
[----:B------:R-:W-:Y:S01]  /*34aa0*/  IMAD.WIDE R22, R0, 0x2, R16 ;  /* 0x0000000200167825 */ /* 0x000fe200078e0210 */
[----:B------:R-:W2:Y:S09]  /*34ab0*/  LDL R19, [R1+0x1b0] ;  /* 0x0001b00001137983 */ /* 0x000eb20000100800 */
[----:B------:R0:W-:Y:S01]  /*34ac0*/  @P1 STG.E.U16 [R22.64], R4 ;  /* 0x0000000416001986 */ /* 0x0001e2000c101506 */
[----:B------:R-:W-:-:S02]  /*34ad0*/  ISETP.LT.AND P1, PT, R26, c[0x0][0x178], !P0 ;  /* 0x00005e001a007a0c */ /* 0x000fc40004721270 */
[----:B0-----:R-:W-:Y:S01]  /*34ae0*/  PRMT R4, R25, 0x7632, R4 ;  /* 0x0000763219047816 */ /* 0x001fe20000000004 */
[----:B------:R-:W-:-:S10]  /*34af0*/  IMAD.WIDE R22, R0, 0x2, R14 ;  /* 0x0000000200167825 */ /* 0x000fd400078e020e */
[----:B------:R0:W-:Y:S01]  /*34b00*/  @P1 STG.E.U16 [R22.64], R4 ;  /* 0x0000000416001986 */ /* 0x0001e2000c101506 */
[----:B------:R-:W-:-:S03]  /*34b10*/  ISETP.LT.AND P1, PT, R24, c[0x0][0x178], !P0 ;  /* 0x00005e0018007a0c */ /* 0x000fc60004721270 */
[----:B------:R1:W-:Y:S04]  /*34b20*/  STL [R1+0x1868], R17 ;  /* 0x0018681101007387 */ /* 0x0003e80000100800 */
[----:B------:R-:W3:Y:S01]  /*34b30*/  LDL R3, [R1+0x1a0] ;  /* 0x0001a00001037983 */ /* 0x000ee20000100800 */
[----:B0-----:R-:W-:Y:S01]  /*34b40*/  PRMT R4, R27, 0x7632, R4 ;  /* 0x000076321b047816 */ /* 0x001fe20000000004 */
[----:B------:R-:W-:Y:S02]  /*34b50*/  IMAD.WIDE R22, R0, 0x2, R12 ;  /* 0x0000000200167825 */ /* 0x000fe400078e020c */
[----:B-1----:R-:W4:Y:S04]  /*34b60*/  LDL R17, [R1+0x180] ;  /* 0x0001800001117983 */ /* 0x002f280000100800 */
[----:B------:R-:W5:Y:S04]  /*34b70*/  LDL R26, [R1+0x170] ;  /* 0x00017000011a7983 */ /* 0x000f680000100800 */
[----:B------:R-:W2:Y:S04]  /*34b80*/  LDL R24, [R1+0xc0] ;  /* 0x0000c00001187983 */ /* 0x000ea80000100800 */
[----:B------:R-:W2:Y:S04]  /*34b90*/  LDL R27, [R1+0xd0] ;  /* 0x0000d000011b7983 */ /* 0x000ea80000100800 */
[----:B------:R-:W2:Y:S04]  /*34ba0*/  LDL.LU R25, [R1+0xb0] ;  /* 0x0000b00001197983 */ /* 0x000ea80000300800 */
[----:B------:R0:W-:Y:S04]  /*34bb0*/  @P1 STG.E.U16 [R22.64], R4 ;  /* 0x0000000416001986 */ /* 0x0001e8000c101506 */
[----:B0-----:R-:W2:Y:S01]  /*34bc0*/  LDL.LU R23, [R1+0x60] ;  /* 0x0000600001177983 */ /* 0x001ea20000300800 */
[----:B------:R-:W-:-:S02]  /*34bd0*/  ISETP.LT.AND P1, PT, R28, c[0x0][0x178], !P0 ;  /* 0x00005e001c007a0c */ /* 0x000fc40004721270 */
[----:B--2---:R-:W-:Y:S01]  /*34be0*/  PRMT R4, R23, 0x7632, R4 ;  /* 0x0000763217047816 */ /* 0x004fe20000000004 */
[----:B------:R-:W-:-:S10]  /*34bf0*/  IMAD.WIDE R22, R0, 0x2, R10 ;  /* 0x0000000200167825 */ /* 0x000fd400078e020a */
[----:B------:R0:W-:Y:S04]  /*34c00*/  @P1 STG.E.U16 [R22.64], R4 ;  /* 0x0000000416001986 */ /* 0x0001e8000c101506 */
[----:B0-----:R-:W2:Y:S04]  /*34c10*/  LDL R22, [R1+0x14d4] ;  /* 0x0014d40001167983 */ /* 0x001ea80000100800 */
[----:B------:R-:W3:Y:S01]  /*34c20*/  LDL.LU R23, [R1+0x50] ;  /* 0x0000500001177983 */ /* 0x000ee20000300800 */
[----:B--2---:R-:W-:Y:S02]  /*34c30*/  ISETP.LT.AND P0, PT, R22, c[0x0][0x178], !P0 ;  /* 0x00005e0016007a0c */ /* 0x004fe40004701270 */
[----:B---3--:R-:W-:Y:S01]  /*34c40*/  PRMT R4, R23, 0x7632, R4 ;  /* 0x0000763217047816 */ /* 0x008fe20000000004 */
[----:B------:R-:W-:-:S10]  /*34c50*/  IMAD.WIDE R22, R0, 0x2, R8 ;  /* 0x0000000200167825 */ /* 0x000fd400078e0208 */
[----:B------:R0:W-:Y:S04]  /*34c60*/  @P0 STG.E.U16 [R22.64], R4 ;  /* 0x0000000416000986 */ /* 0x0001e8000c101506 */
[----:B0-----:R-:W2:Y:S01]  /*34c70*/  LDL R23, [R1+0x14b8] ;  /* 0x0014b80001177983 */ /* 0x001ea20000100800 */
[----:B------:R-:W-:Y:S02]  /*34c80*/  IADD3 R0, R0, c[0x0][0x198], RZ ;  /* 0x0000660000007a10 */ /* 0x000fe40007ffe0ff */
[----:B--2---:R-:W-:-:S04]  /*34c90*/  IADD3 R4, R23, 0x4, RZ ;  /* 0x0000000417047810 */ /* 0x004fc80007ffe0ff */
[----:B------:R-:W-:Y:S01]  /*34ca0*/  ISETP.GE.AND P0, PT, R4, c[0x0][0x17c], PT ;  /* 0x00005f0004007a0c */ /* 0x000fe20003f06270 */
[----:B------:R-:W-:Y:S01]  /*34cb0*/  IMAD.WIDE R22, R0, 0x2, R20 ;  /* 0x0000000200167825 */ /* 0x000fe200078e0214 */
[----:B------:R-:W2:Y:S02]  /*34cc0*/  LDL R4, [R1+0x14b8] ;  /* 0x0014b80001047983 */ /* 0x000ea40000100800 */
[----:B------:R-:W-:-:S13]  /*34cd0*/  ISETP.LT.AND P1, PT, R5, c[0x0][0x178], !P0 ;  /* 0x00005e0005007a0c */ /* 0x000fda0004721270 */
[----:B------:R0:W-:Y:S04]  /*34ce0*/  @P1 STG.E.U16 [R22.64], R19 ;  /* 0x0000001316001986 */ /* 0x0001e8000c101506 */
[----:B0-----:R-:W3:Y:S01]  /*34cf0*/  LDL.LU R19, [R1+0x1870] ;  /* 0x0018700001137983 */ /* 0x001ee20000300800 */
[----:B------:R-:W-:Y:S01]  /*34d00*/  ISETP.LT.AND P2, PT, R29, c[0x0][0x178], !P0 ;  /* 0x00005e001d007a0c */ /* 0x000fe20004741270 */
[----:B---3--:R-:W-:-:S12]  /*34d10*/  IMAD.WIDE R22, R0, 0x2, R18 ;  /* 0x0000000200167825 */ /* 0x008fd800078e0212 */
[----:B------:R0:W-:Y:S04]  /*34d20*/  @P2 STG.E.U16 [R22.64], R3 ;  /* 0x0000000316002986 */ /* 0x0001e8000c101506 */
[----:B0-----:R-:W3:Y:S01]  /*34d30*/  LDL.LU R3, [R1+0x186c] ;  /* 0x00186c0001037983 */ /* 0x001ee20000300800 */
[----:B------:R-:W-:Y:S01]  /*34d40*/  ISETP.LT.AND P1, PT, R6, c[0x0][0x178], !P0 ;  /* 0x00005e0006007a0c */ /* 0x000fe20004721270 */
[----:B---3--:R-:W-:-:S12]  /*34d50*/  IMAD.WIDE R22, R0, 0x2, R2 ;  /* 0x0000000200167825 */ /* 0x008fd800078e0202 */
[----:B----4-:R0:W-:Y:S04]  /*34d60*/  @P1 STG.E.U16 [R22.64], R17 ;  /* 0x0000001116001986 */ /* 0x0101e8000c101506 */
[----:B0-----:R-:W3:Y:S04]  /*34d70*/  LDL.LU R17, [R1+0x1868] ;  /* 0x0018680001117983 */ /* 0x001ee80000300800 */
[----:B------:R-:W4:Y:S01]  /*34d80*/  LDL R23, [R1+0x14c8] ;  /* 0x0014c80001177983 */ /* 0x000f220000100800 */
[----:B------:R-:W-:Y:S02]  /*34d90*/  ISETP.LT.AND P2, PT, R7, c[0x0][0x178], !P0 ;  /* 0x00005e0007007a0c */ /* 0x000fe40004741270 */
[----:B----4-:R-:W-:Y:S01]  /*34da0*/  ISETP.LT.AND P1, PT, R23, c[0x0][0x178], !P0 ;  /* 0x00005e0017007a0c */ /* 0x010fe20004721270 */
[----:B---3--:R-:W-:-:S10]  /*34db0*/  IMAD.WIDE R22, R0, 0x2, R16 ;  /* 0x0000000200167825 */ /* 0x008fd400078e0210 */
[----:B-----5:R0:W-:Y:S04]  /*34dc0*/  @P2 STG.E.U16 [R22.64], R26 ;  /* 0x0000001a16002986 */ /* 0x0201e8000c101506 */
[----:B0-----:R-:W3:Y:S04]  /*34dd0*/  LDL.LU R26, [R1+0x1864] ;  /* 0x00186400011a7983 */ /* 0x001ee80000300800 */
[----:B------:R-:W4:Y:S02]  /*34de0*/  LDL R23, [R1+0x14cc] ;  /* 0x0014cc0001177983 */ /* 0x000f240000100800 */
[----:B----4-:R-:W-:Y:S01]  /*34df0*/  ISETP.LT.AND P2, PT, R23, c[0x0][0x178], !P0 ;  /* 0x00005e0017007a0c */ /* 0x010fe20004741270 */
[----:B------:R-:W-:-:S05]  /*34e00*/  IMAD.WIDE R22, R0, 0x2, R14 ;  /* 0x0000000200167825 */ /* 0x000fca00078e020e */
[----:B------:R0:W-:Y:S01]  /*34e10*/  @P1 STG.E.U16 [R22.64], R24 ;  /* 0x0000001816001986 */ /* 0x0001e2000c101506 */
[----:B------:R-:W-:Y:S01]  /*34e20*/  ISETP.LT.AND P1, PT, R28, c[0x0][0x178], !P0 ;  /* 0x00005e001c007a0c */ /* 0x000fe20004721270 */
[C---:B0-----:R-:W-:Y:S02]  /*34e30*/  IMAD.WIDE R22, R0.reuse, 0x2, R12 ;  /* 0x0000000200167825 */ /* 0x041fe400078e020c */
[----:B------:R-:W4:Y:S04]  /*34e40*/  LDL.LU R24, [R1+0x1860] ;  /* 0x0018600001187983 */ /* 0x000f280000300800 */
[----:B------:R0:W-:Y:S02]  /*34e50*/  @P2 STG.E.U16 [R22.64], R27 ;  /* 0x0000001b16002986 */ /* 0x0001e4000c101506 */
[----:B0-----:R-:W-:-:S02]  /*34e60*/  IMAD.WIDE R22, R0, 0x2, R10 ;  /* 0x0000000200167825 */ /* 0x001fc400078e020a */
[----:B------:R-:W5:Y:S04]  /*34e70*/  LDL.LU R27, [R1+0x185c] ;  /* 0x00185c00011b7983 */ /* 0x000f680000300800 */
[----:B------:R0:W-:Y:S04]  /*34e80*/  @P1 STG.E.U16 [R22.64], R25 ;  /* 0x0000001916001986 */ /* 0x0001e8000c101506 */
[----:B0-----:R-:W3:Y:S01]  /*34e90*/  LDL R23, [R1+0x14d4] ;  /* 0x0014d40001177983 */ /* 0x001ee20000100800 */
[----:B--2---:R-:W-:Y:S02]  /*34ea0*/  IADD3 R4, R4, 0x5, RZ ;  /* 0x0000000504047810 */ /* 0x004fe40007ffe0ff */
[----:B---3--:R-:W-:Y:S01]  /*34eb0*/  ISETP.LT.AND P0, PT, R23, c[0x0][0x178], !P0 ;  /* 0x00005e0017007a0c */ /* 0x008fe20004701270 */
[----:B------:R-:W-:-:S12]  /*34ec0*/  IMAD.WIDE R22, R0, 0x2, R8 ;  /* 0x0000000200167825 */ /* 0x000fd800078e0208 */
[----:B-----5:R0:W-:Y:S04]  /*34ed0*/  @P0 STG.E.U16 [R22.64], R27 ;  /* 0x0000001b16000986 */ /* 0x0201e8000c101506 */
[----:B0-----:R-:W2:Y:S01]  /*34ee0*/  LDL.LU R23, [R1+0x1b0] ;  /* 0x0001b00001177983 */ /* 0x001ea20000300800 */
[----:B------:R-:W-:-:S04]  /*34ef0*/  ISETP.GE.AND P1, PT, R4, c[0x0][0x17c], PT ;  /* 0x00005f0004007a0c */ /* 0x000fc80003f26270 */
[----:B------:R-:W-:Y:S02]  /*34f00*/  ISETP.LT.AND P0, PT, R5, c[0x0][0x178], !P1 ;  /* 0x00005e0005007a0c */ /* 0x000fe40004f01270 */
[----:B------:R-:W-:Y:S02]  /*34f10*/  IADD3 R4, R0, c[0x0][0x198], RZ ;  /* 0x0000660000047a10 */ /* 0x000fe40007ffe0ff */
[----:B--2---:R-:W-:-:S03]  /*34f20*/  PRMT R0, R23, 0x7632, R0 ;  /* 0x0000763217007816 */ /* 0x004fc60000000000 */
[----:B------:R-:W-:-:S06]  /*34f30*/  IMAD.WIDE R22, R4, 0x2, R20 ;  /* 0x0000000204167825 */ /* 0x000fcc00078e0214 */
[----:B------:R0:W-:Y:S04]  /*34f40*/  @P0 STG.E.U16 [R22.64], R0 ;  /* 0x0000000016000986 */ /* 0x0001e8000c101506 */
[----:B0-----:R-:W2:Y:S01]  /*34f50*/  LDL.LU R23, [R1+0x1a0] ;  /* 0x0001a00001177983 */ /* 0x001ea20000300800 */
[----:B------:R-:W-:Y:S02]  /*34f60*/  ISETP.LT.AND P0, PT, R29, c[0x0][0x178], !P1 ;  /* 0x00005e001d007a0c */ /* 0x000fe40004f01270 */
[----:B--2---:R-:W-:Y:S01]  /*34f70*/  PRMT R0, R23, 0x7632, R0 ;  /* 0x0000763217007816 */ /* 0x004fe20000000000 */
[----:B------:R-:W-:-:S10]  /*34f80*/  IMAD.WIDE R22, R4, 0x2, R18 ;  /* 0x0000000204167825 */ /* 0x000fd400078e0212 */
[----:B------:R0:W-:Y:S04]  /*34f90*/  @P0 STG.E.U16 [R22.64], R0 ;  /* 0x0000000016000986 */ /* 0x0001e8000c101506 */
[----:B0-----:R-:W2:Y:S01]  /*34fa0*/  LDL.LU R23, [R1+0x180] ;  /* 0x0001800001177983 */ /* 0x001ea20000300800 */
[----:B------:R-:W-:Y:S02]  /*34fb0*/  ISETP.LT.AND P0, PT, R6, c[0x0][0x178], !P1 ;  /* 0x00005e0006007a0c */ /* 0x000fe40004f01270 */
[----:B--2---:R-:W-:Y:S01]  /*34fc0*/  PRMT R0, R23, 0x7632, R0 ;  /* 0x0000763217007816 */ /* 0x004fe20000000000 */
[----:B------:R-:W-:-:S10]  /*34fd0*/  IMAD.WIDE R22, R4, 0x2, R2 ;  /* 0x0000000204167825 */ /* 0x000fd400078e0202 */
[----:B------:R0:W-:Y:S04]  /*34fe0*/  @P0 STG.E.U16 [R22.64], R0 ;  /* 0x0000000016000986 */ /* 0x0001e8000c101506 */
[----:B0-----:R-:W2:Y:S04]  /*34ff0*/  LDL.LU R22, [R1+0x170] ;  /* 0x0001700001167983 */ /* 0x001ea80000300800 */
[----:B------:R-:W3:Y:S01]  /*35000*/  LDL R23, [R1+0x14c8] ;  /* 0x0014c80001177983 */ /* 0x000ee20000100800 */
[----:B------:R-:W-:-:S03]  /*35010*/  ISETP.LT.AND P0, PT, R7, c[0x0][0x178], !P1 ;  /* 0x00005e0007007a0c */ /* 0x000fc60004f01270 */
[----:B------:R0:W-:Y:S01]  /*35020*/  STL [R1+0x1854], R17 ;  /* 0x0018541101007387 */ /* 0x0001e20000100800 */
[----:B--2---:R-:W-:Y:S02]  /*35030*/  PRMT R0, R22, 0x7632, R0 ;  /* 0x0000763216007816 */ /* 0x004fe40000000000 */
[----:B---3--:R-:W-:Y:S01]  /*35040*/  ISETP.LT.AND P2, PT, R23, c[0x0][0x178], !P1 ;  /* 0x00005e0017007a0c */ /* 0x008fe20004f41270 */
[----:B------:R-:W-:Y:S02]  /*35050*/  IMAD.WIDE R22, R4, 0x2, R16 ;  /* 0x0000000204167825 */ /* 0x000fe400078e0210 */
[----:B0-----:R-:W2:Y:S04]  /*35060*/  LDL R17, [R1+0x14cc] ;  /* 0x0014cc0001117983 */ /* 0x001ea80000100800 */
[----:B------:R0:W-:Y:S04]  /*35070*/  @P0 STG.E.U16 [R22.64], R0 ;  /* 0x0000000016000986 */ /* 0x0001e8000c101506 */
[----:B0-----:R-:W3:Y:S01]  /*35080*/  LDL.LU R23, [R1+0xc0] ;  /* 0x0000c00001177983 */ /* 0x001ee20000300800 */
[----:B--2---:R-:W-:-:S03]  /*35090*/  ISETP.LT.AND P3, PT, R17, c[0x0][0x178], !P1 ;  /* 0x00005e0011007a0c */ /* 0x004fc60004f61270 */
[----:B------:R-:W2:Y:S04]  /*350a0*/  LDL R17, [R1+0x230] ;  /* 0x0002300001117983 */ /* 0x000ea80000100800 */
[----:B------:R0:W-:Y:S01]  /*350b0*/  STL [R1+0x1850], R14 ;  /* 0x0018500e01007387 */ /* 0x0001e20000100800 */
[----:B---3--:R-:W-:Y:S01]  /*350c0*/  PRMT R0, R23, 0x7632, R0 ;  /* 0x0000763217007816 */ /* 0x008fe20000000000 */
[----:B------:R-:W-:Y:S02]  /*350d0*/  IMAD.WIDE R22, R4, 0x2, R14 ;  /* 0x0000000204167825 */ /* 0x000fe400078e020e */
[----:B0-----:R-:W3:Y:S04]  /*350e0*/  LDL R14, [R1+0x220] ;  /* 0x00022000010e7983 */ /* 0x001ee80000100800 */
[----:B------:R0:W-:Y:S04]  /*350f0*/  STL [R1+0x184c], R15 ;  /* 0x00184c0f01007387 */ /* 0x0001e80000100800 */
[----:B------:R1:W-:Y:S04]  /*35100*/  @P2 STG.E.U16 [R22.64], R0 ;  /* 0x0000000016002986 */ /* 0x0003e8000c101506 */
[----:B0-----:R-:W4:Y:S04]  /*35110*/  LDL.LU R15, [R1+0xd0] ;  /* 0x0000d000010f7983 */ /* 0x001f280000300800 */
[----:B-1----:R-:W5:Y:S01]  /*35120*/  LDL R23, [R1+0x14b8] ;  /* 0x0014b80001177983 */ /* 0x002f620000100800 */
[----:B------:R-:W-:-:S02]  /*35130*/  ISETP.LT.AND P4, PT, R28, c[0x0][0x178], !P1 ;  /* 0x00005e001c007a0c */ /* 0x000fc40004f81270 */
[----:B------:R-:W-:Y:S02]  /*35140*/  PRMT R26, R25, 0x7632, R26 ;  /* 0x00007632191a7816 */ /* 0x000fe4000000001a */
[----:B----4-:R-:W-:Y:S02]  /*35150*/  PRMT R24, R15, 0x7632, R24 ;  /* 0x000076320f187816 */ /* 0x010fe40000000018 */
[----:B------:R-:W4:Y:S01]  /*35160*/  LDL R15, [R1+0x210] ;  /* 0x00021000010f7983 */ /* 0x000f220000100800 */
[----:B-----5:R-:W-:-:S03]  /*35170*/  IADD3 R0, R23, 0x6, RZ ;  /* 0x0000000617007810 */ /* 0x020fc60007ffe0ff */
[----:B------:R-:W5:Y:S01]  /*35180*/  LDL.LU R28, [R1+0x1858] ;  /* 0x00185800011c7983 */ /* 0x000f620000300800 */
[----:B------:R-:W-:-:S03]  /*35190*/  ISETP.GE.AND P0, PT, R0, c[0x0][0x17c], PT ;  /* 0x00005f0000007a0c */ /* 0x000fc60003f06270 */
[----:B------:R-:W2:Y:S01]  /*351a0*/  LDL R0, [R1+0x14d4] ;  /* 0x0014d40001007983 */ /* 0x000ea20000100800 */
[----:B------:R-:W-:-:S05]  /*351b0*/  IMAD.WIDE R22, R4, 0x2, R12 ;  /* 0x0000000204167825 */ /* 0x000fca00078e020c */
[----:B------:R0:W-:Y:S04]  /*351c0*/  @P3 STG.E.U16 [R22.64], R24 ;  /* 0x0000001816003986 */ /* 0x0001e8000c101506 */
[----:B------:R-:W-:Y:S01]  /*351d0*/  STL [R1+0x1848], R5 ;  /* 0x0018480501007387 */ /* 0x000fe20000100800 */
[----:B0-----:R-:W-:-:S05]  /*351e0*/  IMAD.WIDE R24, R4, 0x2, R10 ;  /* 0x0000000204187825 */ /* 0x001fca00078e020a */
[----:B------:R0:W-:Y:S04]  /*351f0*/  @P4 STG.E.U16 [R24.64], R26 ;  /* 0x0000001a18004986 */ /* 0x0001e8000c101506 */
[----:B0-----:R-:W3:Y:S01]  /*35200*/  LDL R25, [R1+0x14c8] ;  /* 0x0014c80001197983 */ /* 0x001ee20000100800 */
[----:B------:R-:W-:Y:S01]  /*35210*/  ISETP.LT.AND P3, PT, R5, c[0x0][0x178], !P0 ;  /* 0x00005e0005007a0c */ /* 0x000fe20004761270 */
[----:B------:R-:W-:Y:S01]  /*35220*/  IMAD.WIDE R22, R4, 0x2, R8 ;  /* 0x0000000204167825 */ /* 0x000fe200078e0208 */
[----:B------:R-:W-:Y:S01]  /*35230*/  ISETP.LT.AND P2, PT, R29, c[0x0][0x178], !P0 ;  /* 0x00005e001d007a0c */ /* 0x000fe20004741270 */
[----:B------:R-:W4:Y:S01]  /*35240*/  LDL R5, [R1+0x1c0] ;  /* 0x0001c00001057983 */ /* 0x000f220000100800 */
[----:B--2---:R-:W-:Y:S02]  /*35250*/  ISETP.LT.AND P1, PT, R0, c[0x0][0x178], !P1 ;  /* 0x00005e0000007a0c */ /* 0x004fe40004f21270 */
[----:B------:R-:W-:-:S02]  /*35260*/  IADD3 R0, R4, c[0x0][0x198], RZ ;  /* 0x0000660004007a10 */ /* 0x000fc40007ffe0ff */
[----:B-----5:R-:W-:Y:S01]  /*35270*/  PRMT R28, R27, 0x7632, R28 ;  /* 0x000076321b1c7816 */ /* 0x020fe2000000001c */
[----:B------:R-:W2:Y:S02]  /*35280*/  LDL R4, [R1+0x14d4] ;  /* 0x0014d40001047983 */ /* 0x000ea40000100800 */
[----:B------:R-:W-:-:S06]  /*35290*/  IMAD.WIDE R26, R0, 0x2, R20 ;  /* 0x00000002001a7825 */ /* 0x000fcc00078e0214 */
[----:B------:R-:W-:Y:S04]  /*352a0*/  @P1 STG.E.U16 [R22.64], R28 ;  /* 0x0000001c16001986 */ /* 0x000fe8000c101506 */
[----:B------:R0:W-:Y:S04]  /*352b0*/  @P3 STG.E.U16 [R26.64], R17 ;  /* 0x000000111a003986 */ /* 0x0001e8000c101506 */
[----:B0-----:R-:W5:Y:S04]  /*352c0*/  LDL.LU R17, [R1+0x1854] ;  /* 0x0018540001117983 */ /* 0x001f680000300800 */
[----:B------:R-:W2:Y:S01]  /*352d0*/  LDL R27, [R1+0x14cc] ;  /* 0x0014cc00011b7983 */ /* 0x000ea20000100800 */
[----:B---3--:R-:W-:Y:S01]  /*352e0*/  ISETP.LT.AND P5, PT, R25, c[0x0][0x178], !P0 ;  /* 0x00005e0019007a0c */ /* 0x008fe200047a1270 */
[----:B------:R-:W-:-:S05]  /*352f0*/  IMAD.WIDE R24, R0, 0x2, R18 ;  /* 0x0000000200187825 */ /* 0x000fca00078e0212 */
[----:B------:R0:W-:Y:S04]  /*35300*/  @P2 STG.E.U16 [R24.64], R14 ;  /* 0x0000000e18002986 */ /* 0x0001e8000c101506 */
[----:B0-----:R-:W3:Y:S04]  /*35310*/  LDL.LU R14, [R1+0x1850] ;  /* 0x00185000010e7983 */ /* 0x001ee80000300800 */
[----:B------:R-:W3:Y:S04]  /*35320*/  LDL R25, [R1+0x1d0] ;  /* 0x0001d00001197983 */ /* 0x000ee80000100800 */
[----:B------:R-:W3:Y:S01]  /*35330*/  LDL R24, [R1+0x14d0] ;  /* 0x0014d00001187983 */ /* 0x000ee20000100800 */
[----:B------:R-:W-:-:S02]  /*35340*/  ISETP.LT.AND P6, PT, R6, c[0x0][0x178], !P0 ;  /* 0x00005e0006007a0c */ /* 0x000fc400047c1270 */
[----:B------:R-:W-:Y:S01]  /*35350*/  ISETP.LT.AND P4, PT, R7, c[0x0][0x178], !P0 ;  /* 0x00005e0007007a0c */ /* 0x000fe20004781270 */
[----:B------:R-:W-:-:S10]  /*35360*/  IMAD.WIDE R22, R0, 0x2, R2 ;  /* 0x0000000200167825 */ /* 0x000fd400078e0202 */
[----:B----4-:R0:W-:Y:S04]  /*35370*/  @P6 STG.E.U16 [R22.64], R15 ;  /* 0x0000000f16006986 */ /* 0x0101e8000c101506 */
[----:B0-----:R-:W4:Y:S01]  /*35380*/  LDL.LU R15, [R1+0x184c] ;  /* 0x00184c00010f7983 */ /* 0x001f220000300800 */
[----:B--2---:R-:W-:Y:S01]  /*35390*/  ISETP.LT.AND P3, PT, R27, c[0x0][0x178], !P0 ;  /* 0x00005e001b007a0c */ /* 0x004fe20004761270 */
[----:B-----5:R-:W-:-:S05]  /*353a0*/  IMAD.WIDE R26, R0, 0x2, R16 ;  /* 0x00000002001a7825 */ /* 0x020fca00078e0210 */
[----:B---3--:R0:W-:Y:S01]  /*353b0*/  @P4 STG.E.U16 [R26.64], R25 ;  /* 0x000000191a004986 */ /* 0x0081e2000c101506 */
[----:B------:R-:W-:-:S03]  /*353c0*/  ISETP.LT.AND P2, PT, R24, c[0x0][0x178], !P0 ;  /* 0x00005e0018007a0c */ /* 0x000fc60004741270 */
[----:B0-----:R-:W2:Y:S01]  /*353d0*/  LDL R26, [R1+0x14b8] ;  /* 0x0014b800011a7983 */ /* 0x001ea20000100800 */
[----:B------:R-:W-:-:S03]  /*353e0*/  IMAD.WIDE R24, R0, 0x2, R12 ;  /* 0x0000000200187825 */ /* 0x000fc600078e020c */
[----:B------:R-:W3:Y:S04]  /*353f0*/  LDL R27, [R1+0x14c8] ;  /* 0x0014c800011b7983 */ /* 0x000ee80000100800 */
[----:B------:R0:W-:Y:S04]  /*35400*/  STL [R1+0x1838], R12 ;  /* 0x0018380c01007387 */ /* 0x0001e80000100800 */
[----:B0-----:R-:W5:Y:S04]  /*35410*/  LDL R12, [R1+0xf0] ;  /* 0x0000f000010c7983 */ /* 0x001f680000100800 */
[----:B------:R0:W-:Y:S04]  /*35420*/  STL [R1+0x1834], R13 ;  /* 0x0018340d01007387 */ /* 0x0001e80000100800 */
[----:B0-----:R-:W3:Y:S01]  /*35430*/  LDL R13, [R1+0x100] ;  /* 0x00010000010d7983 */ /* 0x001ee20000100800 */
[----:B----4-:R-:W-:Y:S01]  /*35440*/  IMAD.WIDE R22, R0, 0x2, R14 ;  /* 0x0000000200167825 */ /* 0x010fe200078e020e */
[----:B------:R-:W-:-:S04]  /*35450*/  ISETP.LT.AND P1, PT, R4, c[0x0][0x178], !P0 ;  /* 0x00005e0004007a0c */ /* 0x000fc80004721270 */
[----:B------:R0:W-:Y:S02]  /*35460*/  @P5 STG.E.U16 [R22.64], R5 ;  /* 0x0000000516005986 */ /* 0x0001e4000c101506 */
[----:B0-----:R-:W-:Y:S02]  /*35470*/  IMAD.WIDE R22, R0, 0x2, R10 ;  /* 0x0000000200167825 */ /* 0x001fe400078e020a */
[----:B------:R-:W4:Y:S04]  /*35480*/  LDL.LU R5, [R1+0x1848] ;  /* 0x0018480001057983 */ /* 0x000f280000300800 */
[----:B------:R0:W-:Y:S04]  /*35490*/  STL [R1+0x183c], R11 ;  /* 0x00183c0b01007387 */ /* 0x0001e80000100800 */
[----:B0-----:R-:W4:Y:S01]  /*354a0*/  LDL R11, [R1+0x14cc] ;  /* 0x0014cc00010b7983 */ /* 0x001f220000100800 */
[----:B--2---:R-:W-:-:S02]  /*354b0*/  IADD3 R4, R26, 0x7, RZ ;  /* 0x000000071a047810 */ /* 0x004fc40007ffe0ff */
[----:B------:R-:W-:Y:S02]  /*354c0*/  IADD3 R26, R26, 0x8, RZ ;  /* 0x000000081a1a7810 */ /* 0x000fe40007ffe0ff */
[----:B------:R-:W-:Y:S02]  /*354d0*/  ISETP.GE.AND P0, PT, R4, c[0x0][0x17c], PT ;  /* 0x00005f0004007a0c */ /* 0x000fe40003f06270 */
[----:B------:R-:W-:Y:S02]  /*354e0*/  ISETP.GE.AND P5, PT, R26, c[0x0][0x17c], PT ;  /* 0x00005f001a007a0c */ /* 0x000fe40003fa6270 */
[----:B------:R-:W2:Y:S04]  /*354f0*/  LDL.LU R26, [R1+0x210] ;  /* 0x00021000011a7983 */ /* 0x000ea80000300800 */
[----:B---3--:R-:W-:Y:S04]  /*35500*/  @P3 STG.E.U16 [R24.64], R13 ;  /* 0x0000000d18003986 */ /* 0x008fe8000c101506 */
[----:B-----5:R0:W-:Y:S01]  /*35510*/  @P2 STG.E.U16 [R22.64], R12 ;  /* 0x0000000c16002986 */ /* 0x0201e2000c101506 */
[----:B------:R-:W-:-:S03]  /*35520*/  ISETP.LT.AND P2, PT, R29, c[0x0][0x178], !P0 ;  /* 0x00005e001d007a0c */ /* 0x000fc60004741270 */
[----:B0-----:R-:W3:Y:S04]  /*35530*/  LDL.LU R22, [R1+0x230] ;  /* 0x0002300001167983 */ /* 0x001ee80000300800 */
[----:B------:R-:W5:Y:S04]  /*35540*/  LDL.LU R23, [R1+0x220] ;  /* 0x0002200001177983 */ /* 0x000f680000300800 */
[----:B------:R-:W2:Y:S04]  /*35550*/  LDL R12, [R1+0x14d0] ;  /* 0x0014d000010c7983 */ /* 0x000ea80000100800 */
[----:B------:R-:W2:Y:S04]  /*35560*/  LDL R13, [R1+0x14d4] ;  /* 0x0014d400010d7983 */ /* 0x000ea80000100800 */
[----:B------:R-:W2:Y:S01]  /*35570*/  LDL.LU R29, [R1+0x1844] ;  /* 0x00184400011d7983 */ /* 0x000ea20000300800 */
[----:B------:R-:W-:Y:S01]  /*35580*/  IMAD.WIDE R24, R0, 0x2, R8 ;  /* 0x0000000200187825 */ /* 0x000fe200078e0208 */
[----:B----4-:R-:W-:-:S02]  /*35590*/  ISETP.LT.AND P3, PT, R5, c[0x0][0x178], !P0 ;  /* 0x00005e0005007a0c */ /* 0x010fc40004761270 */
[----:B------:R-:W-:Y:S02]  /*355a0*/  IADD3 R0, R0, c[0x0][0x198], RZ ;  /* 0x0000660000007a10 */ /* 0x000fe40007ffe0ff */
[----:B--2---:R0:W-:Y:S04]  /*355b0*/  @P1 STG.E.U16 [R24.64], R29 ;  /* 0x0000001d18001986 */ /* 0x0041e8000c101506 */
[----:B0-----:R-:W2:Y:S01]  /*355c0*/  LDL.LU R29, [R1+0x1840] ;  /* 0x00184000011d7983 */ /* 0x001ea20000300800 */
[----:B---3--:R-:W-:Y:S02]  /*355d0*/  PRMT R4, R22, 0x7632, R4 ;  /* 0x0000763216047816 */ /* 0x008fe40000000004 */
[----:B-----5:R-:W-:Y:S01]  /*355e0*/  PRMT R28, R23, 0x7632, R28 ;  /* 0x00007632171c7816 */ /* 0x020fe2000000001c */
[----:B------:R-:W-:Y:S01]  /*355f0*/  IMAD.WIDE R22, R0, 0x2, R20 ;  /* 0x0000000200167825 */ /* 0x000fe200078e0214 */
[----:B------:R-:W-:Y:S01]  /*35600*/  ISETP.LT.AND P6, PT, R6, c[0x0][0x178], !P0 ;  /* 0x00005e0006007a0c */ /* 0x000fe200047c1270 */
[----:B------:R0:W-:Y:S01]  /*35610*/  STL [R1+0x1830], R6 ;  /* 0x0018300601007387 */ /* 0x0001e20000100800 */
[----:B------:R-:W-:-:S03]  /*35620*/  ISETP.LT.AND P4, PT, R27, c[0x0][0x178], !P0 ;  /* 0x00005e001b007a0c */ /* 0x000fc60004781270 */
[----:B------:R-:W-:Y:S04]  /*35630*/  @P3 STG.E.U16 [R22.64], R4 ;  /* 0x0000000416003986 */ /* 0x000fe8000c101506 */
[----:B0-----:R-:W3:Y:S04]  /*35640*/  LDL R6, [R1+0x14bc] ;  /* 0x0014bc0001067983 */ /* 0x001ee80000100800 */
[----:B------:R0:W-:Y:S01]  /*35650*/  STL [R1+0x182c], R3 ;  /* 0x00182c0301007387 */ /* 0x0001e20000100800 */
[----:B--2---:R-:W-:Y:S01]  /*35660*/  PRMT R29, R26, 0x7632, R29 ;  /* 0x000076321a1d7816 */ /* 0x004fe2000000001d */
[----:B------:R-:W-:-:S02]  /*35670*/  IMAD.WIDE R26, R0, 0x2, R2 ;  /* 0x00000002001a7825 */ /* 0x000fc400078e0202 */
[----:B0-----:R-:W2:Y:S04]  /*35680*/  LDL.LU R3, [R1+0x1c0] ;  /* 0x0001c00001037983 */ /* 0x001ea80000300800 */
[----:B------:R-:W4:Y:S01]  /*35690*/  LDL.LU R23, [R1+0x1d0] ;  /* 0x0001d00001177983 */ /* 0x000f220000300800 */
[----:B------:R-:W-:Y:S01]  /*356a0*/  ISETP.LT.AND P1, PT, R7, c[0x0][0x178], !P0 ;  /* 0x00005e0007007a0c */ /* 0x000fe20004721270 */
[----:B------:R-:W-:-:S05]  /*356b0*/  IMAD.WIDE R24, R0, 0x2, R18 ;  /* 0x0000000200187825 */ /* 0x000fca00078e0212 */
[----:B------:R-:W-:Y:S01]  /*356c0*/  @P2 STG.E.U16 [R24.64], R28 ;  /* 0x0000001c18002986 */ /* 0x000fe2000c101506 */
[----:B------:R-:W-:-:S03]  /*356d0*/  ISETP.LT.AND P2, PT, R11, c[0x0][0x178], !P0 ;  /* 0x00005e000b007a0c */ /* 0x000fc60004741270 */
[----:B------:R0:W-:Y:S01]  /*356e0*/  @P6 STG.E.U16 [R26.64], R29 ;  /* 0x0000001d1a006986 */ /* 0x0001e2000c101506 */
[----:B------:R-:W-:-:S03]  /*356f0*/  ISETP.LT.AND P3, PT, R12, c[0x0][0x178], !P0 ;  /* 0x00005e000c007a0c */ /* 0x000fc60004761270 */
[----:B0-----:R-:W5:Y:S01]  /*35700*/  LDL.LU R27, [R1+0xe0] ;  /* 0x0000e000011b7983 */ /* 0x001f620000300800 */
[----:B--2---:R-:W-:-:S03]  /*35710*/  PRMT R26, R3, 0x7632, R26 ;  /* 0x00007632031a7816 */ /* 0x004fc6000000001a */
[----:B------:R-:W2:Y:S01]  /*35720*/  LDL R3, [R1+0x14c8] ;  /* 0x0014c80001037983 */ /* 0x000ea20000100800 */
[----:B----4-:R-:W-:Y:S01]  /*35730*/  PRMT R4, R23, 0x7632, R4 ;  /* 0x0000763217047816 */ /* 0x010fe20000000004 */
[----:B------:R-:W-:Y:S02]  /*35740*/  IMAD.WIDE R22, R0, 0x2, R16 ;  /* 0x0000000200167825 */ /* 0x000fe400078e0210 */
[----:B------:R-:W4:Y:S04]  /*35750*/  LDL.LU R11, [R1+0x183c] ;  /* 0x00183c00010b7983 */ /* 0x000f280000300800 */
[----:B------:R0:W-:Y:S01]  /*35760*/  @P1 STG.E.U16 [R22.64], R4 ;  /* 0x0000000416001986 */ /* 0x0001e2000c101506 */
[----:B------:R-:W-:-:S03]  /*35770*/  ISETP.LT.AND P1, PT, R13, c[0x0][0x178], !P0 ;  /* 0x00005e000d007a0c */ /* 0x000fc60004721270 */
[----:B0-----:R-:W4:Y:S04]  /*35780*/  LDL.LU R22, [R1+0x100] ;  /* 0x0001000001167983 */ /* 0x001f280000300800 */
[----:B------:R-:W4:Y:S04]  /*35790*/  LDL.LU R23, [R1+0xf0] ;  /* 0x0000f00001177983 */ /* 0x000f280000300800 */
[----:B------:R-:W4:Y:S04]  /*357a0*/  LDL.LU R12, [R1+0x1838] ;  /* 0x00183800010c7983 */ /* 0x000f280000300800 */
[----:B------:R-:W4:Y:S01]  /*357b0*/  LDL.LU R13, [R1+0x1834] ;  /* 0x00183400010d7983 */ /* 0x000f220000300800 */
[----:B------:R-:W-:Y:S01]  /*357c0*/  IMAD.WIDE R24, R0, 0x2, R14 ;  /* 0x0000000200187825 */ /* 0x000fe200078e020e */
[----:B-----5:R-:W-:-:S04]  /*357d0*/  PRMT R4, R27, 0x7632, R4 ;  /* 0x000076321b047816 */ /* 0x020fc80000000004 */
[----:B------:R0:W-:Y:S01]  /*357e0*/  @P4 STG.E.U16 [R24.64], R26 ;  /* 0x0000001a18004986 */ /* 0x0001e2000c101506 */
[----:B---3--:R-:W-:Y:S02]  /*357f0*/  ISETP.LT.AND P4, PT, R6, c[0x0][0x178], !P5 ;  /* 0x00005e0006007a0c */ /* 0x008fe40006f81270 */
[----:B--2---:R-:W-:Y:S02]  /*35800*/  ISETP.LT.AND P6, PT, R3, c[0x0][0x178], !P5 ;  /* 0x00005e0003007a0c */ /* 0x004fe40006fc1270 */
[----:B----4-:R-:W-:Y:S02]  /*35810*/  PRMT R28, R22, 0x7632, R28 ;  /* 0x00007632161c7816 */ /* 0x010fe4000000001c */
[----:B------:R-:W-:Y:S01]  /*35820*/  PRMT R29, R23, 0x7632, R29 ;  /* 0x00007632171d7816 */ /* 0x000fe2000000001d */
[----:B------:R1:W-:Y:S01]  /*35830*/  STL [R1+0x1828], R12 ;  /* 0x0018280c01007387 */ /* 0x0003e20000100800 */
[----:B0-----:R-:W-:-:S03]  /*35840*/  IMAD.WIDE R26, R0, 0x2, R12 ;  /* 0x00000002001a7825 */ /* 0x001fc600078e020c */
[----:B-1----:R-:W2:Y:S01]  /*35850*/  LDL R12, [R1+0x44] ;  /* 0x00004400010c7983 */ /* 0x002ea20000100800 */
[----:B------:R-:W-:-:S03]  /*35860*/  IMAD.WIDE R22, R0, 0x2, R10 ;  /* 0x0000000200167825 */ /* 0x000fc600078e020a */
[----:B------:R0:W-:Y:S04]  /*35870*/  STL [R1+0x1824], R13 ;  /* 0x0018240d01007387 */ /* 0x0001e80000100800 */
[----:B------:R1:W-:Y:S04]  /*35880*/  @P2 STG.E.U16 [R26.64], R28 ;  /* 0x0000001c1a002986 */ /* 0x0003e8000c101506 */
[----:B0-----:R-:W3:Y:S04]  /*35890*/  LDL R13, [R1+0x14d0] ;  /* 0x0014d000010d7983 */ /* 0x001ee80000100800 */
[----:B------:R-:W4:Y:S04]  /*358a0*/  LDL.LU R6, [R1+0x1830] ;  /* 0x0018300001067983 */ /* 0x000f280000300800 */
[----:B-1----:R-:W5:Y:S04]  /*358b0*/  LDL R26, [R1+0x14b8] ;  /* 0x0014b800011a7983 */ /* 0x002f680000100800 */
[----:B------:R-:W2:Y:S04]  /*358c0*/  LDL R27, [R1+0x14cc] ;  /* 0x0014cc00011b7983 */ /* 0x000ea80000100800 */
[----:B------:R-:W2:Y:S04]  /*358d0*/  LDL.LU R28, [R1+0x114] ;  /* 0x00011400011c7983 */ /* 0x000ea80000300800 */
[----:B------:R0:W-:Y:S04]  /*358e0*/  @P3 STG.E.U16 [R22.64], R29 ;  /* 0x0000001d16003986 */ /* 0x0001e8000c101506 */
[----:B0-----:R-:W2:Y:S04]  /*358f0*/  LDL.LU R29, [R1+0x124] ;  /* 0x00012400011d7983 */ /* 0x001ea80000300800 */
[----:B------:R-:W3:Y:S01]  /*35900*/  LDL.LU R3, [R1+0x182c] ;  /* 0x00182c0001037983 */ /* 0x000ee20000300800 */
[----:B------:R-:W-:Y:S01]  /*35910*/  ISETP.LT.AND P0, PT, R5, c[0x0][0x178], !P5 ;  /* 0x00005e0005007a0c */ /* 0x000fe20006f01270 */
[C---:B------:R-:W-:Y:S01]  /*35920*/  IMAD.WIDE R24, R0.reuse, 0x2, R8 ;  /* 0x0000000200187825 */ /* 0x040fe200078e0208 */
[----:B------:R-:W-:-:S04]  /*35930*/  IADD3 R0, R0, c[0x0][0x198], RZ ;  /* 0x0000660000007a10 */ /* 0x000fc80007ffe0ff */
[----:B------:R0:W-:Y:S01]  /*35940*/  @P1 STG.E.U16 [R24.64], R4 ;  /* 0x0000000418001986 */ /* 0x0001e2000c101506 */
[----:B------:R-:W-:-:S04]  /*35950*/  IMAD.WIDE R22, R0, 0x2, R20 ;  /* 0x0000000200167825 */ /* 0x000fc800078e0214 */
[----:B0-----:R-:W-:Y:S01]  /*35960*/  IMAD.WIDE R24, R0, 0x2, R18 ;  /* 0x0000000200187825 */ /* 0x001fe200078e0212 */
[----:B----4-:R-:W-:Y:S01]  /*35970*/  ISETP.LT.AND P1, PT, R6, c[0x0][0x178], !P5 ;  /* 0x00005e0006007a0c */ /* 0x010fe20006f21270 */
[----:B--2---:R0:W-:Y:S04]  /*35980*/  @P0 STG.E.U16 [R22.64], R29 ;  /* 0x0000001d16000986 */ /* 0x0041e8000c101506 */
[----:B------:R-:W-:Y:S04]  /*35990*/  @P4 STG.E.U16 [R24.64], R28 ;  /* 0x0000001c18004986 */ /* 0x000fe8000c101506 */
[----:B---3--:R1:W-:Y:S01]  /*359a0*/  STL [R1+0x181c], R3 ;  /* 0x00181c0301007387 */ /* 0x0083e20000100800 */
[----:B0-----:R-:W-:-:S05]  /*359b0*/  IMAD.WIDE R22, R0, 0x2, R2 ;  /* 0x0000000200167825 */ /* 0x001fca00078e0202 */
[----:B------:R0:W-:Y:S04]  /*359c0*/  @P1 STG.E.U16 [R22.64], R12 ;  /* 0x0000000c16001986 */ /* 0x0001e8000c101506 */
[----:B-1----:R-:W2:Y:S04]  /*359d0*/  LDL R3, [R1+0x14c8] ;  /* 0x0014c80001037983 */ /* 0x002ea80000100800 */
[----:B0-----:R-:W3:Y:S04]  /*359e0*/  LDL.LU R12, [R1+0x1828] ;  /* 0x00182800010c7983 */ /* 0x001ee80000300800 */
[----:B------:R-:W4:Y:S04]  /*359f0*/  LDL R22, [R1+0x34] ;  /* 0x0000340001167983 */ /* 0x000f280000100800 */
[----:B------:R-:W2:Y:S01]  /*35a00*/  LDL R23, [R1+0x24] ;  /* 0x0000240001177983 */ /* 0x000ea20000100800 */
[----:B------:R-:W-:-:S02]  /*35a10*/  ISETP.LT.AND P2, PT, R7, c[0x0][0x178], !P5 ;  /* 0x00005e0007007a0c */ /* 0x000fc40006f41270 */
[----:B-----5:R-:W-:Y:S01]  /*35a20*/  IADD3 R4, R26, 0x9, RZ ;  /* 0x000000091a047810 */ /* 0x020fe20007ffe0ff */
[----:B------:R-:W-:Y:S01]  /*35a30*/  IMAD.WIDE R24, R0, 0x2, R16 ;  /* 0x0000000200187825 */ /* 0x000fe200078e0210 */
[----:B------:R-:W-:Y:S02]  /*35a40*/  ISETP.LT.AND P0, PT, R27, c[0x0][0x178], !P5 ;  /* 0x00005e001b007a0c */ /* 0x000fe40006f01270 */
[----:B------:R-:W-:Y:S02]  /*35a50*/  ISETP.GE.AND P3, PT, R4, c[0x0][0x17c], PT ;  /* 0x00005f0004007a0c */ /* 0x000fe40003f66270 */
[----:B------:R-:W-:Y:S01]  /*35a60*/  IADD3 R4, R26, 0xa, RZ ;  /* 0x0000000a1a047810 */ /* 0x000fe20007ffe0ff */
[----:B------:R-:W-:Y:S01]  /*35a70*/  IMAD.WIDE R26, R0, 0x2, R14 ;  /* 0x00000002001a7825 */ /* 0x000fe200078e020e */
[----:B------:R-:W-:Y:S02]  /*35a80*/  ISETP.LT.AND P4, PT, R13, c[0x0][0x178], !P5 ;  /* 0x00005e000d007a0c */ /* 0x000fe40006f81270 */
[----:B------:R-:W3:Y:S04]  /*35a90*/  LDL.LU R13, [R1+0x1824] ;  /* 0x00182400010d7983 */ /* 0x000ee80000300800 */
[----:B----4-:R0:W-:Y:S04]  /*35aa0*/  @P2 STG.E.U16 [R24.64], R22 ;  /* 0x0000001618002986 */ /* 0x0101e8000c101506 */
[----:B--2---:R1:W-:Y:S01]  /*35ab0*/  @P6 STG.E.U16 [R26.64], R23 ;  /* 0x000000171a006986 */ /* 0x0043e2000c101506 */
[----:B------:R-:W-:-:S03]  /*35ac0*/  ISETP.GE.AND P1, PT, R4, c[0x0][0x17c], PT ;  /* 0x00005f0004007a0c */ /* 0x000fc60003f26270 */
[----:B0-----:R-:W2:Y:S04]  /*35ad0*/  LDL R25, [R1+0x14d4] ;  /* 0x0014d40001197983 */ /* 0x001ea80000100800 */
[----:B-1----:R-:W4:Y:S01]  /*35ae0*/  LDL R26, [R1+0x4] ;  /* 0x00000400011a7983 */ /* 0x002f220000100800 */
[C---:B---3--:R-:W-:Y:S01]  /*35af0*/  IMAD.WIDE R22, R0.reuse, 0x2, R12 ;  /* 0x0000000200167825 */ /* 0x048fe200078e020c */
[----:B------:R-:W-:Y:S02]  /*35b00*/  ISETP.LT.AND P6, PT, R5, c[0x0][0x178], !P3 ;  /* 0x00005e0005007a0c */ /* 0x000fe40005fc1270 */
[----:B------:R-:W3:Y:S04]  /*35b10*/  LDL R4, [R1+0x14b8] ;  /* 0x0014b80001047983 */ /* 0x000ee80000100800 */
[----:B------:R-:W5:Y:S04]  /*35b20*/  LDL R27, [R1+0x14bc] ;  /* 0x0014bc00011b7983 */ /* 0x000f680000100800 */
[----:B------:R-:W2:Y:S04]  /*35b30*/  LDL.LU R5, [R1+0x1820] ;  /* 0x0018200001057983 */ /* 0x000ea80000300800 */
[----:B----4-:R0:W-:Y:S04]  /*35b40*/  @P0 STG.E.U16 [R22.64], R26 ;  /* 0x0000001a16000986 */ /* 0x0101e8000c101506 */
[----:B0-----:R-:W4:Y:S01]  /*35b50*/  LDL.LU R23, [R1+0x14] ;  /* 0x0000140001177983 */ /* 0x001f220000300800 */
[----:B--2---:R-:W-:Y:S01]  /*35b60*/  ISETP.LT.AND P5, PT, R25, c[0x0][0x178], !P5 ;  /* 0x00005e0019007a0c */ /* 0x004fe20006fa1270 */
[----:B------:R-:W-:Y:S01]  /*35b70*/  IMAD.WIDE R24, R0, 0x2, R10 ;  /* 0x0000000200187825 */ /* 0x000fe200078e020a */
[----:B---3--:R-:W-:-:S02]  /*35b80*/  IADD3 R4, R4, 0xb, RZ ;  /* 0x0000000b04047810 */ /* 0x008fc40007ffe0ff */
[----:B------:R-:W-:Y:S02]  /*35b90*/  IADD3 R22, R0, c[0x0][0x198], RZ ;  /* 0x0000660000167a10 */ /* 0x000fe40007ffe0ff */
[----:B-----5:R-:W-:Y:S02]  /*35ba0*/  ISETP.LT.AND P0, PT, R27, c[0x0][0x178], !P3 ;  /* 0x00005e001b007a0c */ /* 0x020fe40005f01270 */
[----:B------:R-:W-:Y:S01]  /*35bb0*/  ISETP.GE.AND P2, PT, R4, c[0x0][0x17c], PT ;  /* 0x00005f0004007a0c */ /* 0x000fe20003f46270 */
[----:B------:R-:W-:Y:S01]  /*35bc0*/  IMAD.WIDE R26, R22, 0x2, R20 ;  /* 0x00000002161a7825 */ /* 0x000fe200078e0214 */
[----:B------:R-:W-:Y:S01]  /*35bd0*/  PRMT R4, R29, 0x7632, R4 ;  /* 0x000076321d047816 */ /* 0x000fe20000000004 */
[----:B----4-:R0:W-:Y:S02]  /*35be0*/  @P4 STG.E.U16 [R24.64], R23 ;  /* 0x0000001718004986 */ /* 0x0101e4000c101506 */
[----:B0-----:R-:W-:-:S05]  /*35bf0*/  IMAD.WIDE R24, R0, 0x2, R8 ;  /* 0x0000000200187825 */ /* 0x001fca00078e0208 */
[----:B------:R0:W-:Y:S04]  /*35c00*/  @P5 STG.E.U16 [R24.64], R5 ;  /* 0x0000000518005986 */ /* 0x0001e8000c101506 */
[----:B------:R1:W-:Y:S01]  /*35c10*/  @P6 STG.E.U16 [R26.64], R4 ;  /* 0x000000041a006986 */ /* 0x0003e2000c101506 */
[----:B------:R-:W-:-:S03]  /*35c20*/  ISETP.LT.AND P6, PT, R3, c[0x0][0x178], !P3 ;  /* 0x00005e0003007a0c */ /* 0x000fc60005fc1270 */
[----:B0-----:R-:W2:Y:S04]  /*35c30*/  LDL.LU R24, [R1+0x34] ;  /* 0x0000340001187983 */ /* 0x001ea80000300800 */
[----:B------:R-:W3:Y:S04]  /*35c40*/  LDL.LU R25, [R1+0x24] ;  /* 0x0000240001197983 */ /* 0x000ee80000300800 */
[----:B-1----:R-:W4:Y:S04]  /*35c50*/  LDL.LU R26, [R1+0x44] ;  /* 0x00004400011a7983 */ /* 0x002f280000300800 */
[----:B------:R-:W5:Y:S04]  /*35c60*/  LDL R27, [R1+0x14cc] ;  /* 0x0014cc00011b7983 */ /* 0x000f680000100800 */
[----:B------:R-:W5:Y:S01]  /*35c70*/  LDL.LU R3, [R1+0x181c] ;  /* 0x00181c0001037983 */ /* 0x000f620000300800 */
[----:B------:R-:W-:-:S02]  /*35c80*/  ISETP.LT.AND P4, PT, R6, c[0x0][0x178], !P3 ;  /* 0x00005e0006007a0c */ /* 0x000fc40005f81270 */
[----:B------:R-:W-:Y:S01]  /*35c90*/  PRMT R0, R28, 0x7632, R0 ;  /* 0x000076321c007816 */ /* 0x000fe20000000000 */
[----:B------:R-:W-:Y:S01]  /*35ca0*/  IMAD.WIDE R28, R22, 0x2, R18 ;  /* 0x00000002161c7825 */ /* 0x000fe200078e0212 */
[----:B------:R-:W-:-:S04]  /*35cb0*/  ISETP.LT.AND P5, PT, R7, c[0x0][0x178], !P3 ;  /* 0x00005e0007007a0c */ /* 0x000fc80005fa1270 */
[----:B------:R2:W-:Y:S02]  /*35cc0*/  @P0 STG.E.U16 [R28.64], R0 ;  /* 0x000000001c000986 */ /* 0x0005e4000c101506 */
[----:B--2---:R-:W-:Y:S02]  /*35cd0*/  PRMT R0, R24, 0x7632, R0 ;  /* 0x0000763218007816 */ /* 0x004fe40000000000 */
[----:B---3--:R-:W-:Y:S01]  /*35ce0*/  PRMT R4, R25, 0x7632, R4 ;  /* 0x0000763219047816 */ /* 0x008fe20000000004 */
[----:B------:R-:W-:Y:S01]  /*35cf0*/  IMAD.WIDE R24, R22, 0x2, R14 ;  /* 0x0000000216187825 */ /* 0x000fe200078e020e */
[----:B----4-:R-:W-:Y:S02]  /*35d00*/  PRMT R5, R26, 0x7632, R5 ;  /* 0x000076321a057816 */ /* 0x010fe40000000005 */
[----:B-----5:R-:W-:Y:S01]  /*35d10*/  ISETP.LT.AND P0, PT, R27, c[0x0][0x178], !P3 ;  /* 0x00005e001b007a0c */ /* 0x020fe20005f01270 */
[----:B------:R-:W-:-:S04]  /*35d20*/  IMAD.WIDE R26, R22, 0x2, R16 ;  /* 0x00000002161a7825 */ /* 0x000fc800078e0210 */
[C---:B------:R-:W-:Y:S01]  /*35d30*/  IMAD.WIDE R28, R22.reuse, 0x2, R2 ;  /* 0x00000002161c7825 */ /* 0x040fe200078e0202 */
[----:B------:R0:W-:Y:S04]  /*35d40*/  STL [R1+0x1818], R3 ;  /* 0x0018180301007387 */ /* 0x0001e80000100800 */
[----:B------:R1:W-:Y:S04]  /*35d50*/  @P4 STG.E.U16 [R28.64], R5 ;  /* 0x000000051c004986 */ /* 0x0003e8000c101506 */
[----:B------:R2:W-:Y:S04]  /*35d60*/  @P5 STG.E.U16 [R26.64], R0 ;  /* 0x000000001a005986 */ /* 0x0005e8000c101506 */
[----:B0-----:R-:W3:Y:S04]  /*35d70*/  LDL R3, [R1+0x164] ;  /* 0x0001640001037983 */ /* 0x001ee80000100800 */
[----:B-1----:R-:W4:Y:S04]  /*35d80*/  LDL.LU R29, [R1+0x4] ;  /* 0x00000400011d7983 */ /* 0x002f280000300800 */
[----:B------:R0:W-:Y:S04]  /*35d90*/  @P6 STG.E.U16 [R24.64], R4 ;  /* 0x0000000418006986 */ /* 0x0001e8000c101506 */
[----:B--2---:R-:W2:Y:S04]  /*35da0*/  LDL R0, [R1+0x14d4] ;  /* 0x0014d40001007983 */ /* 0x004ea80000100800 */
[----:B------:R-:W5:Y:S04]  /*35db0*/  LDL R26, [R1+0xbec] ;  /* 0x000bec00011a7983 */ /* 0x000f680000100800 */
[----:B0-----:R-:W2:Y:S04]  /*35dc0*/  LDL R25, [R1+0x14d0] ;  /* 0x0014d00001197983 */ /* 0x001ea80000100800 */
[----:B------:R-:W3:Y:S04]  /*35dd0*/  LDL R27, [R1+0x14bc] ;  /* 0x0014bc00011b7983 */ /* 0x000ee80000100800 */
[----:B------:R-:W-:Y:S01]  /*35de0*/  STL [R1+0x1814], R6 ;  /* 0x0018140601007387 */ /* 0x000fe20000100800 */
[----:B----4-:R-:W-:Y:S01]  /*35df0*/  PRMT R5, R29, 0x7632, R5 ;  /* 0x000076321d057816 */ /* 0x010fe20000000005 */
[----:B------:R-:W-:-:S05]  /*35e00*/  IMAD.WIDE R28, R22, 0x2, R12 ;  /* 0x00000002161c7825 */ /* 0x000fca00078e020c */
[----:B------:R0:W-:Y:S01]  /*35e10*/  @P0 STG.E.U16 [R28.64], R5 ;  /* 0x000000051c000986 */ /* 0x0001e2000c101506 */
[----:B--2---:R-:W-:Y:S02]  /*35e20*/  ISETP.LT.AND P6, PT, R25, c[0x0][0x178], !P3 ;  /* 0x00005e0019007a0c */ /* 0x004fe40005fc1270 */
[----:B------:R-:W-:Y:S02]  /*35e30*/  ISETP.LT.AND P3, PT, R0, c[0x0][0x178], !P3 ;  /* 0x00005e0000007a0c */ /* 0x000fe40005f61270 */
[----:B0-----:R-:W-:Y:S01]  /*35e40*/  PRMT R29, R5, 0x7632, R29 ;  /* 0x00007632051d7816 */ /* 0x001fe2000000001d */
[C---:B------:R-:W-:Y:S01]  /*35e50*/  IMAD.WIDE R4, R22.reuse, 0x2, R10 ;  /* 0x0000000216047825 */ /* 0x040fe200078e020a */
[----:B------:R-:W-:Y:S02]  /*35e60*/  PRMT R28, R23, 0x7632, R28 ;  /* 0x00007632171c7816 */ /* 0x000fe4000000001c */
[C---:B------:R-:W-:Y:S01]  /*35e70*/  IADD3 R0, R22.reuse, c[0x0][0x198], RZ ;  /* 0x0000660016007a10 */ /* 0x040fe20007ffe0ff */
[----:B------:R-:W-:Y:S01]  /*35e80*/  IMAD.WIDE R22, R22, 0x2, R8 ;  /* 0x0000000216167825 */ /* 0x000fe200078e0208 */
[----:B------:R-:W-:-:S02]  /*35e90*/  ISETP.LT.AND P0, PT, R6, c[0x0][0x178], !P1 ;  /* 0x00005e0006007a0c */ /* 0x000fc40004f01270 */
[----:B------:R-:W2:Y:S04]  /*35ea0*/  LDL R6, [R1+0x54] ;  /* 0x0000540001067983 */ /* 0x000ea80000100800 */
[----:B------:R0:W-:Y:S04]  /*35eb0*/  @P6 STG.E.U16 [R4.64], R28 ;  /* 0x0000001c04006986 */ /* 0x0001e8000c101506 */
[----:B------:R1:W-:Y:S04]  /*35ec0*/  @P3 STG.E.U16 [R22.64], R29 ;  /* 0x0000001d16003986 */ /* 0x0003e8000c101506 */
[----:B0-----:R-:W4:Y:S04]  /*35ed0*/  LDL R4, [R1+0x14cc] ;  /* 0x0014cc0001047983 */ /* 0x001f280000100800 */
[----:B------:R-:W2:Y:S04]  /*35ee0*/  LDL R5, [R1+0x14d0] ;  /* 0x0014d00001057983 */ /* 0x000ea80000100800 */
[----:B------:R-:W2:Y:S04]  /*35ef0*/  LDL.LU R28, [R1+0x84] ;  /* 0x00008400011c7983 */ /* 0x000ea80000300800 */
[----:B-1----:R-:W2:Y:S01]  /*35f00*/  LDL R22, [R1+0x154] ;  /* 0x0001540001167983 */ /* 0x002ea20000100800 */
[----:B-----5:R-:W-:-:S02]  /*35f10*/  ISETP.LT.AND P4, PT, R26, c[0x0][0x178], !P1 ;  /* 0x00005e001a007a0c */ /* 0x020fc40004f81270 */
[----:B---3--:R-:W-:Y:S01]  /*35f20*/  ISETP.LT.AND P5, PT, R27, c[0x0][0x178], !P1 ;  /* 0x00005e001b007a0c */ /* 0x008fe20004fa1270 */
[C---:B------:R-:W-:Y:S01]  /*35f30*/  IMAD.WIDE R24, R0.reuse, 0x2, R20 ;  /* 0x0000000200187825 */ /* 0x040fe200078e0214 */
[----:B------:R-:W3:Y:S03]  /*35f40*/  LDL R23, [R1+0x14c8] ;  /* 0x0014c80001177983 */ /* 0x000ee60000100800 */
[----:B------:R-:W-:Y:S01]  /*35f50*/  IMAD.WIDE R26, R0, 0x2, R18 ;  /* 0x00000002001a7825 */ /* 0x000fe200078e0212 */
[----:B------:R-:W5:Y:S05]  /*35f60*/  LDL.LU R29, [R1+0x94] ;  /* 0x00009400011d7983 */ /* 0x000f6a0000300800 */
[----:B------:R0:W-:Y:S04]  /*35f70*/  @P4 STG.E.U16 [R24.64], R3 ;  /* 0x0000000318004986 */ /* 0x0001e8000c101506 */
[----:B0-----:R-:W5:Y:S01]  /*35f80*/  LDL.LU R3, [R1+0x1818] ;  /* 0x0018180001037983 */ /* 0x001f620000300800 */
[----:B------:R-:W-:-:S03]  /*35f90*/  ISETP.LT.AND P3, PT, R7, c[0x0][0x178], !P1 ;  /* 0x00005e0007007a0c */ /* 0x000fc60004f61270 */
[----:B------:R-:W5:Y:S04]  /*35fa0*/  LDL R24, [R1+0x14b8] ;  /* 0x0014b80001187983 */ /* 0x000f680000100800 */
[----:B------:R-:W5:Y:S04]  /*35fb0*/  LDL R25, [R1+0xbec] ;  /* 0x000bec0001197983 */ /* 0x000f680000100800 */
[----:B--2---:R0:W-:Y:S04]  /*35fc0*/  @P5 STG.E.U16 [R26.64], R22 ;  /* 0x000000161a005986 */ /* 0x0041e8000c101506 */
[----:B0-----:R-:W2:Y:S01]  /*35fd0*/  LDL R26, [R1+0x134] ;  /* 0x00013400011a7983 */ /* 0x001ea20000100800 */
[----:B---3--:R-:W-:-:S02]  /*35fe0*/  ISETP.LT.AND P4, PT, R23, c[0x0][0x178], !P1 ;  /* 0x00005e0017007a0c */ /* 0x008fc40004f81270 */
[----:B----4-:R-:W-:Y:S01]  /*35ff0*/  ISETP.LT.AND P5, PT, R4, c[0x0][0x178], !P1 ;  /* 0x00005e0004007a0c */ /* 0x010fe20004fa1270 */
[----:B------:R-:W3:Y:S01]  /*36000*/  LDL R27, [R1+0x14d4] ;  /* 0x0014d400011b7983 */ /* 0x000ee20000100800 */
[----:B------:R-:W-:Y:S01]  /*36010*/  ISETP.LT.AND P6, PT, R5, c[0x0][0x178], !P1 ;  /* 0x00005e0005007a0c */ /* 0x000fe20004fc1270 */
[C---:B------:R-:W-:Y:S02]  /*36020*/  IMAD.WIDE R4, R0.reuse, 0x2, R16 ;  /* 0x0000000200047825 */ /* 0x040fe400078e0210 */
[----:B------:R-:W-:Y:S02]  /*36030*/  STL [R1+0x180c], R12 ;  /* 0x00180c0c01007387 */ /* 0x000fe40000100800 */
[C---:B-----5:R-:W-:Y:S02]  /*36040*/  IMAD.WIDE R22, R0.reuse, 0x2, R2 ;  /* 0x0000000200167825 */ /* 0x060fe400078e0202 */
[----:B------:R-:W-:Y:S04]  /*36050*/  STL [R1+0x1808], R13 ;  /* 0x0018080d01007387 */ /* 0x000fe80000100800 */
[----:B--2---:R-:W-:Y:S04]  /*36060*/  @P0 STG.E.U16 [R22.64], R26 ;  /* 0x0000001a16000986 */ /* 0x004fe8000c101506 */
[----:B------:R0:W-:Y:S02]  /*36070*/  @P3 STG.E.U16 [R4.64], R29 ;  /* 0x0000001d04003986 */ /* 0x0001e4000c101506 */
[----:B0-----:R-:W-:-:S02]  /*36080*/  IMAD.WIDE R4, R0, 0x2, R12 ;  /* 0x0000000200047825 */ /* 0x001fc400078e020c */
[----:B------:R-:W2:Y:S02]  /*36090*/  LDL.LU R13, [R1+0x74] ;  /* 0x00007400010d7983 */ /* 0x000ea40000300800 */
[----:B------:R-:W-:Y:S02]  /*360a0*/  IMAD.WIDE R22, R0, 0x2, R14 ;  /* 0x0000000200167825 */ /* 0x000fe400078e020e */
[----:B------:R-:W-:Y:S04]  /*360b0*/  STL [R1+0x1810], R11 ;  /* 0x0018100b01007387 */ /* 0x000fe80000100800 */
[----:B------:R-:W-:Y:S01]  /*360c0*/  @P4 STG.E.U16 [R22.64], R28 ;  /* 0x0000001c16004986 */ /* 0x000fe2000c101506 */
[----:B------:R-:W-:-:S03]  /*360d0*/  IADD3 R24, R24, 0xc, RZ ;  /* 0x0000000c18187810 */ /* 0x000fc60007ffe0ff */
[----:B--2---:R0:W-:Y:S04]  /*360e0*/  @P5 STG.E.U16 [R4.64], R13 ;  /* 0x0000000d04005986 */ /* 0x0041e8000c101506 */
[----:B0-----:R-:W2:Y:S01]  /*360f0*/  LDL R4, [R1+0x64] ;  /* 0x0000640001047983 */ /* 0x001ea20000100800 */
[----:B---3--:R-:W-:Y:S02]  /*36100*/  ISETP.LT.AND P1, PT, R27, c[0x0][0x178], !P1 ;  /* 0x00005e001b007a0c */ /* 0x008fe40004f21270 */
[----:B------:R-:W-:Y:S02]  /*36110*/  ISETP.GE.AND P0, PT, R24, c[0x0][0x17c], PT ;  /* 0x00005f0018007a0c */ /* 0x000fe40003f06270 */
[----:B------:R-:W-:Y:S01]  /*36120*/  ISETP.LT.AND P3, PT, R25, c[0x0][0x178], !P2 ;  /* 0x00005e0019007a0c */ /* 0x000fe20005761270 */
[C---:B------:R-:W-:Y:S01]  /*36130*/  IMAD.WIDE R24, R0.reuse, 0x2, R10 ;  /* 0x0000000200187825 */ /* 0x040fe200078e020a */
[----:B------:R-:W3:Y:S03]  /*36140*/  LDL.LU R5, [R1+0x164] ;  /* 0x0001640001057983 */ /* 0x000ee60000300800 */
[C---:B------:R-:W-:Y:S01]  /*36150*/  IMAD.WIDE R26, R0.reuse, 0x2, R8 ;  /* 0x00000002001a7825 */ /* 0x040fe200078e0208 */
[----:B--2---:R0:W-:Y:S04]  /*36160*/  @P6 STG.E.U16 [R24.64], R4 ;  /* 0x0000000418006986 */ /* 0x0041e8000c101506 */
[----:B------:R1:W-:Y:S04]  /*36170*/  @P1 STG.E.U16 [R26.64], R6 ;  /* 0x000000061a001986 */ /* 0x0003e8000c101506 */
[----:B0-----:R-:W2:Y:S04]  /*36180*/  LDL.LU R24, [R1+0x154] ;  /* 0x0001540001187983 */ /* 0x001ea80000300800 */
[----:B------:R-:W4:Y:S04]  /*36190*/  LDL.LU R25, [R1+0x134] ;  /* 0x0001340001197983 */ /* 0x000f280000300800 */
[----:B------:R-:W-:Y:S04]  /*361a0*/  STL [R1+0x1804], R21 ;  /* 0x0018041501007387 */ /* 0x000fe80000100800 */
[----:B-1----:R-:W5:Y:S04]  /*361b0*/  LDL.LU R6, [R1+0x1814] ;  /* 0x0018140001067983 */ /* 0x002f680000300800 */
[----:B------:R-:W5:Y:S04]  /*361c0*/  LDL R26, [R1+0x14bc] ;  /* 0x0014bc00011a7983 */ /* 0x000f680000100800 */
[----:B------:R-:W5:Y:S01]  /*361d0*/  LDL R27, [R1+0x14c8] ;  /* 0x0014c800011b7983 */ /* 0x000f620000100800 */
[----:B------:R-:W-:-:S02]  /*361e0*/  IADD3 R22, R0, c[0x0][0x198], RZ ;  /* 0x0000660000167a10 */ /* 0x000fc40007ffe0ff */
[----:B---3--:R-:W-:-:S03]  /*361f0*/  PRMT R0, R5, 0x7632, R0 ;  /* 0x0000763205007816 */ /* 0x008fc60000000000 */
[----:B------:R-:W-:Y:S01]  /*36200*/  IMAD.WIDE R4, R22, 0x2, R20 ;  /* 0x0000000216047825 */ /* 0x000fe200078e0214 */
[----:B------:R-:W-:-:S04]  /*36210*/  ISETP.LT.AND P5, PT, R7, c[0x0][0x178], !P2 ;  /* 0x00005e0007007a0c */ /* 0x000fc800057a1270 */
[----:B------:R0:W-:Y:S01]  /*36220*/  @P3 STG.E.U16 [R4.64], R0 ;  /* 0x0000000004003986 */ /* 0x0001e2000c101506 */
[----:B------:R-:W-:Y:S01]  /*36230*/  PRMT R23, R28, 0x7632, R23 ;  /* 0x000076321c177816 */ /* 0x000fe20000000017 */
[----:B0-----:R-:W-:Y:S01]  /*36240*/  IMAD.WIDE R4, R22, 0x2, R18 ;  /* 0x0000000216047825 */ /* 0x001fe200078e0212 */
[----:B------:R-:W-:-:S03]  /*36250*/  PRMT R0, R29, 0x7632, R0 ;  /* 0x000076321d007816 */ /* 0x000fc60000000000 */
[----:B------:R-:W-:Y:S01]  /*36260*/  IMAD.WIDE R28, R22, 0x2, R14 ;  /* 0x00000002161c7825 */ /* 0x000fe200078e020e */
[----:B------:R-:W-:Y:S02]  /*36270*/  PRMT R21, R13, 0x7632, R21 ;  /* 0x000076320d157816 */ /* 0x000fe40000000015 */
[----:B--2---:R-:W-:Y:S02]  /*36280*/  PRMT R11, R24, 0x7632, R11 ;  /* 0x00007632180b7816 */ /* 0x004fe4000000000b */
[----:B----4-:R-:W-:Y:S02]  /*36290*/  PRMT R12, R25, 0x7632, R12 ;  /* 0x00007632190c7816 */ /* 0x010fe4000000000c */
[----:B-----5:R-:W-:Y:S02]  /*362a0*/  ISETP.LT.AND P4, PT, R6, c[0x0][0x178], !P2 ;  /* 0x00005e0006007a0c */ /* 0x020fe40005781270 */
[----:B------:R-:W-:Y:S02]  /*362b0*/  ISETP.LT.AND P1, PT, R26, c[0x0][0x178], !P2 ;  /* 0x00005e001a007a0c */ /* 0x000fe40005721270 */
[----:B------:R-:W-:Y:S01]  /*362c0*/  ISETP.LT.AND P3, PT, R27, c[0x0][0x178], !P2 ;  /* 0x00005e001b007a0c */ /* 0x000fe20005761270 */
[----:B------:R-:W-:-:S04]  /*362d0*/  IMAD.WIDE R24, R22, 0x2, R2 ;  /* 0x0000000216187825 */ /* 0x000fc800078e0202 */
[----:B------:R-:W-:-:S06]  /*362e0*/  IMAD.WIDE R26, R22, 0x2, R16 ;  /* 0x00000002161a7825 */ /* 0x000fcc00078e0210 */
[----:B------:R0:W-:Y:S04]  /*362f0*/  @P1 STG.E.U16 [R4.64], R11 ;  /* 0x0000000b04001986 */ /* 0x0001e8000c101506 */
[----:B------:R1:W-:Y:S04]  /*36300*/  @P4 STG.E.U16 [R24.64], R12 ;  /* 0x0000000c18004986 */ /* 0x0003e8000c101506 */
[----:B------:R2:W-:Y:S04]  /*36310*/  @P5 STG.E.U16 [R26.64], R0 ;  /* 0x000000001a005986 */ /* 0x0005e8000c101506 */
[----:B0-----:R-:W3:Y:S04]  /*36320*/  LDL.LU R11, [R1+0x1810] ;  /* 0x00181000010b7983 */ /* 0x001ee80000300800 */
[----:B------:R-:W4:Y:S04]  /*36330*/  LDL R5, [R1+0x14bc] ;  /* 0x0014bc0001057983 */ /* 0x000f280000100800 */
[----:B-1----:R-:W5:Y:S04]  /*36340*/  LDL.LU R12, [R1+0x180c] ;  /* 0x00180c00010c7983 */ /* 0x002f680000300800 */
[----:B------:R-:W3:Y:S04]  /*36350*/  LDL R24, [R1+0x14b8] ;  /* 0x0014b80001187983 */ /* 0x000ee80000100800 */
[----:B------:R-:W3:Y:S04]  /*36360*/  LDL R25, [R1+0xbec] ;  /* 0x000bec0001197983 */ /* 0x000ee80000100800 */
[----:B--2---:R-:W2:Y:S04]  /*36370*/  LDL R26, [R1+0x14d0] ;  /* 0x0014d000011a7983 */ /* 0x004ea80000100800 */
[----:B------:R-:W4:Y:S04]  /*36380*/  LDL.LU R27, [R1+0x54] ;  /* 0x00005400011b7983 */ /* 0x000f280000300800 */
[----:B------:R-:W5:Y:S04]  /*36390*/  LDL.LU R13, [R1+0x1808] ;  /* 0x00180800010d7983 */ /* 0x000f680000300800 */
[----:B------:R0:W-:Y:S04]  /*363a0*/  @P3 STG.E.U16 [R28.64], R23 ;  /* 0x000000171c003986 */ /* 0x0001e8000c101506 */
[----:B0-----:R-:W5:Y:S04]  /*363b0*/  LDL R23, [R1+0x14cc] ;  /* 0x0014cc0001177983 */ /* 0x001f680000100800 */
[----:B------:R-:W5:Y:S04]  /*363c0*/  LDL.LU R28, [R1+0x64] ;  /* 0x00006400011c7983 */ /* 0x000f680000300800 */
[----:B------:R-:W5:Y:S04]  /*363d0*/  LDL R29, [R1+0x14d4] ;  /* 0x0014d400011d7983 */ /* 0x000f680000100800 */
[----:B------:R0:W-:Y:S01]  /*363e0*/  STL [R1+0x1800], R10 ;  /* 0x0018000a01007387 */ /* 0x0001e20000100800 */
[----:B---3--:R-:W-:-:S02]  /*363f0*/  ISETP.LT.AND P5, PT, R25, c[0x0][0x178], !P0 ;  /* 0x00005e0019007a0c */ /* 0x008fc400047a1270 */
[----:B--2---:R-:W-:Y:S02]  /*36400*/  ISETP.LT.AND P3, PT, R26, c[0x0][0x178], !P2 ;  /* 0x00005e001a007a0c */ /* 0x004fe40005761270 */
[----:B----4-:R-:W-:Y:S01]  /*36410*/  PRMT R4, R27, 0x7632, R4 ;  /* 0x000076321b047816 */ /* 0x010fe20000000004 */
[----:B-----5:R-:W-:Y:S01]  /*36420*/  IMAD.WIDE R26, R22, 0x2, R12 ;  /* 0x00000002161a7825 */ /* 0x020fe200078e020c */
[----:B------:R-:W-:Y:S02]  /*36430*/  ISETP.LT.AND P4, PT, R23, c[0x0][0x178], !P2 ;  /* 0x00005e0017007a0c */ /* 0x000fe40005781270 */
[----:B------:R-:W-:Y:S02]  /*36440*/  PRMT R0, R28, 0x7632, R0 ;  /* 0x000076321c007816 */ /* 0x000fe40000000000 */
[----:B------:R-:W-:Y:S01]  /*36450*/  IADD3 R28, R24, 0xd, RZ ;  /* 0x0000000d181c7810 */ /* 0x000fe20007ffe0ff */
[----:B------:R-:W-:Y:S02]  /*36460*/  IMAD.WIDE R24, R22, 0x2, R10 ;  /* 0x0000000216187825 */ /* 0x000fe400078e020a */
[----:B0-----:R-:W2:Y:S01]  /*36470*/  LDL R10, [R1+0x184] ;  /* 0x00018400010a7983 */ /* 0x001ea20000100800 */
[----:B------:R-:W-:-:S03]  /*36480*/  ISETP.GE.AND P1, PT, R28, c[0x0][0x17c], PT ;  /* 0x00005f001c007a0c */ /* 0x000fc60003f26270 */
[----:B------:R0:W-:Y:S04]  /*36490*/  STL [R1+0x17fc], R11 ;  /* 0x0017fc0b01007387 */ /* 0x0001e80000100800 */
[----:B------:R-:W3:Y:S04]  /*364a0*/  LDL R28, [R1+0x14d0] ;  /* 0x0014d000011c7983 */ /* 0x000ee80000100800 */
[----:B------:R1:W-:Y:S04]  /*364b0*/  @P4 STG.E.U16 [R26.64], R21 ;  /* 0x000000151a004986 */ /* 0x0003e8000c101506 */
[----:B0-----:R-:W4:Y:S04]  /*364c0*/  LDL R11, [R1+0x174] ;  /* 0x00017400010b7983 */ /* 0x001f280000100800 */
[----:B-1----:R-:W5:Y:S01]  /*364d0*/  LDL.LU R21, [R1+0x1804] ;  /* 0x0018040001157983 */ /* 0x002f620000300800 */
[----:B------:R-:W-:-:S02]  /*364e0*/  ISETP.LT.AND P6, PT, R29, c[0x0][0x178], !P2 ;  /* 0x00005e001d007a0c */ /* 0x000fc400057c1270 */
[----:B------:R-:W-:Y:S02]  /*364f0*/  ISETP.LT.AND P2, PT, R5, c[0x0][0x178], !P0 ;  /* 0x00005e0005007a0c */ /* 0x000fe40004741270 */
[C---:B------:R-:W-:Y:S01]  /*36500*/  IADD3 R5, R22.reuse, c[0x0][0x198], RZ ;  /* 0x0000660016057a10 */ /* 0x040fe20007ffe0ff */
[----:B------:R-:W-:Y:S01]  /*36510*/  IMAD.WIDE R22, R22, 0x2, R8 ;  /* 0x0000000216167825 */ /* 0x000fe200078e0208 */
[----:B------:R0:W-:Y:S07]  /*36520*/  @P3 STG.E.U16 [R24.64], R0 ;  /* 0x0000000018003986 */ /* 0x0001ee000c101506 */
[----:B------:R-:W-:Y:S01]  /*36530*/  @P6 STG.E.U16 [R22.64], R4 ;  /* 0x0000000416006986 */ /* 0x000fe2000c101506 */
[----:B-----5:R-:W-:-:S03]  /*36540*/  IMAD.WIDE R26, R5, 0x2, R20 ;  /* 0x00000002051a7825 */ /* 0x020fc600078e0214 */
[----:B------:R1:W-:Y:S04]  /*36550*/  STL [R1+0x17f8], R21 ;  /* 0x0017f81501007387 */ /* 0x0003e80000100800 */
[----:B0-----:R-:W5:Y:S04]  /*36560*/  LDL R0, [R1+0x14cc] ;  /* 0x0014cc0001007983 */ /* 0x001f680000100800 */
[----:B------:R-:W2:Y:S04]  /*36570*/  LDL R24, [R1+0x1a4] ;  /* 0x0001a40001187983 */ /* 0x000ea80000100800 */
[----:B-1----:R-:W2:Y:S04]  /*36580*/  LDL R21, [R1+0xb4] ;  /* 0x0000b40001157983 */ /* 0x002ea80000100800 */
[----:B------:R-:W2:Y:S04]  /*36590*/  LDL R25, [R1+0x14b8] ;  /* 0x0014b80001197983 */ /* 0x000ea80000100800 */
[----:B------:R-:W2:Y:S01]  /*365a0*/  LDL.LU R4, [R1+0x1b4] ;  /* 0x0001b40001047983 */ /* 0x000ea20000300800 */
[----:B------:R-:W-:Y:S01]  /*365b0*/  ISETP.LT.AND P6, PT, R6, c[0x0][0x178], !P0 ;  /* 0x00005e0006007a0c */ /* 0x000fe200047c1270 */
[----:B------:R-:W-:Y:S01]  /*365c0*/  IMAD.WIDE R22, R5, 0x2, R18 ;  /* 0x0000000205167825 */ /* 0x000fe200078e0212 */
[----:B------:R-:W-:-:S02]  /*365d0*/  ISETP.LT.AND P3, PT, R7, c[0x0][0x178], !P0 ;  /* 0x00005e0007007a0c */ /* 0x000fc40004761270 */
[----:B-----5:R-:W-:Y:S01]  /*365e0*/  ISETP.LT.AND P4, PT, R0, c[0x0][0x178], !P0 ;  /* 0x00005e0000007a0c */ /* 0x020fe20004781270 */
[----:B--2---:R0:W-:Y:S01]  /*365f0*/  @P5 STG.E.U16 [R26.64], R4 ;  /* 0x000000041a005986 */ /* 0x0041e2000c101506 */
[----:B------:R-:W-:-:S03]  /*36600*/  IADD3 R0, R25, 0xe, RZ ;  /* 0x0000000e19007810 */ /* 0x000fc60007ffe0ff */
[----:B------:R1:W-:Y:S04]  /*36610*/  @P2 STG.E.U16 [R22.64], R24 ;  /* 0x0000001816002986 */ /* 0x0003e8000c101506 */
[----:B0-----:R-:W2:Y:S01]  /*36620*/  LDL R27, [R1+0x14c8] ;  /* 0x0014c800011b7983 */ /* 0x001ea20000100800 */
[----:B-1----:R-:W-:-:S04]  /*36630*/  IMAD.WIDE R22, R5, 0x2, R2 ;  /* 0x0000000205167825 */ /* 0x002fc800078e0202 */
[----:B------:R-:W-:Y:S01]  /*36640*/  IMAD.WIDE R24, R5, 0x2, R16 ;  /* 0x0000000205187825 */ /* 0x000fe200078e0210 */
[----:B------:R0:W-:Y:S01]  /*36650*/  @P6 STG.E.U16 [R22.64], R10 ;  /* 0x0000000a16006986 */ /* 0x0001e2000c101506 */
[----:B------:R-:W-:-:S03]  /*36660*/  ISETP.GE.AND P6, PT, R0, c[0x0][0x17c], PT ;  /* 0x00005f0000007a0c */ /* 0x000fc60003fc6270 */
[----:B----4-:R1:W-:Y:S04]  /*36670*/  @P3 STG.E.U16 [R24.64], R11 ;  /* 0x0000000b18003986 */ /* 0x0103e8000c101506 */
[----:B0-----:R-:W4:Y:S04]  /*36680*/  LDL.LU R10, [R1+0x1800] ;  /* 0x00180000010a7983 */ /* 0x001f280000300800 */
[----:B------:R-:W5:Y:S04]  /*36690*/  LDL R22, [R1+0xd4] ;  /* 0x0000d40001167983 */ /* 0x000f680000100800 */
[----:B------:R-:W4:Y:S04]  /*366a0*/  LDL R23, [R1+0xbec] ;  /* 0x000bec0001177983 */ /* 0x000f280000100800 */
[----:B------:R-:W4:Y:S04]  /*366b0*/  LDL R0, [R1+0x14bc] ;  /* 0x0014bc0001007983 */ /* 0x000f280000100800 */
[----:B-1----:R-:W4:Y:S04]  /*366c0*/  LDL.LU R11, [R1+0x17fc] ;  /* 0x0017fc00010b7983 */ /* 0x002f280000300800 */
[----:B------:R-:W4:Y:S01]  /*366d0*/  LDL R25, [R1+0xc4] ;  /* 0x0000c40001197983 */ /* 0x000f220000100800 */
[----:B---3--:R-:W-:-:S02]  /*366e0*/  ISETP.LT.AND P2, PT, R28, c[0x0][0x178], !P0 ;  /* 0x00005e001c007a0c */ /* 0x008fc40004741270 */
[----:B------:R-:W-:Y:S02]  /*366f0*/  ISETP.LT.AND P3, PT, R6, c[0x0][0x178], !P1 ;  /* 0x00005e0006007a0c */ /* 0x000fe40004f61270 */
[----:B--2---:R-:W-:Y:S01]  /*36700*/  ISETP.LT.AND P5, PT, R27, c[0x0][0x178], !P0 ;  /* 0x00005e001b007a0c */ /* 0x004fe200047a1270 */
[----:B------:R-:W-:Y:S01]  /*36710*/  IMAD.WIDE R26, R5, 0x2, R14 ;  /* 0x00000002051a7825 */ /* 0x000fe200078e020e */
[----:B------:R-:W-:-:S03]  /*36720*/  ISETP.LT.AND P0, PT, R29, c[0x0][0x178], !P0 ;  /* 0x00005e001d007a0c */ /* 0x000fc60004701270 */
[----:B------:R-:W-:-:S05]  /*36730*/  IMAD.WIDE R28, R5, 0x2, R12 ;  /* 0x00000002051c7825 */ /* 0x000fca00078e020c */
[----:B------:R-:W-:Y:S04]  /*36740*/  STL [R1+0x17d8], R29 ;  /* 0x0017d81d01007387 */ /* 0x000fe80000100800 */
[----:B----4-:R0:W-:Y:S01]  /*36750*/  @P5 STG.E.U16 [R26.64], R25 ;  /* 0x000000191a005986 */ /* 0x0101e2000c101506 */
[----:B------:R-:W-:-:S03]  /*36760*/  ISETP.LT.AND P5, PT, R23, c[0x0][0x178], !P1 ;  /* 0x00005e0017007a0c */ /* 0x000fc60004fa1270 */
[----:B-----5:R1:W-:Y:S01]  /*36770*/  @P4 STG.E.U16 [R28.64], R22 ;  /* 0x000000161c004986 */ /* 0x0203e2000c101506 */
[----:B------:R-:W-:Y:S02]  /*36780*/  ISETP.LT.AND P4, PT, R0, c[0x0][0x178], !P1 ;  /* 0x00005e0000007a0c */ /* 0x000fe40004f81270 */
[C---:B------:R-:W-:Y:S01]  /*36790*/  IADD3 R0, R5.reuse, c[0x0][0x198], RZ ;  /* 0x0000660005007a10 */ /* 0x040fe20007ffe0ff */
[----:B0-----:R-:W-:-:S04]  /*367a0*/  IMAD.WIDE R24, R5, 0x2, R8 ;  /* 0x0000000205187825 */ /* 0x001fc800078e0208 */
[----:B-1----:R-:W-:Y:S01]  /*367b0*/  IMAD.WIDE R22, R5, 0x2, R10 ;  /* 0x0000000205167825 */ /* 0x002fe200078e020a */
[----:B------:R-:W2:Y:S04]  /*367c0*/  LDL R29, [R1+0x14c8] ;  /* 0x0014c800011d7983 */ /* 0x000ea80000100800 */
[----:B------:R-:W3:Y:S04]  /*367d0*/  LDL R5, [R1+0xa4] ;  /* 0x0000a40001057983 */ /* 0x000ee80000100800 */
[----:B------:R0:W-:Y:S04]  /*367e0*/  STL [R1+0x17f4], R6 ;  /* 0x0017f40601007387 */ /* 0x0001e80000100800 */
[----:B------:R1:W-:Y:S04]  /*367f0*/  @P2 STG.E.U16 [R22.64], R21 ;  /* 0x0000001516002986 */ /* 0x0003e8000c101506 */
[----:B0-----:R-:W4:Y:S04]  /*36800*/  LDL.LU R6, [R1+0x184] ;  /* 0x0001840001067983 */ /* 0x001f280000300800 */
[----:B-1----:R-:W5:Y:S04]  /*36810*/  LDL.LU R21, [R1+0x17f8] ;  /* 0x0017f80001157983 */ /* 0x002f680000300800 */
[----:B------:R-:W2:Y:S01]  /*36820*/  LDL.LU R23, [R1+0x1a4] ;  /* 0x0001a40001177983 */ /* 0x000ea20000300800 */
[----:B------:R-:W-:-:S03]  /*36830*/  PRMT R26, R4, 0x7632, R26 ;  /* 0x00007632041a7816 */ /* 0x000fc6000000001a */
[----:B---3--:R0:W-:Y:S02]  /*36840*/  @P0 STG.E.U16 [R24.64], R5 ;  /* 0x0000000518000986 */ /* 0x0081e4000c101506 */
[----:B0-----:R-:W-:Y:S01]  /*36850*/  IMAD.WIDE R24, R0, 0x2, R2 ;  /* 0x0000000200187825 */ /* 0x001fe200078e0202 */
[----:B----4-:R-:W-:Y:S02]  /*36860*/  PRMT R28, R6, 0x7632, R28 ;  /* 0x00007632061c7816 */ /* 0x010fe4000000001c */
[----:B------:R-:W3:Y:S01]  /*36870*/  LDL R6, [R1+0xbec] ;  /* 0x000bec0001067983 */ /* 0x000ee20000100800 */
[----:B-----5:R-:W-:Y:S01]  /*36880*/  IMAD.WIDE R4, R0, 0x2, R20 ;  /* 0x0000000200047825 */ /* 0x020fe200078e0214 */
[----:B--2---:R-:W-:-:S03]  /*36890*/  PRMT R27, R23, 0x7632, R27 ;  /* 0x00007632171b7816 */ /* 0x004fc6000000001b */
[----:B------:R-:W-:Y:S01]  /*368a0*/  IMAD.WIDE R22, R0, 0x2, R18 ;  /* 0x0000000200167825 */ /* 0x000fe200078e0212 */
[----:B------:R0:W-:Y:S04]  /*368b0*/  STL [R1+0x17f0], R3 ;  /* 0x0017f00301007387 */ /* 0x0001e80000100800 */
[----:B------:R1:W-:Y:S04]  /*368c0*/  @P5 STG.E.U16 [R4.64], R26 ;  /* 0x0000001a04005986 */ /* 0x0003e8000c101506 */
[----:B------:R2:W-:Y:S04]  /*368d0*/  @P4 STG.E.U16 [R22.64], R27 ;  /* 0x0000001b16004986 */ /* 0x0005e8000c101506 */
[----:B0-----:R-:W4:Y:S04]  /*368e0*/  LDL R3, [R1+0x14d4] ;  /* 0x0014d40001037983 */ /* 0x001f280000100800 */
[----:B-1----:R-:W5:Y:S04]  /*368f0*/  LDL.LU R4, [R1+0xc4] ;  /* 0x0000c40001047983 */ /* 0x002f680000300800 */
[----:B------:R-:W3:Y:S04]  /*36900*/  LDL R5, [R1+0x14d0] ;  /* 0x0014d00001057983 */ /* 0x000ee80000100800 */
[----:B--2---:R-:W2:Y:S04]  /*36910*/  LDL R22, [R1+0x14cc] ;  /* 0x0014cc0001167983 */ /* 0x004ea80000100800 */
[----:B------:R-:W5:Y:S04]  /*36920*/  LDL.LU R23, [R1+0x174] ;  /* 0x0001740001177983 */ /* 0x000f680000300800 */
[----:B------:R0:W-:Y:S04]  /*36930*/  @P3 STG.E.U16 [R24.64], R28 ;  /* 0x0000001c18003986 */ /* 0x0001e8000c101506 */
[----:B0-----:R-:W5:Y:S01]  /*36940*/  LDL.LU R25, [R1+0xd4] ;  /* 0x0000d40001197983 */ /* 0x001f620000300800 */
[----:B------:R-:W-:-:S02]  /*36950*/  ISETP.LT.AND P0, PT, R7, c[0x0][0x178], !P1 ;  /* 0x00005e0007007a0c */ /* 0x000fc40004f01270 */
[----:B------:R-:W-:Y:S02]  /*36960*/  ISETP.LT.AND P2, PT, R29, c[0x0][0x178], !P1 ;  /* 0x00005e001d007a0c */ /* 0x000fe40004f41270 */
[----:B---3--:R-:W-:Y:S02]  /*36970*/  ISETP.LT.AND P3, PT, R5, c[0x0][0x178], !P1 ;  /* 0x00005e0005007a0c */ /* 0x008fe40004f61270 */
[----:B--2---:R-:W-:Y:S02]  /*36980*/  ISETP.LT.AND P4, PT, R22, c[0x0][0x178], !P1 ;  /* 0x00005e0016007a0c */ /* 0x004fe40004f81270 */
[----:B----4-:R-:W-:Y:S02]  /*36990*/  ISETP.LT.AND P1, PT, R3, c[0x0][0x178], !P1 ;  /* 0x00005e0003007a0c */ /* 0x010fe40004f21270 */
[----:B------:R-:W2:Y:S04]  /*369a0*/  LDL R3, [R1+0x234] ;  /* 0x0002340001037983 */ /* 0x000ea80000100800 */
[----:B------:R0:W-:Y:S01]  /*369b0*/  STL [R1+0x17e8], R12 ;  /* 0x0017e80c01007387 */ /* 0x0001e20000100800 */
[----:B-----5:R-:W-:Y:S01]  /*369c0*/  PRMT R26, R25, 0x7632, R26 ;  /* 0x00007632191a7816 */ /* 0x020fe2000000001a */
[----:B------:R-:W-:-:S02]  /*369d0*/  IMAD.WIDE R24, R0, 0x2, R12 ;  /* 0x0000000200187825 */ /* 0x000fc400078e020c */
[----:B0-----:R-:W3:Y:S04]  /*369e0*/  LDL.LU R12, [R1+0xa4] ;  /* 0x0000a400010c7983 */ /* 0x001ee80000300800 */
[----:B------:R0:W-:Y:S04]  /*369f0*/  STL [R1+0x17e4], R13 ;  /* 0x0017e40d01007387 */ /* 0x0001e80000100800 */
[----:B0-----:R-:W4:Y:S01]  /*36a00*/  LDL.LU R13, [R1+0xb4] ;  /* 0x0000b400010d7983 */ /* 0x001f220000300800 */
[----:B------:R-:W-:Y:S01]  /*36a10*/  PRMT R28, R4, 0x7632, R28 ;  /* 0x00007632041c7816 */ /* 0x000fe2000000001c */
[----:B------:R-:W-:Y:S01]  /*36a20*/  IMAD.WIDE R4, R0, 0x2, R16 ;  /* 0x0000000200047825 */ /* 0x000fe200078e0210 */
[----:B------:R-:W-:-:S03]  /*36a30*/  PRMT R27, R23, 0x7632, R27 ;  /* 0x00007632171b7816 */ /* 0x000fc6000000001b */
[----:B------:R-:W-:Y:S02]  /*36a40*/  IMAD.WIDE R22, R0, 0x2, R14 ;  /* 0x0000000200167825 */ /* 0x000fe400078e020e */
[----:B------:R0:W-:Y:S04]  /*36a50*/  @P0 STG.E.U16 [R4.64], R27 ;  /* 0x0000001b04000986 */ /* 0x0001e8000c101506 */
[----:B------:R-:W-:Y:S01]  /*36a60*/  @P2 STG.E.U16 [R22.64], R28 ;  /* 0x0000001c16002986 */ /* 0x000fe2000c101506 */
[----:B------:R-:W-:-:S03]  /*36a70*/  ISETP.LT.AND P0, PT, R6, c[0x0][0x178], !P6 ;  /* 0x00005e0006007a0c */ /* 0x000fc60007701270 */
[----:B------:R1:W-:Y:S01]  /*36a80*/  STL [R1+0x17dc], R28 ;  /* 0x0017dc1c01007387 */ /* 0x0003e20000100800 */
[----:B0-----:R-:W-:-:S03]  /*36a90*/  IMAD.WIDE R4, R0, 0x2, R10 ;  /* 0x0000000200047825 */ /* 0x001fc600078e020a */
[----:B------:R-:W5:Y:S04]  /*36aa0*/  LDL R27, [R1+0x14cc] ;  /* 0x0014cc00011b7983 */ /* 0x000f680000100800 */
[----:B------:R0:W-:Y:S04]  /*36ab0*/  @P4 STG.E.U16 [R24.64], R26 ;  /* 0x0000001a18004986 */ /* 0x0001e8000c101506 */
[----:B-1----:R-:W2:Y:S04]  /*36ac0*/  LDL R28, [R1+0x14b8] ;  /* 0x0014b800011c7983 */ /* 0x002ea80000100800 */
[----:B------:R1:W-:Y:S04]  /*36ad0*/  STL [R1+0x17ec], R11 ;  /* 0x0017ec0b01007387 */ /* 0x0003e80000100800 */
[----:B0-----:R-:W5:Y:S04]  /*36ae0*/  LDL R26, [R1+0x224] ;  /* 0x00022400011a7983 */ /* 0x001f680000100800 */
[----:B-1----:R-:W5:Y:S01]  /*36af0*/  LDL R11, [R1+0x214] ;  /* 0x00021400010b7983 */ /* 0x002f620000100800 */
[----:B---3--:R-:W-:-:S03]  /*36b00*/  PRMT R23, R12, 0x7632, R23 ;  /* 0x000076320c177816 */ /* 0x008fc60000000017 */
[----:B------:R-:W3:Y:S01]  /*36b10*/  LDL R12, [R1+0x14d0] ;  /* 0x0014d000010c7983 */ /* 0x000ee20000100800 */
[----:B----4-:R-:W-:-:S03]  /*36b20*/  PRMT R22, R13, 0x7632, R22 ;  /* 0x000076320d167816 */ /* 0x010fc60000000016 */
[----:B------:R-:W4:Y:S04]  /*36b30*/  LDL R13, [R1+0x14d4] ;  /* 0x0014d400010d7983 */ /* 0x000f280000100800 */
[----:B------:R-:W3:Y:S04]  /*36b40*/  LDL.LU R6, [R1+0x17f4] ;  /* 0x0017f40001067983 */ /* 0x000ee80000300800 */
[----:B------:R0:W-:Y:S04]  /*36b50*/  @P3 STG.E.U16 [R4.64], R22 ;  /* 0x0000001604003986 */ /* 0x0001e8000c101506 */
[----:B0-----:R-:W3:Y:S01]  /*36b60*/  LDL R5, [R1+0x14bc] ;  /* 0x0014bc0001057983 */ /* 0x001ee20000100800 */
[C---:B------:R-:W-:Y:S01]  /*36b70*/  IMAD.WIDE R24, R0.reuse, 0x2, R8 ;  /* 0x0000000200187825 */ /* 0x040fe200078e0208 */
[----:B------:R-:W-:-:S02]  /*36b80*/  IADD3 R4, R0, c[0x0][0x198], RZ ;  /* 0x0000660000047a10 */ /* 0x000fc40007ffe0ff */
[C---:B--2---:R-:W-:Y:S02]  /*36b90*/  IADD3 R0, R28.reuse, 0xf, RZ ;  /* 0x0000000f1c007810 */ /* 0x044fe40007ffe0ff */
[----:B---3--:R-:W-:Y:S02]  /*36ba0*/  ISETP.LT.AND P2, PT, R5, c[0x0][0x178], !P6 ;  /* 0x00005e0005007a0c */ /* 0x008fe40007741270 */
[----:B------:R-:W-:Y:S02]  /*36bb0*/  IADD3 R5, R28, 0x10, RZ ;  /* 0x000000101c057810 */ /* 0x000fe40007ffe0ff */
[----:B------:R-:W2:Y:S04]  /*36bc0*/  LDL R28, [R1+0xe4] ;  /* 0x0000e400011c7983 */ /* 0x000ea80000100800 */
[----:B------:R0:W-:Y:S01]  /*36bd0*/  @P1 STG.E.U16 [R24.64], R23 ;  /* 0x0000001718001986 */ /* 0x0001e2000c101506 */
[----:B------:R-:W-:Y:S01]  /*36be0*/  ISETP.GE.AND P1, PT, R0, c[0x0][0x17c], PT ;  /* 0x00005f0000007a0c */ /* 0x000fe20003f26270 */
[----:B0-----:R-:W-:-:S05]  /*36bf0*/  IMAD.WIDE R22, R4, 0x2, R20 ;  /* 0x0000000204167825 */ /* 0x001fca00078e0214 */
[----:B------:R-:W-:Y:S04]  /*36c00*/  @P0 STG.E.U16 [R22.64], R3 ;  /* 0x0000000316000986 */ /* 0x000fe8000c101506 */
[----:B--2---:R0:W-:Y:S04]  /*36c10*/  STL [R1+0x17e0], R28 ;  /* 0x0017e01c01007387 */ /* 0x0041e80000100800 */
[----:B------:R-:W2:Y:S04]  /*36c20*/  LDL R0, [R1+0x14bc] ;  /* 0x0014bc0001007983 */ /* 0x000ea80000100800 */
[----:B0-----:R-:W3:Y:S04]  /*36c30*/  LDL R28, [R1+0xf4] ;  /* 0x0000f400011c7983 */ /* 0x001ee80000100800 */
[----:B------:R-:W2:Y:S01]  /*36c40*/  LDL.LU R3, [R1+0x17f0] ;  /* 0x0017f00001037983 */ /* 0x000ea20000300800 */
[----:B------:R-:W-:Y:S01]  /*36c50*/  ISETP.LT.AND P3, PT, R6, c[0x0][0x178], !P6 ;  /* 0x00005e0006007a0c */ /* 0x000fe20007761270 */
[----:B------:R-:W-:Y:S01]  /*36c60*/  IMAD.WIDE R24, R4, 0x2, R18 ;  /* 0x0000000204187825 */ /* 0x000fe200078e0212 */
[----:B------:R-:W-:-:S02]  /*36c70*/  ISETP.GE.AND P0, PT, R5, c[0x0][0x17c], PT ;  /* 0x00005f0005007a0c */ /* 0x000fc40003f06270 */
[----:B------:R-:W3:Y:S04]  /*36c80*/  LDL R5, [R1+0xbec] ;  /* 0x000bec0001057983 */ /* 0x000ee80000100800 */
[----:B-----5:R-:W-:Y:S01]  /*36c90*/  @P2 STG.E.U16 [R24.64], R26 ;  /* 0x0000001a18002986 */ /* 0x020fe2000c101506 */
[----:B--2---:R-:W-:-:S05]  /*36ca0*/  IMAD.WIDE R22, R4, 0x2, R2 ;  /* 0x0000000204167825 */ /* 0x004fca00078e0202 */
[----:B------:R0:W-:Y:S04]  /*36cb0*/  @P3 STG.E.U16 [R22.64], R11 ;  /* 0x0000000b16003986 */ /* 0x0001e8000c101506 */
[----:B0-----:R-:W2:Y:S04]  /*36cc0*/  LDL.LU R11, [R1+0x17ec] ;  /* 0x0017ec00010b7983 */ /* 0x001ea80000300800 */
[----:B------:R-:W5:Y:S04]  /*36cd0*/  LDL R22, [R1+0x1d4] ;  /* 0x0001d40001167983 */ /* 0x000f680000100800 */
[----:B------:R-:W2:Y:S01]  /*36ce0*/  LDL R23, [R1+0x1c4] ;  /* 0x0001c40001177983 */ /* 0x000ea20000100800 */
[----:B------:R-:W-:-:S02]  /*36cf0*/  ISETP.LT.AND P5, PT, R7, c[0x0][0x178], !P6 ;  /* 0x00005e0007007a0c */ /* 0x000fc400077a1270 */
[----:B------:R-:W-:Y:S01]  /*36d00*/  ISETP.LT.AND P4, PT, R29, c[0x0][0x178], !P6 ;  /* 0x00005e001d007a0c */ /* 0x000fe20007781270 */
[----:B------:R-:W-:Y:S01]  /*36d10*/  IMAD.WIDE R24, R4, 0x2, R16 ;  /* 0x0000000204187825 */ /* 0x000fe200078e0210 */
[----:B------:R-:W-:Y:S02]  /*36d20*/  ISETP.LT.AND P2, PT, R27, c[0x0][0x178], !P6 ;  /* 0x00005e001b007a0c */ /* 0x000fe40007741270 */
[----:B------:R-:W-:Y:S01]  /*36d30*/  ISETP.LT.AND P3, PT, R12, c[0x0][0x178], !P6 ;  /* 0x00005e000c007a0c */ /* 0x000fe20007761270 */
[----:B------:R-:W-:Y:S01]  /*36d40*/  IMAD.WIDE R26, R4, 0x2, R14 ;  /* 0x00000002041a7825 */ /* 0x000fe200078e020e */
[----:B------:R-:W3:Y:S01]  /*36d50*/  LDL.LU R12, [R1+0x17e8] ;  /* 0x0017e800010c7983 */ /* 0x000ee20000300800 */
[----:B----4-:R-:W-:-:S03]  /*36d60*/  ISETP.LT.AND P6, PT, R13, c[0x0][0x178], !P6 ;  /* 0x00005e000d007a0c */ /* 0x010fc600077c1270 */
[----:B------:R-:W3:Y:S04]  /*36d70*/  LDL.LU R13, [R1+0x17e4] ;  /* 0x0017e400010d7983 */ /* 0x000ee80000300800 */
[----:B-----5:R-:W-:Y:S04]  /*36d80*/  @P5 STG.E.U16 [R24.64], R22 ;  /* 0x0000001618005986 */ /* 0x020fe8000c101506 */
[----:B--2---:R0:W-:Y:S04]  /*36d90*/  @P4 STG.E.U16 [R26.64], R23 ;  /* 0x000000171a004986 */ /* 0x0041e8000c101506 */
[----:B0-----:R-:W2:Y:S01]  /*36da0*/  LDL.LU R27, [R1+0x104] ;  /* 0x00010400011b7983 */ /* 0x001ea20000300800 */
[----:B---3--:R-:W-:-:S04]  /*36db0*/  IMAD.WIDE R24, R4, 0x2, R12 ;  /* 0x0000000204187825 */ /* 0x008fc800078e020c */
[----:B------:R-:W-:Y:S01]  /*36dc0*/  IMAD.WIDE R22, R4, 0x2, R10 ;  /* 0x0000000204167825 */ /* 0x000fe200078e020a */
[----:B------:R-:W-:Y:S04]  /*36dd0*/  STL [R1+0x17d4], R10 ;  /* 0x0017d40a01007387 */ /* 0x000fe80000100800 */
[----:B------:R-:W-:Y:S04]  /*36de0*/  STL [R1+0x17d0], R11 ;  /* 0x0017d00b01007387 */ /* 0x000fe80000100800 */
[----:B--2---:R0:W-:Y:S04]  /*36df0*/  @P2 STG.E.U16 [R24.64], R27 ;  /* 0x0000001b18002986 */ /* 0x0041e8000c101506 */
[----:B------:R1:W-:Y:S04]  /*36e00*/  @P3 STG.E.U16 [R22.64], R28 ;  /* 0x0000001c16003986 */ /* 0x0003e8000c101506 */
[----:B0-----:R-:W2:Y:S04]  /*36e10*/  LDL.LU R25, [R1+0x234] ;  /* 0x0002340001197983 */ /* 0x001ea80000300800 */
[----:B-1----:R-:W3:Y:S01]  /*36e20*/  LDL.LU R28, [R1+0x17e0] ;  /* 0x0017e000011c7983 */ /* 0x002ee20000300800 */
[----:B------:R-:W-:-:S02]  /*36e30*/  ISETP.LT.AND P4, PT, R0, c[0x0][0x178], !P1 ;  /* 0x00005e0000007a0c */ /* 0x000fc40004f81270 */
[----:B------:R-:W-:Y:S01]  /*36e40*/  ISETP.LT.AND P5, PT, R5, c[0x0][0x178], !P1 ;  /* 0x00005e0005007a0c */ /* 0x000fe20004fa1270 */
[----:B------:R-:W4:Y:S01]  /*36e50*/  LDL.LU R23, [R1+0x1c4] ;  /* 0x0001c40001177983 */ /* 0x000f220000300800 */
[C---:B------:R-:W-:Y:S01]  /*36e60*/  IADD3 R0, R4.reuse, c[0x0][0x198], RZ ;  /* 0x0000660004007a10 */ /* 0x040fe20007ffe0ff */
[----:B------:R-:W-:Y:S01]  /*36e70*/  IMAD.WIDE R4, R4, 0x2, R8 ;  /* 0x0000000204047825 */ /* 0x000fe200078e0208 */
[----:B--2---:R-:W-:-:S03]  /*36e80*/  PRMT R26, R25, 0x7632, R26 ;  /* 0x00007632191a7816 */ /* 0x004fc6000000001a */
[----:B------:R-:W-:Y:S01]  /*36e90*/  IMAD.WIDE R24, R0, 0x2, R20 ;  /* 0x0000000200187825 */ /* 0x000fe200078e0214 */
[----:B---3--:R0:W-:Y:S05]  /*36ea0*/  @P6 STG.E.U16 [R4.64], R28 ;  /* 0x0000001c04006986 */ /* 0x0081ea000c101506 */
[----:B------:R1:W-:Y:S04]  /*36eb0*/  @P5 STG.E.U16 [R24.64], R26 ;  /* 0x0000001a18005986 */ /* 0x0003e8000c101506 */
[----:B0-----:R-:W4:Y:S04]  /*36ec0*/  LDL.LU R28, [R1+0x17dc] ;  /* 0x0017dc00011c7983 */ /* 0x001f280000300800 */
[----:B------:R-:W2:Y:S04]  /*36ed0*/  LDL.LU R5, [R1+0x224] ;  /* 0x0002240001057983 */ /* 0x000ea80000300800 */
[----:B-1----:R-:W3:Y:S04]  /*36ee0*/  LDL R26, [R1+0x14cc] ;  /* 0x0014cc00011a7983 */ /* 0x002ee80000100800 */
[----:B------:R-:W5:Y:S04]  /*36ef0*/  LDL.LU R24, [R1+0x214] ;  /* 0x0002140001187983 */ /* 0x000f680000300800 */
[----:B------:R-:W3:Y:S01]  /*36f00*/  LDL.LU R25, [R1+0x1d4] ;  /* 0x0001d40001197983 */ /* 0x000ee20000300800 */
[----:B------:R-:W-:-:S02]  /*36f10*/  ISETP.LT.AND P2, PT, R6, c[0x0][0x178], !P1 ;  /* 0x00005e0006007a0c */ /* 0x000fc40004f41270 */
[----:B------:R-:W-:Y:S02]  /*36f20*/  ISETP.LT.AND P3, PT, R7, c[0x0][0x178], !P1 ;  /* 0x00005e0007007a0c */ /* 0x000fe40004f61270 */
[----:B------:R-:W-:Y:S02]  /*36f30*/  ISETP.LT.AND P5, PT, R29, c[0x0][0x178], !P1 ;  /* 0x00005e001d007a0c */ /* 0x000fe40004fa1270 */
[----:B------:R-:W3:Y:S04]  /*36f40*/  LDL.LU R29, [R1+0x17d8] ;  /* 0x0017d800011d7983 */ /* 0x000ee80000300800 */
[----:B------:R-:W-:Y:S01]  /*36f50*/  STL [R1+0x17cc], R17 ;  /* 0x0017cc1101007387 */ /* 0x000fe20000100800 */
[----:B--2---:R-:W-:Y:S01]  /*36f60*/  PRMT R22, R5, 0x7632, R22 ;  /* 0x0000763205167816 */ /* 0x004fe20000000016 */
[----:B------:R-:W-:Y:S01]  /*36f70*/  IMAD.WIDE R4, R0, 0x2, R18 ;  /* 0x0000000200047825 */ /* 0x000fe200078e0212 */
[----:B----4-:R-:W-:-:S04]  /*36f80*/  PRMT R28, R23, 0x7632, R28 ;  /* 0x00007632171c7816 */ /* 0x010fc8000000001c */
[----:B------:R0:W-:Y:S01]  /*36f90*/  @P4 STG.E.U16 [R4.64], R22 ;  /* 0x0000001604004986 */ /* 0x0001e2000c101506 */
[----:B-----5:R-:W-:Y:S02]  /*36fa0*/  PRMT R10, R24, 0x7632, R10 ;  /* 0x00007632180a7816 */ /* 0x020fe4000000000a */
[----:B---3--:R-:W-:Y:S01]  /*36fb0*/  PRMT R11, R25, 0x7632, R11 ;  /* 0x00007632190b7816 */ /* 0x008fe2000000000b */
[----:B------:R-:W-:-:S04]  /*36fc0*/  IMAD.WIDE R24, R0, 0x2, R14 ;  /* 0x0000000200187825 */ /* 0x000fc800078e020e */
[----:B0-----:R-:W-:-:S04]  /*36fd0*/  IMAD.WIDE R4, R0, 0x2, R2 ;  /* 0x0000000200047825 */ /* 0x001fc800078e0202 */
[----:B------:R-:W-:Y:S01]  /*36fe0*/  IMAD.WIDE R22, R0, 0x2, R16 ;  /* 0x0000000200167825 */ /* 0x000fe200078e0210 */
[----:B------:R0:W-:Y:S04]  /*36ff0*/  @P2 STG.E.U16 [R4.64], R10 ;  /* 0x0000000a04002986 */ /* 0x0001e8000c101506 */
[----:B------:R-:W2:Y:S04]  /*37000*/  LDL R17, [R1+0x14d0] ;  /* 0x0014d00001117983 */ /* 0x000ea80000100800 */
[----:B------:R1:W-:Y:S04]  /*37010*/  @P3 STG.E.U16 [R22.64], R11 ;  /* 0x0000000b16003986 */ /* 0x0003e8000c101506 */
[----:B0-----:R-:W3:Y:S04]  /*37020*/  LDL.LU R10, [R1+0x17d4] ;  /* 0x0017d400010a7983 */ /* 0x001ee80000300800 */
[----:B------:R-:W4:Y:S04]  /*37030*/  LDL R4, [R1+0x14b8] ;  /* 0x0014b80001047983 */ /* 0x000f280000100800 */
[----:B-1----:R-:W3:Y:S04]  /*37040*/  LDL.LU R11, [R1+0x17d0] ;  /* 0x0017d000010b7983 */ /* 0x002ee80000300800 */
[----:B------:R-:W5:Y:S04]  /*37050*/  LDL.LU R22, [R1+0xe4] ;  /* 0x0000e40001167983 */ /* 0x000f680000300800 */
[----:B------:R-:W3:Y:S04]  /*37060*/  LDL R23, [R1+0x14bc] ;  /* 0x0014bc0001177983 */ /* 0x000ee80000100800 */
[----:B------:R0:W-:Y:S04]  /*37070*/  @P5 STG.E.U16 [R24.64], R28 ;  /* 0x0000001c18005986 */ /* 0x0001e8000c101506 */
[----:B0-----:R-:W3:Y:S04]  /*37080*/  LDL.LU R24, [R1+0xf4] ;  /* 0x0000f40001187983 */ /* 0x001ee80000300800 */
[----:B------:R-:W3:Y:S01]  /*37090*/  LDL R25, [R1+0xbec] ;  /* 0x000bec0001197983 */ /* 0x000ee20000100800 */
[----:B------:R-:W-:-:S02]  /*370a0*/  ISETP.LT.AND P6, PT, R26, c[0x0][0x178], !P1 ;  /* 0x00005e001a007a0c */ /* 0x000fc40004fc1270 */
[----:B------:R-:W-:Y:S01]  /*370b0*/  PRMT R29, R27, 0x7632, R29 ;  /* 0x000076321b1d7816 */ /* 0x000fe2000000001d */
[----:B------:R-:W-:-:S10]  /*370c0*/  IMAD.WIDE R26, R0, 0x2, R12 ;  /* 0x00000002001a7825 */ /* 0x000fd400078e020c */
[----:B------:R0:W-:Y:S01]  /*370d0*/  @P6 STG.E.U16 [R26.64], R29 ;  /* 0x0000001d1a006986 */ /* 0x0001e2000c101506 */
[----:B------:R-:W-:-:S03]  /*370e0*/  ISETP.LT.AND P5, PT, R6, c[0x0][0x178], !P0 ;  /* 0x00005e0006007a0c */ /* 0x000fc600047a1270 */
[----:B0-----:R-:W3:Y:S01]  /*370f0*/  LDL R27, [R1+0x14d4] ;  /* 0x0014d400011b7983 */ /* 0x001ee20000100800 */
[----:B--2---:R-:W-:-:S03]  /*37100*/  ISETP.LT.AND P4, PT, R17, c[0x0][0x178], !P1 ;  /* 0x00005e0011007a0c */ /* 0x004fc60004f81270 */
[----:B------:R-:W2:Y:S01]  /*37110*/  LDL R17, [R1+0x14c8] ;  /* 0x0014c80001117983 */ /* 0x000ea20000100800 */
[----:B----4-:R-:W-:Y:S02]  /*37120*/  IADD3 R29, R4, 0x11, RZ ;  /* 0x00000011041d7810 */ /* 0x010fe40007ffe0ff */
[----:B------:R-:W-:Y:S02]  /*37130*/  IADD3 R4, R0, c[0x0][0x198], RZ ;  /* 0x0000660000047a10 */ /* 0x000fe40007ffe0ff */
[----:B-----5:R-:W-:Y:S02]  /*37140*/  PRMT R28, R22, 0x7632, R28 ;  /* 0x00007632161c7816 */ /* 0x020fe4000000001c */
[----:B---3--:R-:W-:Y:S01]  /*37150*/  ISETP.LT.AND P3, PT, R23, c[0x0][0x178], !P0 ;  /* 0x00005e0017007a0c */ /* 0x008fe20004761270 */
[----:B------:R-:W-:Y:S01]  /*37160*/  IMAD.WIDE R22, R0, 0x2, R10 ;  /* 0x0000000200167825 */ /* 0x000fe200078e020a */
[----:B------:R-:W-:Y:S02]  /*37170*/  PRMT R5, R24, 0x7632, R5 ;  /* 0x0000763218057816 */ /* 0x000fe40000000005 */
[----:B------:R-:W-:Y:S01]  /*37180*/  ISETP.LT.AND P6, PT, R25, c[0x0][0x178], !P0 ;  /* 0x00005e0019007a0c */ /* 0x000fe200047c1270 */
[----:B------:R-:W-:-:S02]  /*37190*/  IMAD.WIDE R24, R0, 0x2, R8 ;  /* 0x0000000200187825 */ /* 0x000fc400078e0208 */
[----:B------:R-:W3:Y:S04]  /*371a0*/  LDL R0, [R1+0x14b8] ;  /* 0x0014b80001007983 */ /* 0x000ee80000100800 */
[----:B------:R0:W-:Y:S04]  /*371b0*/  STL [R1+0x17c8], R9 ;  /* 0x0017c80901007387 */ /* 0x0001e80000100800 */
[----:B------:R-:W4:Y:S01]  /*371c0*/  LDL R6, [R1+0x18] ;  /* 0x0000180001067983 */ /* 0x000f220000100800 */
[----:B------:R-:W-:-:S03]  /*371d0*/  ISETP.LT.AND P2, PT, R27, c[0x0][0x178], !P1 ;  /* 0x00005e001b007a0c */ /* 0x000fc60004f41270 */
[----:B0-----:R-:W5:Y:S01]  /*371e0*/  LDL R9, [R1+0x38] ;  /* 0x0000380001097983 */ /* 0x001f620000100800 */
[----:B------:R-:W-:-:S03]  /*371f0*/  ISETP.GE.AND P1, PT, R29, c[0x0][0x17c], PT ;  /* 0x00005f001d007a0c */ /* 0x000fc60003f26270 */
[----:B------:R-:W-:Y:S06]  /*37200*/  @P4 STG.E.U16 [R22.64], R5 ;  /* 0x0000000516004986 */ /* 0x000fec000c101506 */
[----:B------:R-:W-:Y:S04]  /*37210*/  @P2 STG.E.U16 [R24.64], R28 ;  /* 0x0000001c18002986 */ /* 0x000fe8000c101506 */
[----:B----4-:R0:W-:Y:S04]  /*37220*/  STL [R1+0x17c4], R6 ;  /* 0x0017c40601007387 */ /* 0x0101e80000100800 */
[----:B------:R-:W4:Y:S04]  /*37230*/  LDL R29, [R1+0x14d4] ;  /* 0x0014d400011d7983 */ /* 0x000f280000100800 */
[----:B0-----:R-:W2:Y:S04]  /*37240*/  LDL R6, [R1+0x8] ;  /* 0x0000080001067983 */ /* 0x001ea80000100800 */
[----:B------:R-:W2:Y:S04]  /*37250*/  LDL.LU R5, [R1+0x118] ;  /* 0x0001180001057983 */ /* 0x000ea80000300800 */
[----:B------:R-:W2:Y:S01]  /*37260*/  LDL R25, [R1+0x128] ;  /* 0x0001280001197983 */ /* 0x000ea20000100800 */
[----:B------:R-:W-:-:S03]  /*37270*/  IMAD.WIDE R26, R4, 0x2, R20 ;  /* 0x00000002041a7825 */ /* 0x000fc600078e0214 */
[----:B------:R-:W3:Y:S01]  /*37280*/  LDL R28, [R1+0x48] ;  /* 0x00004800011c7983 */ /* 0x000ee20000100800 */
[----:B------:R-:W-:-:S03]  /*37290*/  ISETP.LT.AND P2, PT, R7, c[0x0][0x178], !P0 ;  /* 0x00005e0007007a0c */ /* 0x000fc60004741270 */
[----:B--2---:R0:W-:Y:S01]  /*372a0*/  @P6 STG.E.U16 [R26.64], R25 ;  /* 0x000000191a006986 */ /* 0x0041e2000c101506 */
[----:B------:R-:W-:-:S03]  /*372b0*/  ISETP.LT.AND P6, PT, R17, c[0x0][0x178], !P0 ;  /* 0x00005e0011007a0c */ /* 0x000fc600047c1270 */
[----:B0-----:R-:W2:Y:S04]  /*372c0*/  LDL R26, [R1+0x14cc] ;  /* 0x0014cc00011a7983 */ /* 0x001ea80000100800 */
[----:B------:R-:W4:Y:S04]  /*372d0*/  LDL R27, [R1+0x14d0] ;  /* 0x0014d000011b7983 */ /* 0x000f280000100800 */
[----:B------:R-:W5:Y:S01]  /*372e0*/  LDL.LU R17, [R1+0x17cc] ;  /* 0x0017cc0001117983 */ /* 0x000f620000300800 */
[----:B------:R-:W-:Y:S01]  /*372f0*/  IMAD.WIDE R22, R4, 0x2, R18 ;  /* 0x0000000204167825 */ /* 0x000fe200078e0212 */
[----:B---3--:R-:W-:-:S03]  /*37300*/  IADD3 R0, R0, 0x12, RZ ;  /* 0x0000001200007810 */ /* 0x008fc60007ffe0ff */
[----:B------:R-:W-:Y:S01]  /*37310*/  IMAD.WIDE R24, R4, 0x2, R2 ;  /* 0x0000000204187825 */ /* 0x000fe200078e0202 */
[----:B------:R5:W-:Y:S04]  /*37320*/  @P3 STG.E.U16 [R22.64], R5 ;  /* 0x0000000516003986 */ /* 0x000be8000c101506 */
[----:B------:R-:W-:Y:S01]  /*37330*/  @P5 STG.E.U16 [R24.64], R28 ;  /* 0x0000001c18005986 */ /* 0x000fe2000c101506 */
[----:B------:R-:W-:-:S03]  /*37340*/  ISETP.GE.AND P5, PT, R0, c[0x0][0x17c], PT ;  /* 0x00005f0000007a0c */ /* 0x000fc60003fa6270 */
[----:B------:R-:W3:Y:S04]  /*37350*/  LDL R0, [R1+0xbec] ;  /* 0x000bec0001007983 */ /* 0x000ee80000100800 */
[----:B------:R0:W-:Y:S01]  /*37360*/  STL [R1+0x17bc], R13 ;  /* 0x0017bc0d01007387 */ /* 0x0001e20000100800 */
[----:B--2---:R-:W-:Y:S02]  /*37370*/  ISETP.LT.AND P4, PT, R26, c[0x0][0x178], !P0 ;  /* 0x00005e001a007a0c */ /* 0x004fe40004781270 */
[----:B----4-:R-:W-:Y:S01]  /*37380*/  ISETP.LT.AND P3, PT, R27, c[0x0][0x178], !P0 ;  /* 0x00005e001b007a0c */ /* 0x010fe20004761270 */
[----:B-----5:R-:W-:-:S04]  /*37390*/  IMAD.WIDE R22, R4, 0x2, R16 ;  /* 0x0000000204167825 */ /* 0x020fc800078e0210 */
[C---:B------:R-:W-:Y:S01]  /*373a0*/  IMAD.WIDE R26, R4.reuse, 0x2, R12 ;  /* 0x00000002041a7825 */ /* 0x040fe200078e020c */
[----:B------:R1:W-:Y:S04]  /*373b0*/  @P2 STG.E.U16 [R22.64], R9 ;  /* 0x0000000916002986 */ /* 0x0003e8000c101506 */
[----:B0-----:R-:W2:Y:S04]  /*373c0*/  LDL R13, [R1+0x14cc] ;  /* 0x0014cc00010d7983 */ /* 0x001ea80000100800 */
[----:B-1----:R-:W4:Y:S04]  /*373d0*/  LDL.LU R9, [R1+0x17c8] ;  /* 0x0017c80001097983 */ /* 0x002f280000300800 */
[----:B------:R-:W5:Y:S01]  /*373e0*/  LDL R23, [R1+0x28] ;  /* 0x0000280001177983 */ /* 0x000f620000100800 */
[----:B------:R-:W-:Y:S01]  /*373f0*/  IMAD.WIDE R24, R4, 0x2, R14 ;  /* 0x0000000204187825 */ /* 0x000fe200078e020e */
[----:B------:R-:W-:-:S04]  /*37400*/  ISETP.LT.AND P0, PT, R29, c[0x0][0x178], !P0 ;  /* 0x00005e001d007a0c */ /* 0x000fc80004701270 */
[----:B-----5:R0:W-:Y:S04]  /*37410*/  @P6 STG.E.U16 [R24.64], R23 ;  /* 0x0000001718006986 */ /* 0x0201e8000c101506 */
[----:B------:R1:W-:Y:S04]  /*37420*/  @P4 STG.E.U16 [R26.64], R6 ;  /* 0x000000061a004986 */ /* 0x0003e8000c101506 */
[----:B0-----:R-:W5:Y:S04]  /*37430*/  LDL.LU R24, [R1+0x48] ;  /* 0x0000480001187983 */ /* 0x001f680000300800 */
[----:B------:R-:W2:Y:S04]  /*37440*/  LDL R25, [R1+0x14c8] ;  /* 0x0014c80001197983 */ /* 0x000ea80000100800 */
[----:B-1----:R-:W2:Y:S01]  /*37450*/  LDL.LU R6, [R1+0x17c4] ;  /* 0x0017c40001067983 */ /* 0x002ea20000300800 */
[----:B------:R-:W-:-:S05]  /*37460*/  IMAD.WIDE R28, R4, 0x2, R10 ;  /* 0x00000002041c7825 */ /* 0x000fca00078e020a */
[----:B--2---:R0:W-:Y:S04]  /*37470*/  @P3 STG.E.U16 [R28.64], R6 ;  /* 0x000000061c003986 */ /* 0x0041e8000c101506 */
[----:B0-----:R-:W2:Y:S01]  /*37480*/  LDL.LU R6, [R1+0x17c0] ;  /* 0x0017c00001067983 */ /* 0x001ea20000300800 */
[----:B----4-:R-:W-:-:S03]  /*37490*/  IMAD.WIDE R22, R4, 0x2, R8 ;  /* 0x0000000204167825 */ /* 0x010fc600078e0208 */
[----:B------:R0:W-:Y:S04]  /*374a0*/  STL [R1+0x17a4], R28 ;  /* 0x0017a41c01007387 */ /* 0x0001e80000100800 */
[----:B0-----:R-:W4:Y:S04]  /*374b0*/  LDL R28, [R1+0x14d0] ;  /* 0x0014d000011c7983 */ /* 0x001f280000100800 */
[----:B------:R0:W-:Y:S04]  /*374c0*/  STL [R1+0x1798], R29 ;  /* 0x0017981d01007387 */ /* 0x0001e80000100800 */
[----:B0-----:R-:W4:Y:S04]  /*374d0*/  LDL R29, [R1+0x14bc] ;  /* 0x0014bc00011d7983 */ /* 0x001f280000100800 */
[----:B--2---:R0:W-:Y:S04]  /*374e0*/  @P0 STG.E.U16 [R22.64], R6 ;  /* 0x0000000616000986 */ /* 0x0041e8000c101506 */
[----:B0-----:R-:W2:Y:S04]  /*374f0*/  LDL R22, [R1+0x14c0] ;  /* 0x0014c00001167983 */ /* 0x001ea80000100800 */
[----:B------:R-:W2:Y:S01]  /*37500*/  LDL.LU R23, [R1+0x128] ;  /* 0x0001280001177983 */ /* 0x000ea20000300800 */
[----:B---3--:R-:W-:-:S02]  /*37510*/  ISETP.LT.AND P3, PT, R0, c[0x0][0x178], !P1 ;  /* 0x00005e0000007a0c */ /* 0x008fc40004f61270 */
[----:B------:R-:W-:Y:S02]  /*37520*/  IADD3 R0, R4, c[0x0][0x198], RZ ;  /* 0x0000660004007a10 */ /* 0x000fe40007ffe0ff */
[----:B------:R-:W-:Y:S02]  /*37530*/  PRMT R27, R5, 0x7632, R27 ;  /* 0x00007632051b7816 */ /* 0x000fe4000000001b */
[----:B----4-:R-:W-:Y:S01]  /*37540*/  ISETP.LT.AND P2, PT, R29, c[0x0][0x178], !P1 ;  /* 0x00005e001d007a0c */ /* 0x010fe20004f41270 */
[----:B------:R-:W-:Y:S01]  /*37550*/  IMAD.WIDE R4, R0, 0x2, R20 ;  /* 0x0000000200047825 */ /* 0x000fe200078e0214 */
[----:B-----5:R-:W-:Y:S02]  /*37560*/  PRMT R6, R24, 0x7632, R6 ;  /* 0x0000763218067816 */ /* 0x020fe40000000006 */
[----:B------:R-:W-:Y:S01]  /*37570*/  ISETP.LT.AND P0, PT, R25, c[0x0][0x178], !P1 ;  /* 0x00005e0019007a0c */ /* 0x000fe20004f01270 */
[----:B------:R-:W-:Y:S01]  /*37580*/  IMAD.WIDE R24, R0, 0x2, R2 ;  /* 0x0000000200187825 */ /* 0x000fe200078e0202 */
[----:B--2---:R-:W-:-:S02]  /*37590*/  ISETP.LT.AND P6, PT, R22, c[0x0][0x178], !P1 ;  /* 0x00005e0016007a0c */ /* 0x004fc40004fc1270 */
[----:B------:R-:W-:Y:S01]  /*375a0*/  PRMT R26, R23, 0x7632, R26 ;  /* 0x00007632171a7816 */ /* 0x000fe2000000001a */
[----:B------:R-:W-:-:S04]  /*375b0*/  IMAD.WIDE R22, R0, 0x2, R18 ;  /* 0x0000000200167825 */ /* 0x000fc800078e0212 */
[----:B------:R0:W-:Y:S04]  /*375c0*/  @P3 STG.E.U16 [R4.64], R26 ;  /* 0x0000001a04003986 */ /* 0x0001e8000c101506 */
[----:B------:R1:W-:Y:S04]  /*375d0*/  @P2 STG.E.U16 [R22.64], R27 ;  /* 0x0000001b16002986 */ /* 0x0003e8000c101506 */
[----:B0-----:R-:W2:Y:S04]  /*375e0*/  LDL.LU R5, [R1+0x38] ;  /* 0x0000380001057983 */ /* 0x001ea80000300800 */
[----:B-1----:R-:W3:Y:S01]  /*375f0*/  LDL.LU R23, [R1+0x28] ;  /* 0x0000280001177983 */ /* 0x002ee20000300800 */
[----:B------:R-:W-:-:S03]  /*37600*/  ISETP.LT.AND P2, PT, R13, c[0x0][0x178], !P1 ;  /* 0x00005e000d007a0c */ /* 0x000fc60004f41270 */
[----:B------:R0:W-:Y:S04]  /*37610*/  @P6 STG.E.U16 [R24.64], R6 ;  /* 0x0000000618006986 */ /* 0x0001e8000c101506 */
[----:B0-----:R-:W4:Y:S04]  /*37620*/  LDL.LU R24, [R1+0x8] ;  /* 0x0000080001187983 */ /* 0x001f280000300800 */
[----:B------:R-:W5:Y:S04]  /*37630*/  LDL.LU R25, [R1+0x18] ;  /* 0x0000180001197983 */ /* 0x000f680000300800 */
[----:B------:R-:W5:Y:S01]  /*37640*/  LDL.LU R13, [R1+0x17bc] ;  /* 0x0017bc00010d7983 */ /* 0x000f620000300800 */
[----:B------:R-:W-:-:S02]  /*37650*/  ISETP.LT.AND P4, PT, R7, c[0x0][0x178], !P1 ;  /* 0x00005e0007007a0c */ /* 0x000fc40004f81270 */
[----:B------:R-:W-:Y:S02]  /*37660*/  ISETP.LT.AND P3, PT, R28, c[0x0][0x178], !P1 ;  /* 0x00005e001c007a0c */ /* 0x000fe40004f61270 */
[----:B--2---:R-:W-:Y:S01]  /*37670*/  PRMT R26, R5, 0x7632, R26 ;  /* 0x00007632051a7816 */ /* 0x004fe2000000001a */
[----:B------:R-:W-:Y:S01]  /*37680*/  IMAD.WIDE R4, R0, 0x2, R16 ;  /* 0x0000000200047825 */ /* 0x000fe200078e0210 */
[----:B---3--:R-:W-:-:S03]  /*37690*/  PRMT R6, R23, 0x7632, R6 ;  /* 0x0000763217067816 */ /* 0x008fc60000000006 */
[----:B------:R-:W-:-:S04]  /*376a0*/  IMAD.WIDE R22, R0, 0x2, R14 ;  /* 0x0000000200167825 */ /* 0x000fc800078e020e */
[----:B------:R0:W-:Y:S04]  /*376b0*/  @P4 STG.E.U16 [R4.64], R26 ;  /* 0x0000001a04004986 */ /* 0x0001e8000c101506 */
[----:B------:R5:W-:Y:S04]  /*376c0*/  @P0 STG.E.U16 [R22.64], R6 ;  /* 0x0000000616000986 */ /* 0x000be8000c101506 */
[----:B0-----:R-:W2:Y:S01]  /*376d0*/  LDL R4, [R1+0x14d4] ;  /* 0x0014d40001047983 */ /* 0x001ea20000100800 */
[----:B----4-:R-:W-:-:S03]  /*376e0*/  PRMT R27, R24, 0x7632, R27 ;  /* 0x00007632181b7816 */ /* 0x010fc6000000001b */
[----:B------:R-:W3:Y:S01]  /*376f0*/  LDL R5, [R1+0xbec] ;  /* 0x000bec0001057983 */ /* 0x000ee20000100800 */
[----:B-----5:R-:W-:-:S03]  /*37700*/  PRMT R6, R25, 0x7632, R6 ;  /* 0x0000763219067816 */ /* 0x020fc60000000006 */
[----:B------:R0:W-:Y:S01]  /*37710*/  STL [R1+0x17b8], R28 ;  /* 0x0017b81c01007387 */ /* 0x0001e20000100800 */
[----:B------:R-:W-:-:S03]  /*37720*/  IMAD.WIDE R24, R0, 0x2, R12 ;  /* 0x0000000200187825 */ /* 0x000fc600078e020c */
[----:B------:R1:W-:Y:S04]  /*37730*/  STL [R1+0x17b4], R13 ;  /* 0x0017b40d01007387 */ /* 0x0003e80000100800 */
[----:B------:R4:W-:Y:S04]  /*37740*/  @P2 STG.E.U16 [R24.64], R27 ;  /* 0x0000001b18002986 */ /* 0x0009e8000c101506 */
[----:B0-----:R-:W5:Y:S04]  /*37750*/  LDL R28, [R1+0x138] ;  /* 0x00013800011c7983 */ /* 0x001f680000100800 */
[----:B-1----:R-:W5:Y:S04]  /*37760*/  LDL R13, [R1+0x98] ;  /* 0x00009800010d7983 */ /* 0x002f680000100800 */
[----:B------:R0:W-:Y:S04]  /*37770*/  STL [R1+0x17b0], R9 ;  /* 0x0017b00901007387 */ /* 0x0001e80000100800 */
[----:B----4-:R-:W4:Y:S01]  /*37780*/  LDL R24, [R1+0x14b8] ;  /* 0x0014b80001187983 */ /* 0x010f220000100800 */
[----:B------:R-:W-:Y:S01]  /*37790*/  PRMT R26, R6, 0x7632, R26 ;  /* 0x00007632061a7816 */ /* 0x000fe2000000001a */
[----:B------:R-:W-:-:S02]  /*377a0*/  IMAD.WIDE R22, R0, 0x2, R8 ;  /* 0x0000000200167825 */ /* 0x000fc400078e0208 */
[----:B------:R-:W5:Y:S04]  /*377b0*/  LDL R27, [R1+0x14c0] ;  /* 0x0014c000011b7983 */ /* 0x000f680000100800 */
[----:B0-----:R-:W5:Y:S04]  /*377c0*/  LDL R9, [R1+0x78] ;  /* 0x0000780001097983 */ /* 0x001f680000100800 */
[----:B------:R-:W5:Y:S01]  /*377d0*/  LDL R25, [R1+0x14cc] ;  /* 0x0014cc0001197983 */ /* 0x000f620000100800 */
[----:B------:R-:W-:Y:S02]  /*377e0*/  ISETP.LT.AND P2, PT, R7, c[0x0][0x178], !P5 ;  /* 0x00005e0007007a0c */ /* 0x000fe40006f41270 */
[----:B--2---:R-:W-:-:S02]  /*377f0*/  ISETP.LT.AND P1, PT, R4, c[0x0][0x178], !P1 ;  /* 0x00005e0004007a0c */ /* 0x004fc40004f21270 */
[----:B---3--:R-:W-:Y:S01]  /*37800*/  ISETP.LT.AND P0, PT, R5, c[0x0][0x178], !P5 ;  /* 0x00005e0005007a0c */ /* 0x008fe20006f01270 */
[----:B------:R-:W-:-:S05]  /*37810*/  IMAD.WIDE R4, R0, 0x2, R10 ;  /* 0x0000000200047825 */ /* 0x000fca00078e020a */
[----:B------:R-:W-:Y:S05]  /*37820*/  @P3 STG.E.U16 [R4.64], R6 ;  /* 0x0000000604003986 */ /* 0x000fea000c101506 */
[----:B------:R0:W-:Y:S04]  /*37830*/  @P1 STG.E.U16 [R22.64], R26 ;  /* 0x0000001a16001986 */ /* 0x0001e8000c101506 */
[----:B0-----:R-:W2:Y:S01]  /*37840*/  LDL.LU R26, [R1+0x158] ;  /* 0x00015800011a7983 */ /* 0x001ea20000300800 */
[----:B----4-:R-:W-:-:S03]  /*37850*/  IADD3 R6, R24, 0x13, RZ ;  /* 0x0000001318067810 */ /* 0x010fc60007ffe0ff */
[----:B------:R0:W-:Y:S01]  /*37860*/  STL [R1+0x17ac], R7 ;  /* 0x0017ac0701007387 */ /* 0x0001e20000100800 */
[----:B------:R-:W-:-:S03]  /*37870*/  ISETP.GE.AND P3, PT, R6, c[0x0][0x17c], PT ;  /* 0x00005f0006007a0c */ /* 0x000fc60003f66270 */
[----:B------:R-:W3:Y:S04]  /*37880*/  LDL R6, [R1+0x168] ;  /* 0x0001680001067983 */ /* 0x000ee80000100800 */
[----:B0-----:R-:W4:Y:S01]  /*37890*/  LDL R7, [R1+0x14c8] ;  /* 0x0014c80001077983 */ /* 0x001f220000100800 */
[----:B------:R-:W-:Y:S02]  /*378a0*/  ISETP.LT.AND P4, PT, R29, c[0x0][0x178], !P5 ;  /* 0x00005e001d007a0c */ /* 0x000fe40006f81270 */
[----:B------:R-:W-:Y:S02]  /*378b0*/  IADD3 R0, R0, c[0x0][0x198], RZ ;  /* 0x0000660000007a10 */ /* 0x000fe40007ffe0ff */
[----:B-----5:R-:W-:-:S03]  /*378c0*/  ISETP.LT.AND P1, PT, R27, c[0x0][0x178], !P5 ;  /* 0x00005e001b007a0c */ /* 0x020fc60006f21270 */
[----:B------:R-:W-:-:S04]  /*378d0*/  IMAD.WIDE R4, R0, 0x2, R20 ;  /* 0x0000000200047825 */ /* 0x000fc800078e0214 */
[----:B------:R-:W-:Y:S01]  /*378e0*/  IMAD.WIDE R22, R0, 0x2, R18 ;  /* 0x0000000200167825 */ /* 0x000fe200078e0212 */
[----:B---3--:R0:W-:Y:S04]  /*378f0*/  @P0 STG.E.U16 [R4.64], R6 ;  /* 0x0000000604000986 */ /* 0x0081e8000c101506 */
[----:B--2---:R1:W-:Y:S01]  /*37900*/  @P4 STG.E.U16 [R22.64], R26 ;  /* 0x0000001a16004986 */ /* 0x0043e2000c101506 */
[----:B----4-:R-:W-:-:S03]  /*37910*/  ISETP.LT.AND P6, PT, R7, c[0x0][0x178], !P5 ;  /* 0x00005e0007007a0c */ /* 0x010fc60006fc1270 */
[----:B------:R-:W2:Y:S01]  /*37920*/  LDL R7, [R1+0x58] ;  /* 0x0000580001077983 */ /* 0x000ea20000100800 */
[----:B0-----:R-:W-:Y:S01]  /*37930*/  IMAD.WIDE R4, R0, 0x2, R2 ;  /* 0x0000000200047825 */ /* 0x001fe200078e0202 */
[----:B------:R-:W-:Y:S02]  /*37940*/  IADD3 R6, R24, 0x14, RZ ;  /* 0x0000001418067810 */ /* 0x000fe40007ffe0ff */
[----:B------:R0:W-:Y:S01]  /*37950*/  STL [R1+0x17a8], R3 ;  /* 0x0017a80301007387 */ /* 0x0001e20000100800 */
[----:B-1----:R-:W-:-:S03]  /*37960*/  IMAD.WIDE R22, R0, 0x2, R16 ;  /* 0x0000000200167825 */ /* 0x002fc600078e0210 */
[----:B------:R1:W-:Y:S01]  /*37970*/  @P1 STG.E.U16 [R4.64], R28 ;  /* 0x0000001c04001986 */ /* 0x0003e2000c101506 */
[----:B------:R-:W-:-:S03]  /*37980*/  ISETP.GE.AND P1, PT, R6, c[0x0][0x17c], PT ;  /* 0x00005f0006007a0c */ /* 0x000fc60003f26270 */
[----:B------:R3:W-:Y:S04]  /*37990*/  @P2 STG.E.U16 [R22.64], R13 ;  /* 0x0000000d16002986 */ /* 0x0007e8000c101506 */
[----:B0-----:R-:W4:Y:S04]  /*379a0*/  LDL R3, [R1+0x14c8] ;  /* 0x0014c80001037983 */ /* 0x001f280000100800 */
[----:B-1----:R-:W5:Y:S04]  /*379b0*/  LDL.LU R28, [R1+0x17b8] ;  /* 0x0017b800011c7983 */ /* 0x002f680000300800 */
[----:B------:R-:W2:Y:S04]  /*379c0*/  LDL R4, [R1+0x14d4] ;  /* 0x0014d40001047983 */ /* 0x000ea80000100800 */
[----:B------:R-:W2:Y:S04]  /*379d0*/  LDL R5, [R1+0xbec] ;  /* 0x000bec0001057983 */ /* 0x000ea80000100800 */
[----:B------:R-:W2:Y:S04]  /*379e0*/  LDL R6, [R1+0x14b8] ;  /* 0x0014b80001067983 */ /* 0x000ea80000100800 */
[----:B---3--:R-:W3:Y:S04]  /*379f0*/  LDL.LU R13, [R1+0x17b4] ;  /* 0x0017b400010d7983 */ /* 0x008ee80000300800 */
[----:B------:R-:W2:Y:S01]  /*37a00*/  LDL R23, [R1+0x88] ;  /* 0x0000880001177983 */ /* 0x000ea20000100800 */
[----:B------:R-:W-:Y:S01]  /*37a10*/  ISETP.LT.AND P0, PT, R25, c[0x0][0x178], !P5 ;  /* 0x00005e0019007a0c */ /* 0x000fe20006f01270 */
[----:B------:R-:W-:-:S05]  /*37a20*/  IMAD.WIDE R24, R0, 0x2, R14 ;  /* 0x0000000200187825 */ /* 0x000fca00078e020e */
[----:B--2---:R3:W-:Y:S02]  /*37a30*/  @P6 STG.E.U16 [R24.64], R23 ;  /* 0x0000001718006986 */ /* 0x0047e4000c101506 */
[----:B---3--:R-:W-:Y:S02]  /*37a40*/  IMAD.WIDE R22, R0, 0x2, R12 ;  /* 0x0000000200167825 */ /* 0x008fe400078e020c */
[----:B------:R-:W2:Y:S04]  /*37a50*/  LDL R24, [R1+0x68] ;  /* 0x0000680001187983 */ /* 0x000ea80000100800 */
[----:B------:R-:W3:Y:S04]  /*37a60*/  LDL.LU R25, [R1+0x168] ;  /* 0x0001680001197983 */ /* 0x000ee80000300800 */
[----:B------:R0:W-:Y:S04]  /*37a70*/  @P0 STG.E.U16 [R22.64], R9 ;  /* 0x0000000916000986 */ /* 0x0001e8000c101506 */
[----:B0-----:R-:W4:Y:S01]  /*37a80*/  LDL.LU R9, [R1+0x17b0] ;  /* 0x0017b00001097983 */ /* 0x001f220000300800 */
[----:B-----5:R-:W-:-:S02]  /*37a90*/  ISETP.LT.AND P4, PT, R28, c[0x0][0x178], !P5 ;  /* 0x00005e001c007a0c */ /* 0x020fc40006f81270 */
[----:B------:R-:W-:Y:S02]  /*37aa0*/  ISETP.LT.AND P5, PT, R4, c[0x0][0x178], !P5 ;  /* 0x00005e0004007a0c */ /* 0x000fe40006fa1270 */
[----:B------:R-:W-:Y:S01]  /*37ab0*/  ISETP.LT.AND P6, PT, R5, c[0x0][0x178], !P3 ;  /* 0x00005e0005007a0c */ /* 0x000fe20005fc1270 */
[----:B------:R-:W-:Y:S01]  /*37ac0*/  IMAD.WIDE R4, R0, 0x2, R10 ;  /* 0x0000000200047825 */ /* 0x000fe200078e020a */
[----:B------:R-:W-:Y:S02]  /*37ad0*/  IADD3 R6, R6, 0x15, RZ ;  /* 0x0000001506067810 */ /* 0x000fe40007ffe0ff */
[----:B------:R-:W-:Y:S02]  /*37ae0*/  IADD3 R22, R0, c[0x0][0x198], RZ ;  /* 0x0000660000167a10 */ /* 0x000fe40007ffe0ff */
[----:B------:R-:W-:-:S03]  /*37af0*/  ISETP.GE.AND P2, PT, R6, c[0x0][0x17c], PT ;  /* 0x00005f0006007a0c */ /* 0x000fc60003f46270 */
[----:B--2---:R0:W-:Y:S01]  /*37b00*/  @P4 STG.E.U16 [R4.64], R24 ;  /* 0x0000001804004986 */ /* 0x0041e2000c101506 */
[----:B---3--:R-:W-:Y:S01]  /*37b10*/  PRMT R6, R25, 0x7632, R6 ;  /* 0x0000763219067816 */ /* 0x008fe20000000006 */
[----:B0-----:R-:W-:-:S04]  /*37b20*/  IMAD.WIDE R24, R22, 0x2, R20 ;  /* 0x0000000216187825 */ /* 0x001fc800078e0214 */
[----:B----4-:R-:W-:-:S05]  /*37b30*/  IMAD.WIDE R4, R0, 0x2, R8 ;  /* 0x0000000200047825 */ /* 0x010fca00078e0208 */
[----:B------:R0:W-:Y:S04]  /*37b40*/  @P5 STG.E.U16 [R4.64], R7 ;  /* 0x0000000704005986 */ /* 0x0001e8000c101506 */
[----:B------:R1:W-:Y:S01]  /*37b50*/  @P6 STG.E.U16 [R24.64], R6 ;  /* 0x0000000618006986 */ /* 0x0003e2000c101506 */
[----:B------:R-:W-:-:S03]  /*37b60*/  ISETP.LT.AND P6, PT, R3, c[0x0][0x178], !P3 ;  /* 0x00005e0003007a0c */ /* 0x000fc60005fc1270 */
[----:B0-----:R-:W2:Y:S04]  /*37b70*/  LDL.LU R7, [R1+0x17ac] ;  /* 0x0017ac0001077983 */ /* 0x001ea80000300800 */
[----:B------:R-:W3:Y:S04]  /*37b80*/  LDL.LU R4, [R1+0x98] ;  /* 0x0000980001047983 */ /* 0x000ee80000300800 */
[----:B------:R-:W4:Y:S04]  /*37b90*/  LDL.LU R5, [R1+0x88] ;  /* 0x0000880001057983 */ /* 0x000f280000300800 */
[----:B-1----:R-:W5:Y:S04]  /*37ba0*/  LDL.LU R24, [R1+0x138] ;  /* 0x0001380001187983 */ /* 0x002f680000300800 */
[----:B------:R-:W5:Y:S04]  /*37bb0*/  LDL R25, [R1+0x14cc] ;  /* 0x0014cc0001197983 */ /* 0x000f680000100800 */
[----:B------:R-:W5:Y:S01]  /*37bc0*/  LDL.LU R3, [R1+0x17a8] ;  /* 0x0017a80001037983 */ /* 0x000f620000300800 */
[----:B------:R-:W-:-:S02]  /*37bd0*/  ISETP.LT.AND P0, PT, R29, c[0x0][0x178], !P3 ;  /* 0x00005e001d007a0c */ /* 0x000fc40005f01270 */
[----:B------:R-:W-:Y:S02]  /*37be0*/  ISETP.LT.AND P4, PT, R27, c[0x0][0x178], !P3 ;  /* 0x00005e001b007a0c */ /* 0x000fe40005f81270 */
[----:B------:R-:W-:Y:S01]  /*37bf0*/  PRMT R0, R26, 0x7632, R0 ;  /* 0x000076321a007816 */ /* 0x000fe20000000000 */
[----:B------:R-:W-:-:S08]  /*37c00*/  IMAD.WIDE R26, R22, 0x2, R18 ;  /* 0x00000002161a7825 */ /* 0x000fd000078e0212 */
[----:B------:R3:W-:Y:S01]  /*37c10*/  @P0 STG.E.U16 [R26.64], R0 ;  /* 0x000000001a000986 */ /* 0x0007e2000c101506 */
[----:B--2---:R-:W-:Y:S02]  /*37c20*/  ISETP.LT.AND P5, PT, R7, c[0x0][0x178], !P3 ;  /* 0x00005e0007007a0c */ /* 0x004fe40005fa1270 */
[----:B---3--:R-:W-:Y:S02]  /*37c30*/  PRMT R0, R4, 0x7632, R0 ;  /* 0x0000763204007816 */ /* 0x008fe40000000000 */
[----:B----4-:R-:W-:Y:S01]  /*37c40*/  PRMT R6, R5, 0x7632, R6 ;  /* 0x0000763205067816 */ /* 0x010fe20000000006 */
[----:B------:R-:W-:Y:S01]  /*37c50*/  IMAD.WIDE R4, R22, 0x2, R14 ;  /* 0x0000000216047825 */ /* 0x000fe200078e020e */
[----:B-----5:R-:W-:Y:S02]  /*37c60*/  PRMT R23, R24, 0x7632, R23 ;  /* 0x0000763218177816 */ /* 0x020fe40000000017 */
[----:B------:R-:W-:Y:S01]  /*37c70*/  ISETP.LT.AND P0, PT, R25, c[0x0][0x178], !P3 ;  /* 0x00005e0019007a0c */ /* 0x000fe20005f01270 */
[----:B------:R-:W-:-:S04]  /*37c80*/  IMAD.WIDE R24, R22, 0x2, R16 ;  /* 0x0000000216187825 */ /* 0x000fc800078e0210 */
[----:B------:R-:W-:Y:S01]  /*37c90*/  IMAD.WIDE R26, R22, 0x2, R2 ;  /* 0x00000002161a7825 */ /* 0x000fe200078e0202 */
[----:B------:R0:W-:Y:S04]  /*37ca0*/  STL [R1+0x17a0], R3 ;  /* 0x0017a00301007387 */ /* 0x0001e80000100800 */
[----:B------:R1:W-:Y:S04]  /*37cb0*/  @P4 STG.E.U16 [R26.64], R23 ;  /* 0x000000171a004986 */ /* 0x0003e8000c101506 */
[----:B------:R2:W-:Y:S04]  /*37cc0*/  @P5 STG.E.U16 [R24.64], R0 ;  /* 0x0000000018005986 */ /* 0x0005e8000c101506 */
[----:B0-----:R-:W3:Y:S04]  /*37cd0*/  LDL R3, [R1+0x1b8] ;  /* 0x0001b80001037983 */ /* 0x001ee80000100800 */
[----:B-1----:R-:W4:Y:S04]  /*37ce0*/  LDL.LU R27, [R1+0x78] ;  /* 0x00007800011b7983 */ /* 0x002f280000300800 */
[----:B--2---:R-:W2:Y:S04]  /*37cf0*/  LDL.LU R24, [R1+0x58] ;  /* 0x0000580001187983 */ /* 0x004ea80000300800 */
[----:B------:R0:W-:Y:S01]  /*37d00*/  @P6 STG.E.U16 [R4.64], R6 ;  /* 0x0000000604006986 */ /* 0x0001e2000c101506 */
[----:B------:R-:W-:-:S03]  /*37d10*/  ISETP.LT.AND P6, PT, R28, c[0x0][0x178], !P3 ;  /* 0x00005e001c007a0c */ /* 0x000fc60005fc1270 */
[----:B------:R-:W5:Y:S04]  /*37d20*/  LDL R25, [R1+0x14c0] ;  /* 0x0014c00001197983 */ /* 0x000f680000100800 */
[----:B0-----:R-:W2:Y:S04]  /*37d30*/  LDL R6, [R1+0x14d4] ;  /* 0x0014d40001067983 */ /* 0x001ea80000100800 */
[----:B------:R-:W3:Y:S04]  /*37d40*/  LDL R4, [R1+0xbec] ;  /* 0x000bec0001047983 */ /* 0x000ee80000100800 */
[----:B------:R-:W5:Y:S04]  /*37d50*/  LDL.LU R5, [R1+0x68] ;  /* 0x0000680001057983 */ /* 0x000f680000300800 */
[----:B------:R-:W5:Y:S04]  /*37d60*/  LDL.LU R28, [R1+0x17a4] ;  /* 0x0017a400011c7983 */ /* 0x000f680000300800 */
[----:B------:R-:W-:Y:S01]  /*37d70*/  STL [R1+0x179c], R29 ;  /* 0x00179c1d01007387 */ /* 0x000fe20000100800 */
[----:B----4-:R-:W-:Y:S01]  /*37d80*/  PRMT R23, R27, 0x7632, R23 ;  /* 0x000076321b177816 */ /* 0x010fe20000000017 */
[----:B------:R-:W-:-:S05]  /*37d90*/  IMAD.WIDE R26, R22, 0x2, R12 ;  /* 0x00000002161a7825 */ /* 0x000fca00078e020c */
[----:B------:R0:W-:Y:S01]  /*37da0*/  @P0 STG.E.U16 [R26.64], R23 ;  /* 0x000000171a000986 */ /* 0x0001e2000c101506 */
[----:B--2---:R-:W-:Y:S02]  /*37db0*/  ISETP.LT.AND P3, PT, R6, c[0x0][0x178], !P3 ;  /* 0x00005e0006007a0c */ /* 0x004fe40005f61270 */
[----:B------:R-:W-:Y:S02]  /*37dc0*/  IADD3 R6, R22, c[0x0][0x198], RZ ;  /* 0x0000660016067a10 */ /* 0x000fe40007ffe0ff */
[----:B---3--:R-:W-:Y:S02]  /*37dd0*/  ISETP.LT.AND P4, PT, R4, c[0x0][0x178], !P1 ;  /* 0x00005e0004007a0c */ /* 0x008fe40004f81270 */
[----:B-----5:R-:W-:Y:S01]  /*37de0*/  PRMT R0, R5, 0x7632, R0 ;  /* 0x0000763205007816 */ /* 0x020fe20000000000 */
[----:B------:R-:W-:Y:S01]  /*37df0*/  IMAD.WIDE R4, R22, 0x2, R10 ;  /* 0x0000000216047825 */ /* 0x000fe200078e020a */
[----:B------:R-:W-:-:S03]  /*37e00*/  PRMT R28, R24, 0x7632, R28 ;  /* 0x00007632181c7816 */ /* 0x000fc6000000001c */
[----:B0-----:R-:W-:Y:S01]  /*37e10*/  IMAD.WIDE R22, R22, 0x2, R8 ;  /* 0x0000000216167825 */ /* 0x001fe200078e0208 */
[----:B------:R0:W-:Y:S04]  /*37e20*/  @P6 STG.E.U16 [R4.64], R0 ;  /* 0x0000000004006986 */ /* 0x0001e8000c101506 */
[----:B------:R1:W-:Y:S01]  /*37e30*/  @P3 STG.E.U16 [R22.64], R28 ;  /* 0x0000001c16003986 */ /* 0x0003e2000c101506 */
[----:B------:R-:W-:Y:S02]  /*37e40*/  ISETP.LT.AND P5, PT, R29, c[0x0][0x178], !P1 ;  /* 0x00005e001d007a0c */ /* 0x000fe40004fa1270 */
[----:B------:R-:W-:Y:S01]  /*37e50*/  ISETP.LT.AND P0, PT, R25, c[0x0][0x178], !P1 ;  /* 0x00005e0019007a0c */ /* 0x000fe20004f01270 */
[C---:B------:R-:W-:Y:S01]  /*37e60*/  IMAD.WIDE R26, R6.reuse, 0x2, R18 ;  /* 0x00000002061a7825 */ /* 0x040fe200078e0212 */
[----:B------:R-:W2:Y:S04]  /*37e70*/  LDL R29, [R1+0xa8] ;  /* 0x0000a800011d7983 */ /* 0x000ea80000100800 */
[----:B0-----:R-:W3:Y:S04]  /*37e80*/  LDL R0, [R1+0x14b8] ;  /* 0x0014b80001007983 */ /* 0x001ee80000100800 */
[----:B-1----:R-:W4:Y:S01]  /*37e90*/  LDL R22, [R1+0x1a8] ;  /* 0x0001a80001167983 */ /* 0x002f220000100800 */
[----:B------:R-:W-:-:S03]  /*37ea0*/  IMAD.WIDE R24, R6, 0x2, R20 ;  /* 0x0000000206187825 */ /* 0x000fc600078e0214 */
[----:B------:R-:W5:Y:S04]  /*37eb0*/  LDL R4, [R1+0x14cc] ;  /* 0x0014cc0001047983 */ /* 0x000f680000100800 */
[----:B------:R-:W2:Y:S04]  /*37ec0*/  LDL R5, [R1+0x14d0] ;  /* 0x0014d00001057983 */ /* 0x000ea80000100800 */
[----:B------:R-:W2:Y:S04]  /*37ed0*/  LDL R23, [R1+0x14c8] ;  /* 0x0014c80001177983 */ /* 0x000ea80000100800 */
[----:B------:R0:W-:Y:S04]  /*37ee0*/  @P4 STG.E.U16 [R24.64], R3 ;  /* 0x0000000318004986 */ /* 0x0001e8000c101506 */
[----:B0-----:R-:W3:Y:S04]  /*37ef0*/  LDL.LU R3, [R1+0x17a0] ;  /* 0x0017a00001037983 */ /* 0x001ee80000300800 */
[----:B------:R-:W3:Y:S04]  /*37f00*/  LDL R24, [R1+0x188] ;  /* 0x0001880001187983 */ /* 0x000ee80000100800 */
[----:B------:R-:W3:Y:S04]  /*37f10*/  LDL R25, [R1+0x14d4] ;  /* 0x0014d40001197983 */ /* 0x000ee80000100800 */
[----:B----4-:R0:W-:Y:S04]  /*37f20*/  @P5 STG.E.U16 [R26.64], R22 ;  /* 0x000000161a005986 */ /* 0x0101e8000c101506 */
[----:B0-----:R-:W4:Y:S01]  /*37f30*/  LDL.LU R26, [R1+0x178] ;  /* 0x00017800011a7983 */ /* 0x001f220000300800 */
[----:B------:R-:W-:-:S02]  /*37f40*/  ISETP.LT.AND P3, PT, R7, c[0x0][0x178], !P1 ;  /* 0x00005e0007007a0c */ /* 0x000fc40004f61270 */
[----:B--2---:R-:W-:Y:S01]  /*37f50*/  ISETP.LT.AND P4, PT, R23, c[0x0][0x178], !P1 ;  /* 0x00005e0017007a0c */ /* 0x004fe20004f81270 */
[----:B------:R-:W2:Y:S01]  /*37f60*/  LDL.LU R27, [R1+0xc8] ;  /* 0x0000c800011b7983 */ /* 0x000ea20000300800 */
[----:B-----5:R-:W-:Y:S02]  /*37f70*/  ISETP.LT.AND P5, PT, R4, c[0x0][0x178], !P1 ;  /* 0x00005e0004007a0c */ /* 0x020fe40004fa1270 */
[----:B------:R-:W-:Y:S01]  /*37f80*/  ISETP.LT.AND P6, PT, R5, c[0x0][0x178], !P1 ;  /* 0x00005e0005007a0c */ /* 0x000fe20004fc1270 */
[----:B------:R-:W-:-:S04]  /*37f90*/  IMAD.WIDE R4, R6, 0x2, R16 ;  /* 0x0000000206047825 */ /* 0x000fc800078e0210 */
[----:B---3--:R-:W-:-:S05]  /*37fa0*/  IMAD.WIDE R22, R6, 0x2, R2 ;  /* 0x0000000206167825 */ /* 0x008fca00078e0202 */
[----:B------:R0:W-:Y:S04]  /*37fb0*/  @P0 STG.E.U16 [R22.64], R24 ;  /* 0x0000001816000986 */ /* 0x0001e8000c101506 */
[----:B0-----:R-:W3:Y:S04]  /*37fc0*/  LDL R23, [R1+0xbec] ;  /* 0x000bec0001177983 */ /* 0x001ee80000100800 */
[----:B------:R-:W-:Y:S04]  /*37fd0*/  STL [R1+0x1794], R12 ;  /* 0x0017940c01007387 */ /* 0x000fe80000100800 */
[----:B------:R-:W-:Y:S04]  /*37fe0*/  STL [R1+0x1790], R13 ;  /* 0x0017900d01007387 */ /* 0x000fe80000100800 */
[----:B----4-:R0:W-:Y:S02]  /*37ff0*/  @P3 STG.E.U16 [R4.64], R26 ;  /* 0x0000001a04003986 */ /* 0x0101e4000c101506 */
[----:B0-----:R-:W-:-:S02]  /*38000*/  IMAD.WIDE R4, R6, 0x2, R12 ;  /* 0x0000000206047825 */ /* 0x001fc400078e020c */
[----:B------:R-:W4:Y:S01]  /*38010*/  LDL.LU R13, [R1+0xd8] ;  /* 0x0000d800010d7983 */ /* 0x000f220000300800 */
[----:B------:R-:W-:Y:S01]  /*38020*/  ISETP.LT.AND P1, PT, R25, c[0x0][0x178], !P1 ;  /* 0x00005e0019007a0c */ /* 0x000fe20004f21270 */
[----:B------:R-:W-:-:S05]  /*38030*/  IMAD.WIDE R24, R6, 0x2, R14 ;  /* 0x0000000206187825 */ /* 0x000fca00078e020e */
[----:B--2---:R-:W-:Y:S04]  /*38040*/  @P4 STG.E.U16 [R24.64], R27 ;  /* 0x0000001b18004986 */ /* 0x004fe8000c101506 */
[----:B----4-:R0:W-:Y:S04]  /*38050*/  @P5 STG.E.U16 [R4.64], R13 ;  /* 0x0000000d04005986 */ /* 0x0101e8000c101506 */
[----:B0-----:R-:W2:Y:S01]  /*38060*/  LDL R4, [R1+0xb8] ;  /* 0x0000b80001047983 */ /* 0x001ea20000100800 */
[----:B---3--:R-:W-:Y:S01]  /*38070*/  ISETP.LT.AND P3, PT, R23, c[0x0][0x178], !P2 ;  /* 0x00005e0017007a0c */ /* 0x008fe20005761270 */
[----:B------:R-:W-:-:S02]  /*38080*/  IMAD.WIDE R22, R6, 0x2, R10 ;  /* 0x0000000206167825 */ /* 0x000fc400078e020a */
[----:B------:R-:W3:Y:S02]  /*38090*/  LDL.LU R5, [R1+0x1b8] ;  /* 0x0001b80001057983 */ /* 0x000ee40000300800 */
[----:B------:R-:W-:Y:S02]  /*380a0*/  IMAD.WIDE R24, R6, 0x2, R8 ;  /* 0x0000000206187825 */ /* 0x000fe400078e0208 */
[----:B--2---:R0:W-:Y:S04]  /*380b0*/  @P6 STG.E.U16 [R22.64], R4 ;  /* 0x0000000416006986 */ /* 0x0041e8000c101506 */
[----:B------:R1:W-:Y:S04]  /*380c0*/  @P1 STG.E.U16 [R24.64], R29 ;  /* 0x0000001d18001986 */ /* 0x0003e8000c101506 */
[----:B0-----:R-:W2:Y:S04]  /*380d0*/  LDL.LU R22, [R1+0x1a8] ;  /* 0x0001a80001167983 */ /* 0x001ea80000300800 */
[----:B------:R-:W4:Y:S04]  /*380e0*/  LDL.LU R23, [R1+0x188] ;  /* 0x0001880001177983 */ /* 0x000f280000300800 */
[----:B-1----:R-:W5:Y:S04]  /*380f0*/  LDL.LU R29, [R1+0x179c] ;  /* 0x00179c00011d7983 */ /* 0x002f680000300800 */
[----:B------:R-:W2:Y:S04]  /*38100*/  LDL R24, [R1+0x14c0] ;  /* 0x0014c00001187983 */ /* 0x000ea80000100800 */
[----:B------:R-:W2:Y:S01]  /*38110*/  LDL R25, [R1+0x14c8] ;  /* 0x0014c80001197983 */ /* 0x000ea20000100800 */
[----:B------:R-:W-:-:S04]  /*38120*/  IADD3 R0, R0, 0x16, RZ ;  /* 0x0000001600007810 */ /* 0x000fc80007ffe0ff */
[----:B------:R-:W-:Y:S02]  /*38130*/  ISETP.GE.AND P0, PT, R0, c[0x0][0x17c], PT ;  /* 0x00005f0000007a0c */ /* 0x000fe40003f06270 */
[----:B-----5:R-:W-:Y:S02]  /*38140*/  ISETP.LT.AND P1, PT, R29, c[0x0][0x178], !P2 ;  /* 0x00005e001d007a0c */ /* 0x020fe40005721270 */
[----:B------:R-:W5:Y:S01]  /*38150*/  LDL.LU R29, [R1+0x1798] ;  /* 0x00179800011d7983 */ /* 0x000f620000300800 */
[----:B------:R-:W-:Y:S02]  /*38160*/  IADD3 R0, R6, c[0x0][0x198], RZ ;  /* 0x0000660006007a10 */ /* 0x000fe40007ffe0ff */
[----:B---3--:R-:W-:-:S03]  /*38170*/  PRMT R6, R5, 0x7632, R6 ;  /* 0x0000763205067816 */ /* 0x008fc60000000006 */
[----:B------:R-:W-:Y:S01]  /*38180*/  IMAD.WIDE R4, R0, 0x2, R20 ;  /* 0x0000000200047825 */ /* 0x000fe200078e0214 */
[----:B--2---:R-:W-:Y:S01]  /*38190*/  ISETP.LT.AND P4, PT, R24, c[0x0][0x178], !P2 ;  /* 0x00005e0018007a0c */ /* 0x004fe20005781270 */
[----:B------:R0:W-:Y:S04]  /*381a0*/  STL [R1+0x1788], R16 ;  /* 0x0017881001007387 */ /* 0x0001e80000100800 */
[----:B------:R-:W-:Y:S01]  /*381b0*/  @P3 STG.E.U16 [R4.64], R6 ;  /* 0x0000000604003986 */ /* 0x000fe2000c101506 */
[----:B------:R-:W-:Y:S01]  /*381c0*/  ISETP.LT.AND P3, PT, R25, c[0x0][0x178], !P2 ;  /* 0x00005e0019007a0c */ /* 0x000fe20005761270 */
[----:B------:R-:W-:Y:S01]  /*381d0*/  IMAD.WIDE R24, R0, 0x2, R16 ;  /* 0x0000000200187825 */ /* 0x000fe200078e0210 */
[----:B------:R-:W-:Y:S01]  /*381e0*/  PRMT R28, R26, 0x7632, R28 ;  /* 0x000076321a1c7816 */ /* 0x000fe2000000001c */
[----:B0-----:R-:W2:Y:S04]  /*381f0*/  LDL R16, [R1+0x14cc] ;  /* 0x0014cc0001107983 */ /* 0x001ea80000100800 */
[----:B------:R0:W-:Y:S04]  /*38200*/  STL [R1+0x1784], R17 ;  /* 0x0017841101007387 */ /* 0x0001e80000100800 */
[----:B0-----:R-:W3:Y:S04]  /*38210*/  LDL R17, [R1+0xbec] ;  /* 0x000bec0001117983 */ /* 0x001ee80000100800 */
[----:B------:R0:W-:Y:S01]  /*38220*/  STL [R1+0x178c], R15 ;  /* 0x00178c0f01007387 */ /* 0x0001e20000100800 */
[----:B-----5:R-:W-:Y:S01]  /*38230*/  PRMT R29, R27, 0x7632, R29 ;  /* 0x000076321b1d7816 */ /* 0x020fe2000000001d */
[----:B------:R-:W-:-:S02]  /*38240*/  IMAD.WIDE R26, R0, 0x2, R14 ;  /* 0x00000002001a7825 */ /* 0x000fc400078e020e */
[----:B0-----:R-:W5:Y:S01]  /*38250*/  LDL R15, [R1+0x14d0] ;  /* 0x0014d000010f7983 */ /* 0x001f620000100800 */
[----:B------:R-:W-:Y:S01]  /*38260*/  ISETP.LT.AND P5, PT, R7, c[0x0][0x178], !P2 ;  /* 0x00005e0007007a0c */ /* 0x000fe200057a1270 */
[----:B------:R-:W-:Y:S01]  /*38270*/  IMAD.WIDE R4, R0, 0x2, R18 ;  /* 0x0000000200047825 */ /* 0x000fe200078e0212 */
[----:B------:R-:W-:Y:S02]  /*38280*/  PRMT R12, R22, 0x7632, R12 ;  /* 0x00007632160c7816 */ /* 0x000fe4000000000c */
[----:B----4-:R-:W-:Y:S01]  /*38290*/  PRMT R6, R23, 0x7632, R6 ;  /* 0x0000763217067816 */ /* 0x010fe20000000006 */
[----:B------:R-:W-:Y:S02]  /*382a0*/  IMAD.WIDE R22, R0, 0x2, R2 ;  /* 0x0000000200167825 */ /* 0x000fe400078e0202 */
[----:B------:R0:W-:Y:S04]  /*382b0*/  @P1 STG.E.U16 [R4.64], R12 ;  /* 0x0000000c04001986 */ /* 0x0001e8000c101506 */
[----:B------:R1:W-:Y:S04]  /*382c0*/  @P4 STG.E.U16 [R22.64], R6 ;  /* 0x0000000616004986 */ /* 0x0003e8000c101506 */
[----:B------:R4:W-:Y:S04]  /*382d0*/  @P5 STG.E.U16 [R24.64], R28 ;  /* 0x0000001c18005986 */ /* 0x0009e8000c101506 */
[----:B0-----:R-:W2:Y:S01]  /*382e0*/  LDL.LU R12, [R1+0x1794] ;  /* 0x00179400010c7983 */ /* 0x001ea20000300800 */
[----:B------:R-:W-:-:S03]  /*382f0*/  PRMT R4, R13, 0x7632, R4 ;  /* 0x000076320d047816 */ /* 0x000fc60000000004 */
[----:B-1----:R-:W2:Y:S04]  /*38300*/  LDL R22, [R1+0x14bc] ;  /* 0x0014bc0001167983 */ /* 0x002ea80000100800 */
[----:B------:R-:W2:Y:S04]  /*38310*/  LDL R23, [R1+0x14c0] ;  /* 0x0014c00001177983 */ /* 0x000ea80000100800 */
[----:B----4-:R-:W4:Y:S04]  /*38320*/  LDL.LU R28, [R1+0xa8] ;  /* 0x0000a800011c7983 */ /* 0x010f280000300800 */
[----:B------:R-:W4:Y:S04]  /*38330*/  LDL R24, [R1+0x14d4] ;  /* 0x0014d40001187983 */ /* 0x000f280000100800 */
[----:B------:R-:W4:Y:S04]  /*38340*/  LDL R25, [R1+0x14b8] ;  /* 0x0014b80001197983 */ /* 0x000f280000100800 */
[----:B------:R-:W4:Y:S04]  /*38350*/  LDL.LU R13, [R1+0x1790] ;  /* 0x00179000010d7983 */ /* 0x000f280000300800 */
[----:B------:R0:W-:Y:S04]  /*38360*/  @P3 STG.E.U16 [R26.64], R29 ;  /* 0x0000001d1a003986 */ /* 0x0001e8000c101506 */
[----:B0-----:R-:W4:Y:S01]  /*38370*/  LDL.LU R27, [R1+0xb8] ;  /* 0x0000b800011b7983 */ /* 0x001f220000300800 */
[----:B---3--:R-:W-:-:S03]  /*38380*/  ISETP.LT.AND P5, PT, R17, c[0x0][0x178], !P0 ;  /* 0x00005e0011007a0c */ /* 0x008fc600047a1270 */
[----:B------:R-:W3:Y:S01]  /*38390*/  LDL R17, [R1+0x228] ;  /* 0x0002280001117983 */ /* 0x000ee20000100800 */
[----:B-----5:R-:W-:-:S03]  /*383a0*/  ISETP.LT.AND P6, PT, R15, c[0x0][0x178], !P2 ;  /* 0x00005e000f007a0c */ /* 0x020fc600057c1270 */
[----:B------:R-:W5:Y:S01]  /*383b0*/  LDL R15, [R1+0x238] ;  /* 0x00023800010f7983 */ /* 0x000f620000100800 */
[----:B--2---:R-:W-:Y:S02]  /*383c0*/  ISETP.LT.AND P3, PT, R16, c[0x0][0x178], !P2 ;  /* 0x00005e0010007a0c */ /* 0x004fe40005761270 */
[----:B------:R-:W-:Y:S01]  /*383d0*/  IADD3 R29, R0, c[0x0][0x198], RZ ;  /* 0x00006600001d7a10 */ /* 0x000fe20007ffe0ff */
[----:B------:R0:W-:Y:S01]  /*383e0*/  STL [R1+0x1780], R11 ;  /* 0x0017800b01007387 */ /* 0x0001e20000100800 */
[----:B------:R-:W-:Y:S02]  /*383f0*/  ISETP.LT.AND P1, PT, R22, c[0x0][0x178], !P0 ;  /* 0x00005e0016007a0c */ /* 0x000fe40004721270 */
[----:B------:R-:W-:Y:S01]  /*38400*/  ISETP.LT.AND P4, PT, R23, c[0x0][0x178], !P0 ;  /* 0x00005e0017007a0c */ /* 0x000fe20004781270 */
[----:B------:R-:W-:Y:S02]  /*38410*/  IMAD.WIDE R22, R0, 0x2, R10 ;  /* 0x0000000200167825 */ /* 0x000fe400078e020a */
[----:B0-----:R-:W2:Y:S01]  /*38420*/  LDL R11, [R1+0x1d8] ;  /* 0x0001d800010b7983 */ /* 0x001ea20000100800 */
[----:B----4-:R-:W-:-:S02]  /*38430*/  PRMT R6, R28, 0x7632, R6 ;  /* 0x000076321c067816 */ /* 0x010fc40000000006 */
[----:B------:R-:W-:Y:S02]  /*38440*/  ISETP.LT.AND P2, PT, R24, c[0x0][0x178], !P2 ;  /* 0x00005e0018007a0c */ /* 0x000fe40005741270 */
[----:B------:R-:W-:Y:S01]  /*38450*/  IADD3 R28, R25, 0x17, RZ ;  /* 0x00000017191c7810 */ /* 0x000fe20007ffe0ff */
[----:B------:R-:W-:-:S05]  /*38460*/  IMAD.WIDE R24, R0, 0x2, R12 ;  /* 0x0000000200187825 */ /* 0x000fca00078e020c */
[----:B------:R-:W-:Y:S01]  /*38470*/  @P3 STG.E.U16 [R24.64], R4 ;  /* 0x0000000418003986 */ /* 0x000fe2000c101506 */
[----:B------:R-:W-:Y:S02]  /*38480*/  ISETP.GE.AND P3, PT, R28, c[0x0][0x17c], PT ;  /* 0x00005f001c007a0c */ /* 0x000fe40003f66270 */
[----:B------:R-:W-:Y:S01]  /*38490*/  PRMT R5, R27, 0x7632, R5 ;  /* 0x000076321b057816 */ /* 0x000fe20000000005 */
[----:B------:R-:W-:Y:S02]  /*384a0*/  IMAD.WIDE R26, R0, 0x2, R8 ;  /* 0x00000002001a7825 */ /* 0x000fe400078e0208 */
[----:B------:R-:W4:Y:S04]  /*384b0*/  LDL R0, [R1+0x14b8] ;  /* 0x0014b80001007983 */ /* 0x000f280000100800 */
[----:B------:R0:W-:Y:S04]  /*384c0*/  STL [R1+0x177c], R9 ;  /* 0x00177c0901007387 */ /* 0x0001e80000100800 */
[----:B------:R1:W-:Y:S04]  /*384d0*/  @P6 STG.E.U16 [R22.64], R5 ;  /* 0x0000000516006986 */ /* 0x0003e8000c101506 */
[----:B0-----:R-:W2:Y:S04]  /*384e0*/  LDL R9, [R1+0x1c8] ;  /* 0x0001c80001097983 */ /* 0x001ea80000100800 */
[----:B------:R0:W-:Y:S01]  /*384f0*/  STL [R1+0x1768], R28 ;  /* 0x0017681c01007387 */ /* 0x0001e20000100800 */
[----:B-1----:R-:W-:-:S03]  /*38500*/  IMAD.WIDE R4, R29, 0x2, R20 ;  /* 0x000000021d047825 */ /* 0x002fc600078e0214 */
[----:B------:R-:W-:Y:S01]  /*38510*/  @P2 STG.E.U16 [R26.64], R6 ;  /* 0x000000061a002986 */ /* 0x000fe2000c101506 */
[----:B------:R-:W-:-:S03]  /*38520*/  IMAD.WIDE R22, R29, 0x2, R18 ;  /* 0x000000021d167825 */ /* 0x000fc600078e0212 */
[----:B0-----:R-:W2:Y:S04]  /*38530*/  LDL.LU R28, [R1+0xf8] ;  /* 0x0000f800011c7983 */ /* 0x001ea80000300800 */
[----:B------:R0:W-:Y:S01]  /*38540*/  STL [R1+0x1778], R21 ;  /* 0x0017781501007387 */ /* 0x0001e20000100800 */
[----:B------:R-:W-:-:S03]  /*38550*/  ISETP.LT.AND P6, PT, R16, c[0x0][0x178], !P0 ;  /* 0x00005e0010007a0c */ /* 0x000fc600047c1270 */
[----:B0-----:R-:W2:Y:S04]  /*38560*/  LDL R21, [R1+0xe8] ;  /* 0x0000e80001157983 */ /* 0x001ea80000100800 */
[----:B------:R0:W-:Y:S04]  /*38570*/  STL [R1+0x1774], R27 ;  /* 0x0017741b01007387 */ /* 0x0001e80000100800 */
[----:B0-----:R-:W2:Y:S04]  /*38580*/  LDL R27, [R1+0x14c8] ;  /* 0x0014c800011b7983 */ /* 0x001ea80000100800 */
[----:B-----5:R0:W-:Y:S04]  /*38590*/  @P5 STG.E.U16 [R4.64], R15 ;  /* 0x0000000f04005986 */ /* 0x0201e8000c101506 */
[----:B---3--:R1:W-:Y:S04]  /*385a0*/  @P1 STG.E.U16 [R22.64], R17 ;  /* 0x0000001116001986 */ /* 0x0083e8000c101506 */
[----:B0-----:R-:W3:Y:S04]  /*385b0*/  LDL.LU R15, [R1+0x178c] ;  /* 0x00178c00010f7983 */ /* 0x001ee80000300800 */
[----:B------:R-:W5:Y:S04]  /*385c0*/  LDL R4, [R1+0x14d0] ;  /* 0x0014d00001047983 */ /* 0x000f680000100800 */
[----:B------:R-:W3:Y:S04]  /*385d0*/  LDL R5, [R1+0x14d4] ;  /* 0x0014d40001057983 */ /* 0x000ee80000100800 */
[----:B------:R-:W3:Y:S04]  /*385e0*/  LDL.LU R16, [R1+0x1788] ;  /* 0x0017880001107983 */ /* 0x000ee80000300800 */
[----:B-1----:R-:W3:Y:S04]  /*385f0*/  LDL.LU R17, [R1+0x1784] ;  /* 0x0017840001117983 */ /* 0x002ee80000300800 */
[----:B------:R-:W3:Y:S01]  /*38600*/  LDL R23, [R1+0x218] ;  /* 0x0002180001177983 */ /* 0x000ee20000100800 */
[----:B------:R-:W-:Y:S01]  /*38610*/  ISETP.LT.AND P2, PT, R7, c[0x0][0x178], !P0 ;  /* 0x00005e0007007a0c */ /* 0x000fe20004741270 */
[----:B------:R-:W-:-:S02]  /*38620*/  IMAD.WIDE R24, R29, 0x2, R2 ;  /* 0x000000021d187825 */ /* 0x000fc400078e0202 */
[----:B------:R-:W-:Y:S01]  /*38630*/  STL [R1+0x1770], R13 ;  /* 0x0017700d01007387 */ /* 0x000fe20000100800 */
[----:B----4-:R-:W-:-:S04]  /*38640*/  IADD3 R0, R0, 0x18, RZ ;  /* 0x0000001800007810 */ /* 0x010fc80007ffe0ff */
[----:B------:R-:W-:Y:S02]  /*38650*/  ISETP.GE.AND P1, PT, R0, c[0x0][0x17c], PT ;  /* 0x00005f0000007a0c */ /* 0x000fe40003f26270 */
[----:B------:R-:W4:Y:S01]  /*38660*/  LDL R0, [R1+0x14bc] ;  /* 0x0014bc0001007983 */ /* 0x000f220000100800 */
[----:B--2---:R-:W-:-:S03]  /*38670*/  ISETP.LT.AND P5, PT, R27, c[0x0][0x178], !P0 ;  /* 0x00005e001b007a0c */ /* 0x004fc600047a1270 */
[----:B---3--:R0:W-:Y:S01]  /*38680*/  @P4 STG.E.U16 [R24.64], R23 ;  /* 0x0000001718004986 */ /* 0x0081e2000c101506 */
[----:B-----5:R-:W-:Y:S02]  /*38690*/  ISETP.LT.AND P4, PT, R4, c[0x0][0x178], !P0 ;  /* 0x00005e0004007a0c */ /* 0x020fe40004781270 */
[----:B------:R-:W-:Y:S01]  /*386a0*/  ISETP.LT.AND P0, PT, R5, c[0x0][0x178], !P0 ;  /* 0x00005e0005007a0c */ /* 0x000fe20004701270 */
[----:B------:R-:W-:-:S04]  /*386b0*/  IMAD.WIDE R4, R29, 0x2, R14 ;  /* 0x000000021d047825 */ /* 0x000fc800078e020e */
[----:B0-----:R-:W-:-:S04]  /*386c0*/  IMAD.WIDE R24, R29, 0x2, R16 ;  /* 0x000000021d187825 */ /* 0x001fc800078e0210 */
[----:B------:R-:W-:Y:S01]  /*386d0*/  IMAD.WIDE R22, R29, 0x2, R12 ;  /* 0x000000021d167825 */ /* 0x000fe200078e020c */
[----:B------:R0:W-:Y:S04]  /*386e0*/  @P2 STG.E.U16 [R24.64], R11 ;  /* 0x0000000b18002986 */ /* 0x0001e8000c101506 */
[----:B------:R-:W2:Y:S04]  /*386f0*/  LDL R13, [R1+0xbec] ;  /* 0x000bec00010d7983 */ /* 0x000ea80000100800 */
[----:B------:R1:W-:Y:S04]  /*38700*/  @P5 STG.E.U16 [R4.64], R9 ;  /* 0x0000000904005986 */ /* 0x0003e8000c101506 */
[----:B0-----:R-:W3:Y:S04]  /*38710*/  LDL.LU R11, [R1+0x1780] ;  /* 0x00178000010b7983 */ /* 0x001ee80000300800 */
[----:B-1----:R-:W5:Y:S04]  /*38720*/  LDL.LU R9, [R1+0x177c] ;  /* 0x00177c0001097983 */ /* 0x002f680000300800 */
[----:B------:R-:W5:Y:S01]  /*38730*/  LDL R5, [R1+0x108] ;  /* 0x0001080001057983 */ /* 0x000f620000100800 */
[----:B----4-:R-:W-:-:S02]  /*38740*/  ISETP.LT.AND P5, PT, R0, c[0x0][0x178], !P3 ;  /* 0x00005e0000007a0c */ /* 0x010fc40005fa1270 */
[----:B------:R-:W-:Y:S02]  /*38750*/  IADD3 R0, R29, c[0x0][0x198], RZ ;  /* 0x000066001d007a10 */ /* 0x000fe40007ffe0ff */
[----:B--2---:R-:W-:Y:S02]  /*38760*/  ISETP.LT.AND P2, PT, R13, c[0x0][0x178], !P3 ;  /* 0x00005e000d007a0c */ /* 0x004fe40005f41270 */
[----:B------:R-:W2:Y:S01]  /*38770*/  LDL R13, [R1+0x14d0] ;  /* 0x0014d000010d7983 */ /* 0x000ea20000100800 */
[----:B---3--:R-:W-:-:S03]  /*38780*/  IMAD.WIDE R24, R29, 0x2, R10 ;  /* 0x000000021d187825 */ /* 0x008fc600078e020a */
[----:B-----5:R0:W-:Y:S04]  /*38790*/  @P6 STG.E.U16 [R22.64], R5 ;  /* 0x0000000516006986 */ /* 0x0201e8000c101506 */
[----:B------:R1:W-:Y:S01]  /*387a0*/  @P4 STG.E.U16 [R24.64], R28 ;  /* 0x0000001c18004986 */ /* 0x0003e2000c101506 */
[----:B0-----:R-:W-:-:S03]  /*387b0*/  IMAD.WIDE R4, R29, 0x2, R8 ;  /* 0x000000021d047825 */ /* 0x001fc600078e0208 */
[----:B------:R-:W3:Y:S04]  /*387c0*/  LDL R22, [R1+0x14b8] ;  /* 0x0014b80001167983 */ /* 0x000ee80000100800 */
[----:B------:R-:W4:Y:S04]  /*387d0*/  LDL R23, [R1+0x14c0] ;  /* 0x0014c00001177983 */ /* 0x000f280000100800 */
[----:B-1----:R-:W5:Y:S04]  /*387e0*/  LDL.LU R25, [R1+0x228] ;  /* 0x0002280001197983 */ /* 0x002f680000300800 */
[----:B------:R0:W-:Y:S04]  /*387f0*/  STL [R1+0x176c], R29 ;  /* 0x00176c1d01007387 */ /* 0x0001e80000100800 */
[----:B------:R1:W-:Y:S04]  /*38800*/  @P0 STG.E.U16 [R4.64], R21 ;  /* 0x0000001504000986 */ /* 0x0003e8000c101506 */
[----:B0-----:R-:W2:Y:S04]  /*38810*/  LDL R29, [R1+0x14cc] ;  /* 0x0014cc00011d7983 */ /* 0x001ea80000100800 */
[----:B-1----:R-:W2:Y:S04]  /*38820*/  LDL.LU R21, [R1+0x1778] ;  /* 0x0017780001157983 */ /* 0x002ea80000300800 */
[----:B------:R-:W2:Y:S01]  /*38830*/  LDL.LU R5, [R1+0x238] ;  /* 0x0002380001057983 */ /* 0x000ea20000300800 */
[----:B-----5:R-:W-:-:S02]  /*38840*/  PRMT R24, R25, 0x7632, R24 ;  /* 0x0000763219187816 */ /* 0x020fc40000000018 */
[----:B---3--:R-:W-:-:S04]  /*38850*/  IADD3 R25, R22, 0x19, RZ ;  /* 0x0000001916197810 */ /* 0x008fc80007ffe0ff */
[----:B------:R-:W-:Y:S02]  /*38860*/  ISETP.GE.AND P0, PT, R25, c[0x0][0x17c], PT ;  /* 0x00005f0019007a0c */ /* 0x000fe40003f06270 */
[----:B------:R-:W3:Y:S01]  /*38870*/  LDL.LU R25, [R1+0x1c8] ;  /* 0x0001c80001197983 */ /* 0x000ee20000300800 */
[----:B--2---:R-:W-:Y:S01]  /*38880*/  PRMT R6, R5, 0x7632, R6 ;  /* 0x0000763205067816 */ /* 0x004fe20000000006 */
[----:B------:R-:W-:-:S05]  /*38890*/  IMAD.WIDE R4, R0, 0x2, R20 ;  /* 0x0000000200047825 */ /* 0x000fca00078e0214 */
[----:B------:R0:W-:Y:S04]  /*388a0*/  @P2 STG.E.U16 [R4.64], R6 ;  /* 0x0000000604002986 */ /* 0x0001e8000c101506 */
[----:B0-----:R-:W2:Y:S04]  /*388b0*/  LDL.LU R4, [R1+0x218] ;  /* 0x0002180001047983 */ /* 0x001ea80000300800 */
[----:B------:R-:W5:Y:S01]  /*388c0*/  LDL.LU R5, [R1+0x1d8] ;  /* 0x0001d80001057983 */ /* 0x000f620000300800 */
[----:B----4-:R-:W-:Y:S02]  /*388d0*/  ISETP.LT.AND P4, PT, R23, c[0x0][0x178], !P3 ;  /* 0x00005e0017007a0c */ /* 0x010fe40005f81270 */
[----:B------:R-:W-:Y:S01]  /*388e0*/  ISETP.LT.AND P6, PT, R7, c[0x0][0x178], !P3 ;  /* 0x00005e0007007a0c */ /* 0x000fe20005fc1270 */
[----:B------:R-:W-:Y:S01]  /*388f0*/  IMAD.WIDE R22, R0, 0x2, R18 ;  /* 0x0000000200167825 */ /* 0x000fe200078e0212 */
[----:B------:R-:W-:-:S02]  /*38900*/  ISETP.LT.AND P2, PT, R27, c[0x0][0x178], !P3 ;  /* 0x00005e001b007a0c */ /* 0x000fc40005f41270 */
[----:B------:R-:W3:Y:S04]  /*38910*/  LDL.LU R27, [R1+0x1774] ;  /* 0x00177400011b7983 */ /* 0x000ee80000300800 */
[----:B------:R0:W-:Y:S02]  /*38920*/  @P5 STG.E.U16 [R22.64], R24 ;  /* 0x0000001816005986 */ /* 0x0001e4000c101506 */
[----:B0-----:R-:W-:Y:S01]  /*38930*/  IMAD.WIDE R22, R0, 0x2, R16 ;  /* 0x0000000200167825 */ /* 0x001fe200078e0210 */
[----:B--2---:R-:W-:Y:S02]  /*38940*/  PRMT R6, R4, 0x7632, R6 ;  /* 0x0000763204067816 */ /* 0x004fe40000000006 */
[----:B-----5:R-:W-:Y:S01]  /*38950*/  PRMT R26, R5, 0x7632, R26 ;  /* 0x00007632051a7816 */ /* 0x020fe2000000001a */
[----:B------:R-:W-:-:S05]  /*38960*/  IMAD.WIDE R4, R0, 0x2, R2 ;  /* 0x0000000200047825 */ /* 0x000fca00078e0202 */
[----:B------:R0:W-:Y:S01]  /*38970*/  @P4 STG.E.U16 [R4.64], R6 ;  /* 0x0000000604004986 */ /* 0x0001e2000c101506 */
[----:B------:R-:W-:-:S03]  /*38980*/  ISETP.LT.AND P4, PT, R13, c[0x0][0x178], !P3 ;  /* 0x00005e000d007a0c */ /* 0x000fc60005f81270 */
[----:B------:R1:W-:Y:S04]  /*38990*/  @P6 STG.E.U16 [R22.64], R26 ;  /* 0x0000001a16006986 */ /* 0x0003e8000c101506 */
[----:B0-----:R-:W2:Y:S04]  /*389a0*/  LDL.LU R4, [R1+0xe8] ;  /* 0x0000e80001047983 */ /* 0x001ea80000300800 */
[----:B------:R-:W4:Y:S04]  /*389b0*/  LDL R5, [R1+0xbec] ;  /* 0x000bec0001057983 */ /* 0x000f280000100800 */
[----:B-1----:R-:W5:Y:S04]  /*389c0*/  LDL R22, [R1+0x14d4] ;  /* 0x0014d40001167983 */ /* 0x002f680000100800 */
[----:B------:R-:W2:Y:S04]  /*389d0*/  LDL.LU R23, [R1+0x108] ;  /* 0x0001080001177983 */ /* 0x000ea80000300800 */
[----:B------:R-:W4:Y:S01]  /*389e0*/  LDL.LU R13, [R1+0x1770] ;  /* 0x00177000010d7983 */ /* 0x000f220000300800 */
[----:B------:R-:W-:-:S02]  /*389f0*/  ISETP.LT.AND P5, PT, R29, c[0x0][0x178], !P3 ;  /* 0x00005e001d007a0c */ /* 0x000fc40005fa1270 */
[----:B---3--:R-:W-:Y:S01]  /*38a00*/  PRMT R27, R25, 0x7632, R27 ;  /* 0x00007632191b7816 */ /* 0x008fe2000000001b */
[----:B------:R-:W-:-:S05]  /*38a10*/  IMAD.WIDE R24, R0, 0x2, R14 ;  /* 0x0000000200187825 */ /* 0x000fca00078e020e */
[----:B------:R4:W-:Y:S01]  /*38a20*/  @P2 STG.E.U16 [R24.64], R27 ;  /* 0x0000001b18002986 */ /* 0x0009e2000c101506 */
[----:B------:R-:W-:-:S03]  /*38a30*/  PRMT R6, R28, 0x7632, R6 ;  /* 0x000076321c067816 */ /* 0x000fc60000000006 */
[----:B------:R-:W3:Y:S01]  /*38a40*/  LDL.LU R28, [R1+0x4c] ;  /* 0x00004c00011c7983 */ /* 0x000ee20000300800 */
[----:B--2---:R-:W-:Y:S01]  /*38a50*/  PRMT R26, R23, 0x7632, R26 ;  /* 0x00007632171a7816 */ /* 0x004fe2000000001a */
[----:B----4-:R-:W-:-:S05]  /*38a60*/  IMAD.WIDE R24, R0, 0x2, R12 ;  /* 0x0000000200187825 */ /* 0x010fca00078e020c */
[----:B------:R0:W-:Y:S04]  /*38a70*/  @P5 STG.E.U16 [R24.64], R26 ;  /* 0x0000001a18005986 */ /* 0x0001e8000c101506 */
[----:B0-----:R-:W2:Y:S01]  /*38a80*/  LDL R26, [R1+0x14bc] ;  /* 0x0014bc00011a7983 */ /* 0x001ea20000100800 */
[----:B-----5:R-:W-:Y:S02]  /*38a90*/  ISETP.LT.AND P3, PT, R22, c[0x0][0x178], !P3 ;  /* 0x00005e0016007a0c */ /* 0x020fe40005f61270 */
[----:B------:R-:W-:Y:S02]  /*38aa0*/  PRMT R27, R4, 0x7632, R27 ;  /* 0x00007632041b7816 */ /* 0x000fe4000000001b */
[----:B------:R-:W-:Y:S01]  /*38ab0*/  ISETP.LT.AND P2, PT, R5, c[0x0][0x178], !P1 ;  /* 0x00005e0005007a0c */ /* 0x000fe20004f41270 */
[C---:B------:R-:W-:Y:S01]  /*38ac0*/  IMAD.WIDE R4, R0.reuse, 0x2, R10 ;  /* 0x0000000200047825 */ /* 0x040fe200078e020a */
[----:B------:R-:W4:Y:S03]  /*38ad0*/  LDL.LU R24, [R1+0x12c] ;  /* 0x00012c0001187983 */ /* 0x000f260000300800 */
[----:B------:R-:W-:Y:S01]  /*38ae0*/  IMAD.WIDE R22, R0, 0x2, R8 ;  /* 0x0000000200167825 */ /* 0x000fe200078e0208 */
[----:B------:R-:W5:Y:S04]  /*38af0*/  LDL.LU R25, [R1+0x11c] ;  /* 0x00011c0001197983 */ /* 0x000f680000300800 */
[----:B------:R0:W-:Y:S01]  /*38b00*/  @P4 STG.E.U16 [R4.64], R6 ;  /* 0x0000000604004986 */ /* 0x0001e2000c101506 */
[----:B------:R-:W-:-:S03]  /*38b10*/  ISETP.LT.AND P6, PT, R7, c[0x0][0x178], !P1 ;  /* 0x00005e0007007a0c */ /* 0x000fc60004fc1270 */
[----:B------:R1:W-:Y:S04]  /*38b20*/  @P3 STG.E.U16 [R22.64], R27 ;  /* 0x0000001b16003986 */ /* 0x0003e8000c101506 */
[----:B0-----:R-:W3:Y:S04]  /*38b30*/  LDL R5, [R1+0x14c0] ;  /* 0x0014c00001057983 */ /* 0x001ee80000100800 */
[----:B-1----:R-:W5:Y:S01]  /*38b40*/  LDL R27, [R1+0x14bc] ;  /* 0x0014bc00011b7983 */ /* 0x002f620000100800 */
[----:B--2---:R-:W-:Y:S02]  /*38b50*/  ISETP.LT.AND P5, PT, R26, c[0x0][0x178], !P1 ;  /* 0x00005e001a007a0c */ /* 0x004fe40004fa1270 */
[----:B------:R-:W-:-:S02]  /*38b60*/  IADD3 R26, R0, c[0x0][0x198], RZ ;  /* 0x00006600001a7a10 */ /* 0x000fc40007ffe0ff */
[----:B------:R-:W2:Y:S04]  /*38b70*/  LDL R0, [R1+0x14b8] ;  /* 0x0014b80001007983 */ /* 0x000ea80000100800 */
[----:B------:R0:W-:Y:S04]  /*38b80*/  STL [R1+0x1760], R7 ;  /* 0x0017600701007387 */ /* 0x0001e80000100800 */
[----:B0-----:R-:W2:Y:S01]  /*38b90*/  LDL R7, [R1+0x1c] ;  /* 0x00001c0001077983 */ /* 0x001ea20000100800 */
[----:B------:R-:W-:Y:S01]  /*38ba0*/  IMAD.WIDE R22, R26, 0x2, R20 ;  /* 0x000000021a167825 */ /* 0x000fe200078e0214 */
[----:B----4-:R-:W-:-:S02]  /*38bb0*/  PRMT R6, R24, 0x7632, R6 ;  /* 0x0000763218067816 */ /* 0x010fc40000000006 */
[----:B---3--:R-:W-:Y:S01]  /*38bc0*/  ISETP.LT.AND P4, PT, R5, c[0x0][0x178], !P1 ;  /* 0x00005e0005007a0c */ /* 0x008fe20004f81270 */
[----:B------:R-:W-:Y:S01]  /*38bd0*/  IMAD.WIDE R4, R26, 0x2, R18 ;  /* 0x000000021a047825 */ /* 0x000fe200078e0212 */
[----:B------:R0:W-:Y:S04]  /*38be0*/  @P2 STG.E.U16 [R22.64], R24 ;  /* 0x0000001816002986 */ /* 0x0001e8000c101506 */
[----:B-----5:R1:W-:Y:S01]  /*38bf0*/  @P5 STG.E.U16 [R4.64], R25 ;  /* 0x0000001904005986 */ /* 0x0203e2000c101506 */
[----:B------:R-:W-:Y:S02]  /*38c00*/  ISETP.LT.AND P5, PT, R29, c[0x0][0x178], !P1 ;  /* 0x00005e001d007a0c */ /* 0x000fe40004fa1270 */
[----:B0-----:R-:W-:Y:S02]  /*38c10*/  PRMT R22, R25, 0x7632, R22 ;  /* 0x0000763219167816 */ /* 0x001fe40000000016 */
[----:B-1----:R-:W-:Y:S01]  /*38c20*/  PRMT R5, R28, 0x7632, R5 ;  /* 0x000076321c057816 */ /* 0x002fe20000000005 */
[----:B------:R-:W-:-:S05]  /*38c30*/  IMAD.WIDE R24, R26, 0x2, R2 ;  /* 0x000000021a187825 */ /* 0x000fca00078e0202 */
[----:B------:R-:W-:Y:S01]  /*38c40*/  @P4 STG.E.U16 [R24.64], R28 ;  /* 0x0000001c18004986 */ /* 0x000fe2000c101506 */
[----:B--2---:R-:W-:-:S04]  /*38c50*/  IADD3 R0, R0, 0x1a, RZ ;  /* 0x0000001a00007810 */ /* 0x004fc80007ffe0ff */
[----:B------:R-:W-:Y:S01]  /*38c60*/  ISETP.GE.AND P3, PT, R0, c[0x0][0x17c], PT ;  /* 0x00005f0000007a0c */ /* 0x000fe20003f66270 */
[----:B------:R0:W-:Y:S04]  /*38c70*/  STL [R1+0x1764], R7 ;  /* 0x0017640701007387 */ /* 0x0001e80000100800 */
[----:B0-----:R-:W2:Y:S04]  /*38c80*/  LDL R7, [R1+0x14c0] ;  /* 0x0014c00001077983 */ /* 0x001ea80000100800 */
[----:B------:R-:W3:Y:S04]  /*38c90*/  LDL.LU R0, [R1+0x2c] ;  /* 0x00002c0001007983 */ /* 0x000ee80000300800 */
[----:B------:R-:W4:Y:S04]  /*38ca0*/  LDL R23, [R1+0x14c8] ;  /* 0x0014c80001177983 */ /* 0x000f280000100800 */
[----:B------:R-:W-:Y:S04]  /*38cb0*/  STL.S16 [R1], R22 ;  /* 0x0000001601007387 */ /* 0x000fe80000100600 */
[----:B------:R-:W5:Y:S04]  /*38cc0*/  LDL.LU R29, [R1+0x176c] ;  /* 0x00176c00011d7983 */ /* 0x000f680000300800 */
[----:B------:R0:W-:Y:S04]  /*38cd0*/  STL [R1+0x1758], R5 ;  /* 0x0017580501007387 */ /* 0x0001e80000100800 */
[----:B0-----:R-:W2:Y:S04]  /*38ce0*/  LDL.LU R5, [R1+0x3c] ;  /* 0x00003c0001057983 */ /* 0x001ea80000300800 */
[----:B------:R-:W3:Y:S04]  /*38cf0*/  LDL.LU R28, [R1+0x1768] ;  /* 0x00176800011c7983 */ /* 0x000ee80000300800 */
[----:B------:R-:W3:Y:S01]  /*38d00*/  LDL R25, [R1+0x14d0] ;  /* 0x0014d00001197983 */ /* 0x000ee20000100800 */
[----:B----4-:R-:W-:Y:S01]  /*38d10*/  ISETP.LT.AND P2, PT, R23, c[0x0][0x178], !P1 ;  /* 0x00005e0017007a0c */ /* 0x010fe20004f41270 */
[----:B------:R-:W-:-:S05]  /*38d20*/  IMAD.WIDE R22, R26, 0x2, R16 ;  /* 0x000000021a167825 */ /* 0x000fca00078e0210 */
[----:B--2---:R0:W-:Y:S01]  /*38d30*/  @P6 STG.E.U16 [R22.64], R5 ;  /* 0x0000000516006986 */ /* 0x0041e2000c101506 */
[----:B---3--:R-:W-:Y:S01]  /*38d40*/  ISETP.LT.AND P6, PT, R25, c[0x0][0x178], !P1 ;  /* 0x00005e0019007a0c */ /* 0x008fe20004fc1270 */
[----:B------:R-:W-:Y:S02]  /*38d50*/  IMAD.WIDE R24, R26, 0x2, R14 ;  /* 0x000000021a187825 */ /* 0x000fe400078e020e */
[----:B0-----:R-:W2:Y:S04]  /*38d60*/  LDL R22, [R1+0x14d4] ;  /* 0x0014d40001167983 */ /* 0x001ea80000100800 */
[----:B------:R-:W3:Y:S01]  /*38d70*/  LDL R23, [R1+0xbec] ;  /* 0x000bec0001177983 */ /* 0x000ee20000100800 */
[----:B------:R-:W-:-:S03]  /*38d80*/  PRMT R28, R5, 0x7632, R28 ;  /* 0x00007632051c7816 */ /* 0x000fc6000000001c */
[----:B------:R-:W4:Y:S04]  /*38d90*/  LDL.LU.S16 R5, [R1] ;  /* 0x0000000001057983 */ /* 0x000f280000300600 */
[----:B------:R0:W-:Y:S04]  /*38da0*/  @P2 STG.E.U16 [R24.64], R0 ;  /* 0x0000000018002986 */ /* 0x0001e8000c101506 */
[----:B0-----:R-:W4:Y:S01]  /*38db0*/  LDL.LU R25, [R1+0xc] ;  /* 0x00000c0001197983 */ /* 0x001f220000300800 */
[----:B--2---:R-:W-:Y:S02]  /*38dc0*/  ISETP.LT.AND P1, PT, R22, c[0x0][0x178], !P1 ;  /* 0x00005e0016007a0c */ /* 0x004fe40004f21270 */
[----:B---3--:R-:W-:Y:S01]  /*38dd0*/  ISETP.LT.AND P4, PT, R23, c[0x0][0x178], !P0 ;  /* 0x00005e0017007a0c */ /* 0x008fe20004781270 */
[----:B------:R-:W-:-:S05]  /*38de0*/  IMAD.WIDE R22, R26, 0x2, R12 ;  /* 0x000000021a167825 */ /* 0x000fca00078e020c */
[----:B----4-:R0:W-:Y:S01]  /*38df0*/  @P5 STG.E.U16 [R22.64], R25 ;  /* 0x0000001916005986 */ /* 0x0101e2000c101506 */
[----:B------:R-:W-:-:S03]  /*38e00*/  ISETP.LT.AND P5, PT, R7, c[0x0][0x178], !P0 ;  /* 0x00005e0007007a0c */ /* 0x000fc600047a1270 */
[----:B------:R-:W2:Y:S01]  /*38e10*/  LDL.LU R7, [R1+0x1764] ;  /* 0x0017640001077983 */ /* 0x000ea20000300800 */
[----:B0-----:R-:W-:-:S05]  /*38e20*/  IMAD.WIDE R22, R26, 0x2, R10 ;  /* 0x000000021a167825 */ /* 0x001fca00078e020a */
[----:B--2---:R0:W-:Y:S04]  /*38e30*/  @P6 STG.E.U16 [R22.64], R7 ;  /* 0x0000000716006986 */ /* 0x0041e8000c101506 */
[----:B0-----:R-:W2:Y:S04]  /*38e40*/  LDL.LU R7, [R1+0x1760] ;  /* 0x0017600001077983 */ /* 0x001ea80000300800 */
[----:B------:R-:W3:Y:S04]  /*38e50*/  LDL R22, [R1+0x14c8] ;  /* 0x0014c80001167983 */ /* 0x000ee80000100800 */
[----:B------:R-:W4:Y:S01]  /*38e60*/  LDL R23, [R1+0x14cc] ;  /* 0x0014cc0001177983 */ /* 0x000f220000100800 */
[----:B-----5:R-:W-:-:S02]  /*38e70*/  PRMT R29, R0, 0x7632, R29 ;  /* 0x00007632001d7816 */ /* 0x020fc4000000001d */
[----:B--2---:R-:W-:Y:S02]  /*38e80*/  ISETP.LT.AND P6, PT, R7, c[0x0][0x178], !P0 ;  /* 0x00005e0007007a0c */ /* 0x004fe400047c1270 */
[----:B------:R-:W2:Y:S01]  /*38e90*/  LDL.LU R7, [R1+0x175c] ;  /* 0x00175c0001077983 */ /* 0x000ea20000300800 */
[C---:B------:R-:W-:Y:S02]  /*38ea0*/  IADD3 R0, R26.reuse, c[0x0][0x198], RZ ;  /* 0x000066001a007a10 */ /* 0x040fe40007ffe0ff */
[----:B------:R-:W-:Y:S01]  /*38eb0*/  PRMT R4, R25, 0x7632, R4 ;  /* 0x0000763219047816 */ /* 0x000fe20000000004 */
[----:B------:R-:W-:Y:S01]  /*38ec0*/  IMAD.WIDE R24, R26, 0x2, R8 ;  /* 0x000000021a187825 */ /* 0x000fe200078e0208 */
[----:B------:R-:W-:-:S03]  /*38ed0*/  ISETP.LT.AND P2, PT, R27, c[0x0][0x178], !P0 ;  /* 0x00005e001b007a0c */ /* 0x000fc60004741270 */
[----:B------:R-:W-:Y:S01]  /*38ee0*/  IMAD.WIDE R26, R0, 0x2, R20 ;  /* 0x00000002001a7825 */ /* 0x000fe200078e0214 */
[----:B--2---:R-:W-:Y:S04]  /*38ef0*/  @P1 STG.E.U16 [R24.64], R7 ;  /* 0x0000000718001986 */ /* 0x004fe8000c101506 */
[----:B------:R0:W-:Y:S04]  /*38f00*/  @P4 STG.E.U16 [R26.64], R6 ;  /* 0x000000061a004986 */ /* 0x0001e8000c101506 */
[----:B0-----:R-:W2:Y:S01]  /*38f10*/  LDL.LU R27, [R1+0x1c] ;  /* 0x00001c00011b7983 */ /* 0x001ea20000300800 */
[----:B---3--:R-:W-:-:S02]  /*38f20*/  ISETP.LT.AND P4, PT, R22, c[0x0][0x178], !P0 ;  /* 0x00005e0016007a0c */ /* 0x008fc40004781270 */
[----:B----4-:R-:W-:Y:S01]  /*38f30*/  ISETP.LT.AND P1, PT, R23, c[0x0][0x178], !P0 ;  /* 0x00005e0017007a0c */ /* 0x010fe20004721270 */
[C---:B------:R-:W-:Y:S01]  /*38f40*/  IMAD.WIDE R22, R0.reuse, 0x2, R18 ;  /* 0x0000000200167825 */ /* 0x040fe200078e0212 */
[----:B------:R0:W-:Y:S04]  /*38f50*/  STL [R1+0x1754], R16 ;  /* 0x0017541001007387 */ /* 0x0001e80000100800 */
[----:B------:R-:W-:Y:S01]  /*38f60*/  @P2 STG.E.U16 [R22.64], R5 ;  /* 0x0000000516002986 */ /* 0x000fe2000c101506 */
[----:B--2---:R-:W-:Y:S01]  /*38f70*/  PRMT R6, R27, 0x7632, R6 ;  /* 0x000076321b067816 */ /* 0x004fe20000000006 */
[C---:B------:R-:W-:Y:S02]  /*38f80*/  IMAD.WIDE R26, R0.reuse, 0x2, R16 ;  /* 0x00000002001a7825 */ /* 0x040fe400078e0210 */
[----:B0-----:R-:W2:Y:S04]  /*38f90*/  LDL R16, [R1+0xbec] ;  /* 0x000bec0001107983 */ /* 0x001ea80000100800 */
[----:B------:R0:W-:Y:S04]  /*38fa0*/  STL [R1+0x1750], R17 ;  /* 0x0017501101007387 */ /* 0x0001e80000100800 */
[----:B0-----:R-:W3:Y:S04]  /*38fb0*/  LDL R17, [R1+0x14bc] ;  /* 0x0014bc0001117983 */ /* 0x001ee80000100800 */
[----:B------:R-:W4:Y:S01]  /*38fc0*/  LDL.LU R5, [R1+0x1758] ;  /* 0x0017580001057983 */ /* 0x000f220000300800 */
[----:B------:R-:W-:-:S04]  /*38fd0*/  IMAD.WIDE R24, R0, 0x2, R2 ;  /* 0x0000000200187825 */ /* 0x000fc800078e0202 */
[----:B------:R-:W-:Y:S01]  /*38fe0*/  IMAD.WIDE R22, R0, 0x2, R14 ;  /* 0x0000000200167825 */ /* 0x000fe200078e020e */
[----:B----4-:R0:W-:Y:S01]  /*38ff0*/  @P5 STG.E.U16 [R24.64], R5 ;  /* 0x0000000518005986 */ /* 0x0101e2000c101506 */
[----:B--2---:R-:W-:-:S03]  /*39000*/  ISETP.LT.AND P5, PT, R16, c[0x0][0x178], !P3 ;  /* 0x00005e0010007a0c */ /* 0x004fc60005fa1270 */
[----:B------:R1:W-:Y:S04]  /*39010*/  @P6 STG.E.U16 [R26.64], R28 ;  /* 0x0000001c1a006986 */ /* 0x0003e8000c101506 */
[----:B------:R2:W-:Y:S01]  /*39020*/  @P4 STG.E.U16 [R22.64], R29 ;  /* 0x0000001d16004986 */ /* 0x0005e2000c101506 */
[----:B---3--:R-:W-:Y:S01]  /*39030*/  ISETP.LT.AND P4, PT, R17, c[0x0][0x178], !P3 ;  /* 0x00005e0011007a0c */ /* 0x008fe20005f81270 */
[C---:B0-----:R-:W-:Y:S02]  /*39040*/  IMAD.WIDE R24, R0.reuse, 0x2, R12 ;  /* 0x0000000200187825 */ /* 0x041fe400078e020c */
[----:B------:R-:W3:Y:S04]  /*39050*/  LDL R5, [R1+0x14b8] ;  /* 0x0014b80001057983 */ /* 0x000ee80000100800 */
[----:B-1----:R-:W4:Y:S01]  /*39060*/  LDL R28, [R1+0x14d0] ;  /* 0x0014d000011c7983 */ /* 0x002f220000100800 */
[----:B--2---:R-:W-:-:S03]  /*39070*/  IMAD.WIDE R22, R0, 0x2, R10 ;  /* 0x0000000200167825 */ /* 0x004fc600078e020a */
[----:B------:R-:W2:Y:S04]  /*39080*/  LDL R26, [R1+0x14d4] ;  /* 0x0014d400011a7983 */ /* 0x000ea80000100800 */
[----:B------:R-:W5:Y:S04]  /*39090*/  LDL R27, [R1+0x14c0] ;  /* 0x0014c000011b7983 */ /* 0x000f680000100800 */
[----:B------:R-:W2:Y:S04]  /*390a0*/  LDL R16, [R1+0x15c] ;  /* 0x00015c0001107983 */ /* 0x000ea80000100800 */
[----:B------:R-:W2:Y:S04]  /*390b0*/  LDL R17, [R1+0x14c8] ;  /* 0x0014c80001117983 */ /* 0x000ea80000100800 */
[----:B------:R0:W-:Y:S04]  /*390c0*/  @P1 STG.E.U16 [R24.64], R4 ;  /* 0x0000000418001986 */ /* 0x0001e8000c101506 */
[----:B------:R1:W-:Y:S01]  /*390d0*/  STL [R1+0x174c], R11 ;  /* 0x00174c0b01007387 */ /* 0x0003e20000100800 */
[C---:B0-----:R-:W-:Y:S01]  /*390e0*/  IADD3 R4, R0.reuse, c[0x0][0x198], RZ ;  /* 0x0000660000047a10 */ /* 0x041fe20007ffe0ff */
[----:B------:R-:W-:-:S02]  /*390f0*/  IMAD.WIDE R24, R0, 0x2, R8 ;  /* 0x0000000200187825 */ /* 0x000fc400078e0208 */
[----:B-1----:R-:W2:Y:S04]  /*39100*/  LDL.LU R11, [R1+0x16c] ;  /* 0x00016c00010b7983 */ /* 0x002ea80000300800 */
[----:B------:R-:W2:Y:S04]  /*39110*/  LDL R0, [R1+0x14b8] ;  /* 0x0014b80001007983 */ /* 0x000ea80000100800 */
[----:B------:R-:W2:Y:S01]  /*39120*/  LDL.LU R29, [R1+0x6c] ;  /* 0x00006c00011d7983 */ /* 0x000ea20000300800 */
[----:B------:R-:W-:-:S03]  /*39130*/  PRMT R7, R7, 0x7632, R7 ;  /* 0x0000763207077816 */ /* 0x000fc60000000007 */
[----:B--2---:R0:W-:Y:S04]  /*39140*/  STL [R1+0x1748], R29 ;  /* 0x0017481d01007387 */ /* 0x0041e80000100800 */
[----:B0-----:R-:W2:Y:S01]  /*39150*/  LDL R29, [R1+0x14c4] ;  /* 0x0014c400011d7983 */ /* 0x001ea20000100800 */
[----:B----4-:R-:W-:Y:S02]  /*39160*/  ISETP.LT.AND P2, PT, R28, c[0x0][0x178], !P0 ;  /* 0x00005e001c007a0c */ /* 0x010fe40004741270 */
[----:B------:R-:W-:Y:S01]  /*39170*/  ISETP.LT.AND P0, PT, R26, c[0x0][0x178], !P0 ;  /* 0x00005e001a007a0c */ /* 0x000fe20004701270 */
[----:B------:R-:W4:Y:S01]  /*39180*/  LDL.LU R28, [R1+0x5c] ;  /* 0x00005c00011c7983 */ /* 0x000f220000300800 */
[----:B---3--:R-:W-:Y:S02]  /*39190*/  IADD3 R5, R5, 0x1b, RZ ;  /* 0x0000001b05057810 */ /* 0x008fe40007ffe0ff */
[----:B-----5:R-:W-:Y:S01]  /*391a0*/  ISETP.LT.AND P6, PT, R27, c[0x0][0x178], !P3 ;  /* 0x00005e001b007a0c */ /* 0x020fe20005fc1270 */
[C---:B------:R-:W-:Y:S01]  /*391b0*/  IMAD.WIDE R26, R4.reuse, 0x2, R20 ;  /* 0x00000002041a7825 */ /* 0x040fe200078e0214 */
[----:B------:R-:W-:Y:S01]  /*391c0*/  ISETP.GE.AND P1, PT, R5, c[0x0][0x17c], PT ;  /* 0x00005f0005007a0c */ /* 0x000fe20003f26270 */
[----:B------:R0:W-:Y:S04]  /*391d0*/  STL [R1+0x1740], R5 ;  /* 0x0017400501007387 */ /* 0x0001e80000100800 */
[----:B------:R1:W-:Y:S04]  /*391e0*/  @P2 STG.E.U16 [R22.64], R6 ;  /* 0x0000000616002986 */ /* 0x0003e8000c101506 */
[----:B------:R3:W-:Y:S04]  /*391f0*/  @P0 STG.E.U16 [R24.64], R7 ;  /* 0x0000000718000986 */ /* 0x0007e8000c101506 */
[----:B0-----:R-:W5:Y:S04]  /*39200*/  LDL.LU R5, [R1+0x9c] ;  /* 0x00009c0001057983 */ /* 0x001f680000300800 */
[----:B------:R0:W-:Y:S01]  /*39210*/  @P5 STG.E.U16 [R26.64], R11 ;  /* 0x0000000b1a005986 */ /* 0x0001e2000c101506 */
[----:B-1----:R-:W-:-:S03]  /*39220*/  IMAD.WIDE R22, R4, 0x2, R2 ;  /* 0x0000000204167825 */ /* 0x002fc600078e0202 */
[----:B---3--:R-:W3:Y:S04]  /*39230*/  LDL R24, [R1+0x14d0] ;  /* 0x0014d00001187983 */ /* 0x008ee80000100800 */
[----:B------:R-:W3:Y:S04]  /*39240*/  LDL R25, [R1+0x14d4] ;  /* 0x0014d40001197983 */ /* 0x000ee80000100800 */
[----:B0-----:R-:W3:Y:S01]  /*39250*/  LDL R27, [R1+0x14c0] ;  /* 0x0014c000011b7983 */ /* 0x001ee20000100800 */
[----:B--2---:R-:W-:-:S03]  /*39260*/  ISETP.LT.AND P0, PT, R29, c[0x0][0x178], !P3 ;  /* 0x00005e001d007a0c */ /* 0x004fc60005f01270 */
[----:B------:R-:W2:Y:S04]  /*39270*/  LDL R29, [R1+0x14bc] ;  /* 0x0014bc00011d7983 */ /* 0x000ea80000100800 */
[----:B------:R0:W-:Y:S04]  /*39280*/  STL [R1+0x1744], R2 ;  /* 0x0017440201007387 */ /* 0x0001e80000100800 */
[----:B0-----:R-:W2:Y:S01]  /*39290*/  LDL.LU R2, [R1+0x13c] ;  /* 0x00013c0001027983 */ /* 0x001ea20000300800 */
[----:B------:R-:W-:-:S03]  /*392a0*/  IMAD.WIDE R6, R4, 0x2, R18 ;  /* 0x0000000204067825 */ /* 0x000fc600078e0212 */
[----:B------:R0:W-:Y:S04]  /*392b0*/  STL [R1+0x173c], R3 ;  /* 0x00173c0301007387 */ /* 0x0001e80000100800 */
[----:B------:R1:W-:Y:S01]  /*392c0*/  @P4 STG.E.U16 [R6.64], R16 ;  /* 0x0000001006004986 */ /* 0x0003e2000c101506 */
[----:B------:R-:W-:-:S03]  /*392d0*/  ISETP.LT.AND P4, PT, R17, c[0x0][0x178], !P3 ;  /* 0x00005e0011007a0c */ /* 0x000fc60005f81270 */
[----:B0-----:R-:W3:Y:S04]  /*392e0*/  LDL.LU R3, [R1+0x8c] ;  /* 0x00008c0001037983 */ /* 0x001ee80000300800 */
[----:B-1----:R-:W3:Y:S04]  /*392f0*/  LDL.LU R16, [R1+0x1754] ;  /* 0x0017540001107983 */ /* 0x002ee80000300800 */
[----:B------:R-:W3:Y:S04]  /*39300*/  LDL R6, [R1+0x14cc] ;  /* 0x0014cc0001067983 */ /* 0x000ee80000100800 */
[----:B------:R-:W4:Y:S04]  /*39310*/  LDL R7, [R1+0x14b8] ;  /* 0x0014b80001077983 */ /* 0x000f280000100800 */
[----:B------:R-:W5:Y:S04]  /*39320*/  LDL.LU R17, [R1+0x1750] ;  /* 0x0017500001117983 */ /* 0x000f680000300800 */
[----:B------:R-:W-:Y:S04]  /*39330*/  STL [R1+0x1734], R14 ;  /* 0x0017340e01007387 */ /* 0x000fe80000100800 */
[----:B--2---:R0:W-:Y:S02]  /*39340*/  @P6 STG.E.U16 [R22.64], R2 ;  /* 0x0000000216006986 */ /* 0x0041e4000c101506 */
[----:B0-----:R-:W-:-:S02]  /*39350*/  IMAD.WIDE R22, R4, 0x2, R14 ;  /* 0x0000000204167825 */ /* 0x001fc400078e020e */
[----:B------:R-:W2:Y:S01]  /*39360*/  LDL R14, [R1+0x14cc] ;  /* 0x0014cc00010e7983 */ /* 0x000ea20000100800 */
[----:B------:R-:W-:-:S04]  /*39370*/  IADD3 R0, R0, 0x1c, RZ ;  /* 0x0000001c00007810 */ /* 0x000fc80007ffe0ff */
[----:B------:R-:W-:Y:S02]  /*39380*/  ISETP.GE.AND P2, PT, R0, c[0x0][0x17c], PT ;  /* 0x00005f0000007a0c */ /* 0x000fe40003f46270 */
[----:B---3--:R-:W-:Y:S02]  /*39390*/  ISETP.LT.AND P5, PT, R6, c[0x0][0x178], !P3 ;  /* 0x00005e0006007a0c */ /* 0x008fe40005fa1270 */
[----:B----4-:R-:W-:Y:S01]  /*393a0*/  IADD3 R0, R7, 0x1d, RZ ;  /* 0x0000001d07007810 */ /* 0x010fe20007ffe0ff */
[----:B-----5:R-:W-:-:S05]  /*393b0*/  IMAD.WIDE R6, R4, 0x2, R16 ;  /* 0x0000000204067825 */ /* 0x020fca00078e0210 */
[----:B------:R0:W-:Y:S01]  /*393c0*/  @P0 STG.E.U16 [R6.64], R5 ;  /* 0x0000000506000986 */ /* 0x0001e2000c101506 */
[----:B------:R-:W-:-:S03]  /*393d0*/  ISETP.GE.AND P0, PT, R0, c[0x0][0x17c], PT ;  /* 0x00005f0000007a0c */ /* 0x000fc60003f06270 */
[----:B------:R-:W-:Y:S01]  /*393e0*/  @P4 STG.E.U16 [R22.64], R3 ;  /* 0x0000000316004986 */ /* 0x000fe2000c101506 */
[----:B------:R-:W-:Y:S02]  /*393f0*/  ISETP.LT.AND P4, PT, R29, c[0x0][0x178], !P1 ;  /* 0x00005e001d007a0c */ /* 0x000fe40004f81270 */
[----:B0-----:R-:W-:Y:S01]  /*39400*/  PRMT R6, R11, 0x7632, R6 ;  /* 0x000076320b067816 */ /* 0x001fe20000000006 */
[----:B--2---:R0:W-:Y:S04]  /*39410*/  STL [R1+0x1738], R14 ;  /* 0x0017380e01007387 */ /* 0x0041e80000100800 */
[----:B0-----:R-:W2:Y:S04]  /*39420*/  LDL R14, [R1+0x14c8] ;  /* 0x0014c800010e7983 */ /* 0x001ea80000100800 */
[----:B------:R0:W-:Y:S04]  /*39430*/  STL [R1+0x1730], R15 ;  /* 0x0017300f01007387 */ /* 0x0001e80000100800 */
[----:B0-----:R-:W3:Y:S04]  /*39440*/  LDL.LU R15, [R1+0x7c] ;  /* 0x00007c00010f7983 */ /* 0x001ee80000300800 */
[----:B------:R-:W4:Y:S04]  /*39450*/  LDL.LU R0, [R1+0x15c] ;  /* 0x00015c0001007983 */ /* 0x000f280000300800 */
[----:B------:R-:W5:Y:S04]  /*39460*/  LDL.LU R11, [R1+0x174c] ;  /* 0x00174c00010b7983 */ /* 0x000f680000300800 */
[----:B------:R-:W2:Y:S04]  /*39470*/  LDL R23, [R1+0xbec] ;  /* 0x000bec0001177983 */ /* 0x000ea80000100800 */
[----:B------:R-:W4:Y:S01]  /*39480*/  LDL.LU R29, [R1+0x1748] ;  /* 0x00174800011d7983 */ /* 0x000f220000300800 */
[----:B------:R-:W-:-:S02]  /*39490*/  ISETP.LT.AND P6, PT, R24, c[0x0][0x178], !P3 ;  /* 0x00005e0018007a0c */ /* 0x000fc40005fc1270 */
[----:B------:R-:W-:Y:S01]  /*394a0*/  ISETP.LT.AND P3, PT, R25, c[0x0][0x178], !P3 ;  /* 0x00005e0019007a0c */ /* 0x000fe20005f61270 */
[----:B------:R-:W-:Y:S01]  /*394b0*/  IMAD.WIDE R24, R4, 0x2, R12 ;  /* 0x0000000204187825 */ /* 0x000fe200078e020c */
[----:B------:R-:W-:-:S04]  /*394c0*/  PRMT R7, R5, 0x7632, R7 ;  /* 0x0000763205077816 */ /* 0x000fc80000000007 */
[----:B---3--:R0:W-:Y:S01]  /*394d0*/  @P5 STG.E.U16 [R24.64], R15 ;  /* 0x0000000f18005986 */ /* 0x0081e2000c101506 */
[----:B--2---:R-:W-:Y:S01]  /*394e0*/  ISETP.LT.AND P5, PT, R23, c[0x0][0x178], !P1 ;  /* 0x00005e0017007a0c */ /* 0x004fe20004fa1270 */
[----:B-----5:R-:W-:Y:S01]  /*394f0*/  IMAD.WIDE R22, R4, 0x2, R10 ;  /* 0x0000000204167825 */ /* 0x020fe200078e020a */
[----:B----4-:R-:W-:-:S04]  /*39500*/  PRMT R26, R0, 0x7632, R26 ;  /* 0x00007632001a7816 */ /* 0x010fc8000000001a */
[----:B------:R1:W-:Y:S01]  /*39510*/  @P6 STG.E.U16 [R22.64], R29 ;  /* 0x0000001d16006986 */ /* 0x0003e2000c101506 */
[C---:B0-----:R-:W-:Y:S01]  /*39520*/  IMAD.WIDE R24, R4.reuse, 0x2, R8 ;  /* 0x0000000204187825 */ /* 0x041fe200078e0208 */
[----:B------:R-:W-:Y:S02]  /*39530*/  IADD3 R0, R4, c[0x0][0x198], RZ ;  /* 0x0000660004007a10 */ /* 0x000fe40007ffe0ff */
[----:B------:R-:W-:Y:S01]  /*39540*/  PRMT R4, R2, 0x7632, R4 ;  /* 0x0000763202047816 */ /* 0x000fe20000000004 */
[----:B-1----:R-:W2:Y:S04]  /*39550*/  LDL R23, [R1+0x14c4] ;  /* 0x0014c40001177983 */ /* 0x002ea80000100800 */
[----:B------:R-:W3:Y:S04]  /*39560*/  LDL.LU R2, [R1+0x1744] ;  /* 0x0017440001027983 */ /* 0x000ee80000300800 */
[----:B------:R-:W4:Y:S04]  /*39570*/  LDL.LU R5, [R1+0x1740] ;  /* 0x0017400001057983 */ /* 0x000f280000300800 */
[----:B------:R0:W-:Y:S02]  /*39580*/  @P3 STG.E.U16 [R24.64], R28 ;  /* 0x0000001c18003986 */ /* 0x0001e4000c101506 */
[----:B0-----:R-:W-:Y:S01]  /*39590*/  IMAD.WIDE R24, R0, 0x2, R18 ;  /* 0x0000000200187825 */ /* 0x001fe200078e0212 */
[----:B--2---:R-:W-:-:S03]  /*395a0*/  ISETP.LT.AND P6, PT, R23, c[0x0][0x178], !P1 ;  /* 0x00005e0017007a0c */ /* 0x004fc60004fc1270 */
[----:B------:R-:W-:-:S05]  /*395b0*/  IMAD.WIDE R22, R0, 0x2, R20 ;  /* 0x0000000200167825 */ /* 0x000fca00078e0214 */
[----:B------:R-:W-:Y:S01]  /*395c0*/  @P5 STG.E.U16 [R22.64], R6 ;  /* 0x0000000616005986 */ /* 0x000fe2000c101506 */
[----:B----4-:R-:W-:-:S03]  /*395d0*/  PRMT R5, R3, 0x7632, R5 ;  /* 0x0000763203057816 */ /* 0x010fc60000000005 */
[----:B------:R-:W3:Y:S04]  /*395e0*/  LDL.LU R3, [R1+0x173c] ;  /* 0x00173c0001037983 */ /* 0x000ee80000300800 */
[----:B------:R0:W-:Y:S01]  /*395f0*/  @P4 STG.E.U16 [R24.64], R26 ;  /* 0x0000001a18004986 */ /* 0x0001e2000c101506 */
[----:B------:R-:W-:-:S03]  /*39600*/  ISETP.LT.AND P4, PT, R14, c[0x0][0x178], !P1 ;  /* 0x00005e000e007a0c */ /* 0x000fc60004f81270 */
[----:B------:R1:W-:Y:S01]  /*39610*/  STL [R1+0x172c], R17 ;  /* 0x00172c1101007387 */ /* 0x0003e20000100800 */
[----:B0-----:R-:W-:-:S03]  /*39620*/  IMAD.WIDE R24, R0, 0x2, R16 ;  /* 0x0000000200187825 */ /* 0x001fc600078e0210 */
[----:B-1----:R-:W2:Y:S04]  /*39630*/  LDL R17, [R1+0xbec] ;  /* 0x000bec0001117983 */ /* 0x002ea80000100800 */
[----:B------:R-:W4:Y:S01]  /*39640*/  LDL.LU R14, [R1+0x1738] ;  /* 0x00173800010e7983 */ /* 0x000f220000300800 */
[----:B------:R-:W-:Y:S02]  /*39650*/  ISETP.LT.AND P3, PT, R27, c[0x0][0x178], !P1 ;  /* 0x00005e001b007a0c */ /* 0x000fe40004f61270 */
[----:B------:R-:W-:Y:S01]  /*39660*/  PRMT R6, R15, 0x7632, R6 ;  /* 0x000076320f067816 */ /* 0x000fe20000000006 */
[----:B---3--:R-:W-:-:S10]  /*39670*/  IMAD.WIDE R22, R0, 0x2, R2 ;  /* 0x0000000200167825 */ /* 0x008fd400078e0202 */
[----:B------:R0:W-:Y:S04]  /*39680*/  @P3 STG.E.U16 [R22.64], R4 ;  /* 0x0000000416003986 */ /* 0x0001e8000c101506 */
[----:B------:R1:W-:Y:S01]  /*39690*/  @P6 STG.E.U16 [R24.64], R7 ;  /* 0x0000000718006986 */ /* 0x0003e2000c101506 */
[----:B----4-:R-:W-:-:S03]  /*396a0*/  ISETP.LT.AND P5, PT, R14, c[0x0][0x178], !P1 ;  /* 0x00005e000e007a0c */ /* 0x010fc60004fa1270 */
[----:B------:R-:W3:Y:S04]  /*396b0*/  LDL.LU R14, [R1+0x1734] ;  /* 0x00173400010e7983 */ /* 0x000ee80000300800 */
[----:B------:R-:W3:Y:S04]  /*396c0*/  LDL.LU R15, [R1+0x1730] ;  /* 0x00173000010f7983 */ /* 0x000ee80000300800 */
[----:B0-----:R-:W4:Y:S04]  /*396d0*/  LDL R22, [R1+0x14d0] ;  /* 0x0014d00001167983 */ /* 0x001f280000100800 */
[----:B------:R-:W5:Y:S01]  /*396e0*/  LDL R23, [R1+0x14d4] ;  /* 0x0014d40001177983 */ /* 0x000f620000100800 */
[----:B--2---:R-:W-:Y:S01]  /*396f0*/  ISETP.LT.AND P6, PT, R17, c[0x0][0x178], !P2 ;  /* 0x00005e0011007a0c */ /* 0x004fe200057c1270 */
[----:B-1----:R-:W-:-:S02]  /*39700*/  IMAD.WIDE R24, R0, 0x2, R12 ;  /* 0x0000000200187825 */ /* 0x002fc400078e020c */
[----:B------:R-:W2:Y:S04]  /*39710*/  LDL.LU R17, [R1+0x1ac] ;  /* 0x0001ac0001117983 */ /* 0x000ea80000300800 */
[----:B------:R-:W-:Y:S04]  /*39720*/  STL [R1+0x1728], R12 ;  /* 0x0017280c01007387 */ /* 0x000fe80000100800 */
[----:B------:R0:W-:Y:S04]  /*39730*/  STL [R1+0x1724], R13 ;  /* 0x0017240d01007387 */ /* 0x0001e80000100800 */
[----:B0-----:R-:W2:Y:S01]  /*39740*/  LDL R13, [R1+0x14bc] ;  /* 0x0014bc00010d7983 */ /* 0x001ea20000100800 */
[----:B------:R-:W-:-:S02]  /*39750*/  PRMT R26, R29, 0x7632, R26 ;  /* 0x000076321d1a7816 */ /* 0x000fc4000000001a */
[----:B------:R-:W-:Y:S01]  /*39760*/  IADD3 R4, R0, c[0x0][0x198], RZ ;  /* 0x0000660000047a10 */ /* 0x000fe20007ffe0ff */
[----:B------:R-:W2:Y:S01]  /*39770*/  LDL.LU R12, [R1+0x18c] ;  /* 0x00018c00010c7983 */ /* 0x000ea20000300800 */
[----:B----4-:R-:W-:Y:S02]  /*39780*/  ISETP.LT.AND P3, PT, R22, c[0x0][0x178], !P1 ;  /* 0x00005e0016007a0c */ /* 0x010fe40004f61270 */
[----:B-----5:R-:W-:Y:S01]  /*39790*/  ISETP.LT.AND P1, PT, R23, c[0x0][0x178], !P1 ;  /* 0x00005e0017007a0c */ /* 0x020fe20004f21270 */
[----:B---3--:R-:W-:-:S05]  /*397a0*/  IMAD.WIDE R22, R0, 0x2, R14 ;  /* 0x0000000200167825 */ /* 0x008fca00078e020e */
[----:B------:R0:W-:Y:S04]  /*397b0*/  @P4 STG.E.U16 [R22.64], R5 ;  /* 0x0000000516004986 */ /* 0x0001e8000c101506 */
[----:B------:R1:W-:Y:S01]  /*397c0*/  @P5 STG.E.U16 [R24.64], R6 ;  /* 0x0000000618005986 */ /* 0x0003e2000c101506 */
[----:B0-----:R-:W-:-:S04]  /*397d0*/  IMAD.WIDE R22, R0, 0x2, R10 ;  /* 0x0000000200167825 */ /* 0x001fc800078e020a */
[----:B-1----:R-:W-:Y:S01]  /*397e0*/  IMAD.WIDE R24, R0, 0x2, R8 ;  /* 0x0000000200187825 */ /* 0x002fe200078e0208 */
[----:B------:R-:W3:Y:S01]  /*397f0*/  LDL R6, [R1+0x14c8] ;  /* 0x0014c80001067983 */ /* 0x000ee20000100800 */
[----:B--2---:R-:W-:-:S03]  /*39800*/  ISETP.LT.AND P5, PT, R13, c[0x0][0x178], !P2 ;  /* 0x00005e000d007a0c */ /* 0x004fc600057a1270 */
[----:B------:R-:W2:Y:S04]  /*39810*/  LDL R0, [R1+0x14b8] ;  /* 0x0014b80001007983 */ /* 0x000ea80000100800 */
[----:B------:R-:W4:Y:S04]  /*39820*/  LDL.LU R13, [R1+0x17c] ;  /* 0x00017c00010d7983 */ /* 0x000f280000300800 */
[----:B------:R0:W-:Y:S04]  /*39830*/  @P3 STG.E.U16 [R22.64], R26 ;  /* 0x0000001a16003986 */ /* 0x0001e8000c101506 */
[----:B0-----:R-:W5:Y:S04]  /*39840*/  LDL R22, [R1+0x1bc] ;  /* 0x0001bc0001167983 */ /* 0x001f680000100800 */
[----:B------:R-:W2:Y:S01]  /*39850*/  LDL R23, [R1+0x14c4] ;  /* 0x0014c40001177983 */ /* 0x000ea20000100800 */
[----:B------:R-:W-:Y:S01]  /*39860*/  PRMT R7, R28, 0x7632, R7 ;  /* 0x000076321c077816 */ /* 0x000fe20000000007 */
[----:B------:R-:W-:-:S02]  /*39870*/  IMAD.WIDE R28, R4, 0x2, R20 ;  /* 0x00000002041c7825 */ /* 0x000fc400078e0214 */
[----:B------:R-:W3:Y:S04]  /*39880*/  LDL.LU R26, [R1+0xcc] ;  /* 0x0000cc00011a7983 */ /* 0x000ee80000300800 */
[----:B------:R-:W-:Y:S04]  /*39890*/  @P1 STG.E.U16 [R24.64], R7 ;  /* 0x0000000718001986 */ /* 0x000fe8000c101506 */
[----:B------:R-:W-:Y:S04]  /*398a0*/  STL [R1+0x171c], R2 ;  /* 0x00171c0201007387 */ /* 0x000fe80000100800 */
[----:B-----5:R0:W-:Y:S01]  /*398b0*/  @P6 STG.E.U16 [R28.64], R22 ;  /* 0x000000161c006986 */ /* 0x0201e2000c101506 */
[----:B--2---:R-:W-:Y:S01]  /*398c0*/  ISETP.LT.AND P6, PT, R23, c[0x0][0x178], !P2 ;  /* 0x00005e0017007a0c */ /* 0x004fe200057c1270 */
[----:B0-----:R-:W-:-:S02]  /*398d0*/  IMAD.WIDE R22, R4, 0x2, R2 ;  /* 0x0000000204167825 */ /* 0x001fc400078e0202 */
[----:B------:R-:W2:Y:S04]  /*398e0*/  LDL.LU R2, [R1+0xdc] ;  /* 0x0000dc0001027983 */ /* 0x000ea80000300800 */
[----:B------:R0:W-:Y:S04]  /*398f0*/  STL [R1+0x1718], R3 ;  /* 0x0017180301007387 */ /* 0x0001e80000100800 */
[----:B0-----:R-:W5:Y:S01]  /*39900*/  LDL.LU R3, [R1+0x1bc] ;  /* 0x0001bc0001037983 */ /* 0x001f620000300800 */
[----:B------:R-:W-:Y:S02]  /*39910*/  IADD3 R0, R0, 0x1e, RZ ;  /* 0x0000001e00007810 */ /* 0x000fe40007ffe0ff */
[----:B---3--:R-:W-:Y:S01]  /*39920*/  ISETP.LT.AND P3, PT, R6, c[0x0][0x178], !P2 ;  /* 0x00005e0006007a0c */ /* 0x008fe20005761270 */
[----:B------:R-:W-:Y:S01]  /*39930*/  IMAD.WIDE R6, R4, 0x2, R18 ;  /* 0x0000000204067825 */ /* 0x000fe200078e0212 */
[----:B------:R-:W-:-:S02]  /*39940*/  ISETP.GE.AND P1, PT, R0, c[0x0][0x17c], PT ;  /* 0x00005f0000007a0c */ /* 0x000fc40003f26270 */
[----:B------:R-:W3:Y:S01]  /*39950*/  LDL R0, [R1+0x14bc] ;  /* 0x0014bc0001007983 */ /* 0x000ee20000100800 */
[----:B------:R-:W-:-:S03]  /*39960*/  PRMT R25, R17, 0x7632, R25 ;  /* 0x0000763211197816 */ /* 0x000fc60000000019 */
[----:B------:R-:W-:Y:S01]  /*39970*/  @P5 STG.E.U16 [R6.64], R17 ;  /* 0x0000001106005986 */ /* 0x000fe2000c101506 */
[----:B-----5:R-:W-:-:S05]  /*39980*/  PRMT R5, R3, 0x7632, R5 ;  /* 0x0000763203057816 */ /* 0x020fca0000000005 */
[----:B------:R0:W-:Y:S04]  /*39990*/  STL [R1+0x1720], R5 ;  /* 0x0017200501007387 */ /* 0x0001e80000100800 */
[----:B------:R-:W5:Y:S04]  /*399a0*/  LDL R3, [R1+0xac] ;  /* 0x0000ac0001037983 */ /* 0x000f680000100800 */
[----:B0-----:R-:W2:Y:S04]  /*399b0*/  LDL R5, [R1+0x14c4] ;  /* 0x0014c40001057983 */ /* 0x001ea80000100800 */
[----:B------:R-:W2:Y:S04]  /*399c0*/  LDL.LU R17, [R1+0x172c] ;  /* 0x00172c0001117983 */ /* 0x000ea80000300800 */
[----:B------:R-:W2:Y:S01]  /*399d0*/  LDL R7, [R1+0x14cc] ;  /* 0x0014cc0001077983 */ /* 0x000ea20000100800 */
[----:B------:R-:W-:-:S03]  /*399e0*/  ISETP.LT.AND P4, PT, R27, c[0x0][0x178], !P2 ;  /* 0x00005e001b007a0c */ /* 0x000fc60005781270 */
[----:B------:R-:W-:Y:S01]  /*399f0*/  STL [R1+0x1714], R14 ;  /* 0x0017140e01007387 */ /* 0x000fe20000100800 */
[----:B------:R-:W-:Y:S02]  /*39a00*/  PRMT R28, R12, 0x7632, R28 ;  /* 0x000076320c1c7816 */ /* 0x000fe4000000001c */
[----:B----4-:R-:W-:-:S07]  /*39a10*/  PRMT R24, R13, 0x7632, R24 ;  /* 0x000076320d187816 */ /* 0x010fce0000000018 */
[----:B------:R0:W-:Y:S02]  /*39a20*/  @P4 STG.E.U16 [R22.64], R12 ;  /* 0x0000000c16004986 */ /* 0x0001e4000c101506 */
[C---:B0-----:R-:W-:Y:S02]  /*39a30*/  IMAD.WIDE R22, R4.reuse, 0x2, R14 ;  /* 0x0000000204167825 */ /* 0x041fe400078e020e */
[----:B------:R-:W4:Y:S04]  /*39a40*/  LDL R14, [R1+0x14d0] ;  /* 0x0014d000010e7983 */ /* 0x000f280000100800 */
[----:B------:R0:W-:Y:S04]  /*39a50*/  STL [R1+0x1710], R15 ;  /* 0x0017100f01007387 */ /* 0x0001e80000100800 */
[----:B0-----:R-:W3:Y:S04]  /*39a60*/  LDL.LU R15, [R1+0xbc] ;  /* 0x0000bc00010f7983 */ /* 0x001ee80000300800 */
[----:B------:R-:W3:Y:S01]  /*39a70*/  LDL.LU R12, [R1+0x1728] ;  /* 0x00172800010c7983 */ /* 0x000ee20000300800 */
[----:B--2---:R-:W-:Y:S01]  /*39a80*/  ISETP.LT.AND P5, PT, R7, c[0x0][0x178], !P2 ;  /* 0x00005e0007007a0c */ /* 0x004fe200057a1270 */
[----:B------:R-:W-:-:S05]  /*39a90*/  IMAD.WIDE R6, R4, 0x2, R16 ;  /* 0x0000000204067825 */ /* 0x000fca00078e0210 */
[----:B------:R0:W-:Y:S04]  /*39aa0*/  @P6 STG.E.U16 [R6.64], R13 ;  /* 0x0000000d06006986 */ /* 0x0001e8000c101506 */
[----:B0-----:R-:W3:Y:S04]  /*39ab0*/  LDL.LU R13, [R1+0x1724] ;  /* 0x00172400010d7983 */ /* 0x001ee80000300800 */
[----:B------:R-:W2:Y:S04]  /*39ac0*/  LDL R6, [R1+0x14d4] ;  /* 0x0014d40001067983 */ /* 0x000ea80000100800 */
[----:B------:R-:W3:Y:S01]  /*39ad0*/  LDL R7, [R1+0xbec] ;  /* 0x000bec0001077983 */ /* 0x000ee20000100800 */
[----:B----4-:R-:W-:-:S03]  /*39ae0*/  ISETP.LT.AND P4, PT, R14, c[0x0][0x178], !P2 ;  /* 0x00005e000e007a0c */ /* 0x010fc60005781270 */
[----:B------:R0:W-:Y:S02]  /*39af0*/  @P3 STG.E.U16 [R22.64], R26 ;  /* 0x0000001a16003986 */ /* 0x0001e4000c101506 */
[----:B0-----:R-:W-:Y:S01]  /*39b00*/  IMAD.WIDE R22, R4, 0x2, R10 ;  /* 0x0000000204167825 */ /* 0x001fe200078e020a */
[----:B--2---:R-:W-:Y:S02]  /*39b10*/  ISETP.LT.AND P2, PT, R6, c[0x0][0x178], !P2 ;  /* 0x00005e0006007a0c */ /* 0x004fe40005741270 */
[----:B---3--:R-:W-:Y:S01]  /*39b20*/  ISETP.LT.AND P6, PT, R7, c[0x0][0x178], !P0 ;  /* 0x00005e0007007a0c */ /* 0x008fe200047c1270 */
[----:B------:R-:W-:-:S05]  /*39b30*/  IMAD.WIDE R6, R4, 0x2, R12 ;  /* 0x0000000204067825 */ /* 0x000fca00078e020c */
[----:B------:R0:W-:Y:S04]  /*39b40*/  @P5 STG.E.U16 [R6.64], R2 ;  /* 0x0000000206005986 */ /* 0x0001e8000c101506 */
[----:B------:R1:W-:Y:S01]  /*39b50*/  @P4 STG.E.U16 [R22.64], R15 ;  /* 0x0000000f16004986 */ /* 0x0003e2000c101506 */
[----:B------:R-:W-:-:S03]  /*39b60*/  ISETP.LT.AND P4, PT, R5, c[0x0][0x178], !P0 ;  /* 0x00005e0005007a0c */ /* 0x000fc60004781270 */
[----:B------:R-:W2:Y:S01]  /*39b70*/  LDL.LU R5, [R1+0x1720] ;  /* 0x0017200001057983 */ /* 0x000ea20000300800 */
[----:B------:R-:W-:Y:S02]  /*39b80*/  ISETP.LT.AND P3, PT, R0, c[0x0][0x178], !P0 ;  /* 0x00005e0000007a0c */ /* 0x000fe40004761270 */
[C---:B------:R-:W-:Y:S01]  /*39b90*/  IADD3 R0, R4.reuse, c[0x0][0x198], RZ ;  /* 0x0000660004007a10 */ /* 0x040fe20007ffe0ff */
[----:B0-----:R-:W-:Y:S01]  /*39ba0*/  IMAD.WIDE R6, R4, 0x2, R8 ;  /* 0x0000000204067825 */ /* 0x001fe200078e0208 */
[----:B------:R-:W-:Y:S02]  /*39bb0*/  PRMT R29, R26, 0x7632, R29 ;  /* 0x000076321a1d7816 */ /* 0x000fe4000000001d */
[----:B------:R-:W-:Y:S01]  /*39bc0*/  ISETP.LT.AND P5, PT, R27, c[0x0][0x178], !P0 ;  /* 0x00005e001b007a0c */ /* 0x000fe200047a1270 */
[----:B-1----:R-:W-:Y:S01]  /*39bd0*/  IMAD.WIDE R22, R0, 0x2, R20 ;  /* 0x0000000200167825 */ /* 0x002fe200078e0214 */
[----:B------:R-:W-:Y:S01]  /*39be0*/  PRMT R4, R2, 0x7632, R4 ;  /* 0x0000763202047816 */ /* 0x000fe20000000004 */
[----:B-----5:R0:W-:Y:S02]  /*39bf0*/  @P2 STG.E.U16 [R6.64], R3 ;  /* 0x0000000306002986 */ /* 0x0201e4000c101506 */
[----:B------:R-:W-:-:S02]  /*39c00*/  IMAD.WIDE R26, R0, 0x2, R18 ;  /* 0x00000002001a7825 */ /* 0x000fc400078e0212 */
[----:B------:R-:W3:Y:S04]  /*39c10*/  LDL.LU R2, [R1+0x171c] ;  /* 0x00171c0001027983 */ /* 0x000ee80000300800 */
[----:B0-----:R-:W3:Y:S04]  /*39c20*/  LDL.LU R3, [R1+0x1718] ;  /* 0x0017180001037983 */ /* 0x001ee80000300800 */
[----:B------:R-:W4:Y:S04]  /*39c30*/  LDL R6, [R1+0x14c8] ;  /* 0x0014c80001067983 */ /* 0x000f280000100800 */
[----:B------:R-:W5:Y:S04]  /*39c40*/  LDL R7, [R1+0x14cc] ;  /* 0x0014cc0001077983 */ /* 0x000f680000100800 */
[----:B--2---:R-:W-:Y:S04]  /*39c50*/  @P6 STG.E.U16 [R22.64], R5 ;  /* 0x0000000516006986 */ /* 0x004fe8000c101506 */
[----:B------:R0:W-:Y:S04]  /*39c60*/  @P3 STG.E.U16 [R26.64], R25 ;  /* 0x000000191a003986 */ /* 0x0001e8000c101506 */
[----:B0-----:R-:W2:Y:S01]  /*39c70*/  LDL.LU R27, [R1+0xac] ;  /* 0x0000ac00011b7983 */ /* 0x001ea20000300800 */
[----:B------:R-:W-:-:S02]  /*39c80*/  ISETP.LT.AND P3, PT, R14, c[0x0][0x178], !P0 ;  /* 0x00005e000e007a0c */ /* 0x000fc40004761270 */
[----:B------:R-:W-:Y:S01]  /*39c90*/  PRMT R5, R15, 0x7632, R5 ;  /* 0x000076320f057816 */ /* 0x000fe20000000005 */
[----:B------:R-:W3:Y:S04]  /*39ca0*/  LDL R25, [R1+0x14d4] ;  /* 0x0014d40001197983 */ /* 0x000ee80000100800 */
[----:B------:R-:W3:Y:S04]  /*39cb0*/  LDL.LU R14, [R1+0x1714] ;  /* 0x00171400010e7983 */ /* 0x000ee80000300800 */
[----:B------:R-:W3:Y:S01]  /*39cc0*/  LDL.LU R15, [R1+0x1710] ;  /* 0x00171000010f7983 */ /* 0x000ee20000300800 */
[----:B--2---:R-:W-:-:S03]  /*39cd0*/  PRMT R26, R27, 0x7632, R26 ;  /* 0x000076321b1a7816 */ /* 0x004fc6000000001a */
[----:B------:R-:W2:Y:S01]  /*39ce0*/  LDL.LU R27, [R1+0x10c] ;  /* 0x00010c00011b7983 */ /* 0x000ea20000300800 */
[----:B----4-:R-:W-:Y:S02]  /*39cf0*/  ISETP.LT.AND P2, PT, R6, c[0x0][0x178], !P0 ;  /* 0x00005e0006007a0c */ /* 0x010fe40004741270 */
[----:B-----5:R-:W-:Y:S01]  /*39d00*/  ISETP.LT.AND P6, PT, R7, c[0x0][0x178], !P0 ;  /* 0x00005e0007007a0c */ /* 0x020fe200047c1270 */
[----:B---3--:R-:W-:-:S05]  /*39d10*/  IMAD.WIDE R6, R0, 0x2, R2 ;  /* 0x0000000200067825 */ /* 0x008fca00078e0202 */
[----:B------:R-:W-:Y:S04]  /*39d20*/  @P5 STG.E.U16 [R6.64], R28 ;  /* 0x0000001c06005986 */ /* 0x000fe8000c101506 */
[----:B--2---:R0:W-:Y:S04]  /*39d30*/  STL [R1+0x1708], R27 ;  /* 0x0017081b01007387 */ /* 0x0041e80000100800 */
[----:B0-----:R-:W2:Y:S04]  /*39d40*/  LDL R27, [R1+0xbec] ;  /* 0x000bec00011b7983 */ /* 0x001ea80000100800 */
[----:B------:R0:W-:Y:S04]  /*39d50*/  STL [R1+0x1700], R28 ;  /* 0x0017001c01007387 */ /* 0x0001e80000100800 */
[----:B0-----:R-:W3:Y:S01]  /*39d60*/  LDL R28, [R1+0x14c4] ;  /* 0x0014c400011c7983 */ /* 0x001ee20000100800 */
[----:B------:R-:W-:Y:S01]  /*39d70*/  IMAD.WIDE R22, R0, 0x2, R16 ;  /* 0x0000000200167825 */ /* 0x000fe200078e0210 */
[----:B------:R-:W-:-:S03]  /*39d80*/  ISETP.LT.AND P0, PT, R25, c[0x0][0x178], !P0 ;  /* 0x00005e0019007a0c */ /* 0x000fc60004701270 */
[C---:B------:R-:W-:Y:S01]  /*39d90*/  IMAD.WIDE R6, R0.reuse, 0x2, R14 ;  /* 0x0000000200067825 */ /* 0x040fe200078e020e */
[----:B------:R0:W-:Y:S04]  /*39da0*/  @P4 STG.E.U16 [R22.64], R24 ;  /* 0x0000001816004986 */ /* 0x0001e8000c101506 */
[----:B------:R1:W-:Y:S04]  /*39db0*/  STL [R1+0x170c], R15 ;  /* 0x00170c0f01007387 */ /* 0x0003e80000100800 */
[----:B------:R-:W-:Y:S01]  /*39dc0*/  @P2 STG.E.U16 [R6.64], R29 ;  /* 0x0000001d06002986 */ /* 0x000fe2000c101506 */
[----:B0-----:R-:W-:-:S03]  /*39dd0*/  IMAD.WIDE R22, R0, 0x2, R12 ;  /* 0x0000000200167825 */ /* 0x001fc600078e020c */
[----:B-1----:R-:W4:Y:S01]  /*39de0*/  LDL R15, [R1+0x14cc] ;  /* 0x0014cc00010f7983 */ /* 0x002f220000100800 */
[----:B------:R-:W-:-:S03]  /*39df0*/  IMAD.WIDE R24, R0, 0x2, R10 ;  /* 0x0000000200187825 */ /* 0x000fc600078e020a */
[----:B------:R-:W-:Y:S04]  /*39e00*/  @P6 STG.E.U16 [R22.64], R4 ;  /* 0x0000000416006986 */ /* 0x000fe8000c101506 */
[----:B------:R0:W-:Y:S01]  /*39e10*/  @P3 STG.E.U16 [R24.64], R5 ;  /* 0x0000000518003986 */ /* 0x0001e2000c101506 */
[----:B--2---:R-:W-:-:S03]  /*39e20*/  ISETP.LT.AND P4, PT, R27, c[0x0][0x178], !P1 ;  /* 0x00005e001b007a0c */ /* 0x004fc60004f81270 */
[----:B------:R-:W2:Y:S04]  /*39e30*/  LDL R27, [R1+0x21c] ;  /* 0x00021c00011b7983 */ /* 0x000ea80000100800 */
[----:B------:R1:W-:Y:S04]  /*39e40*/  STL [R1+0x16e0], R29 ;  /* 0x0016e01d01007387 */ /* 0x0003e80000100800 */
[----:B0-----:R-:W5:Y:S01]  /*39e50*/  LDL R25, [R1+0x14b8] ;  /* 0x0014b80001197983 */ /* 0x001f620000100800 */
[----:B---3--:R-:W-:-:S03]  /*39e60*/  ISETP.LT.AND P5, PT, R28, c[0x0][0x178], !P1 ;  /* 0x00005e001c007a0c */ /* 0x008fc60004fa1270 */
[----:B------:R-:W3:Y:S04]  /*39e70*/  LDL R23, [R1+0x14bc] ;  /* 0x0014bc0001177983 */ /* 0x000ee80000100800 */
[----:B------:R-:W2:Y:S04]  /*39e80*/  LDL R28, [R1+0xec] ;  /* 0x0000ec00011c7983 */ /* 0x000ea80000100800 */
[----:B------:R-:W3:Y:S04]  /*39e90*/  LDL R24, [R1+0x14c0] ;  /* 0x0014c00001187983 */ /* 0x000ee80000100800 */
[----:B-1----:R-:W3:Y:S01]  /*39ea0*/  LDL R29, [R1+0x14c8] ;  /* 0x0014c800011d7983 */ /* 0x002ee20000100800 */
[----:B-----5:R-:W-:-:S04]  /*39eb0*/  IADD3 R7, R25, 0x1f, RZ ;  /* 0x0000001f19077810 */ /* 0x020fc80007ffe0ff */
[----:B------:R-:W-:Y:S01]  /*39ec0*/  ISETP.GE.AND P2, PT, R7, c[0x0][0x17c], PT ;  /* 0x00005f0007007a0c */ /* 0x000fe20003f46270 */
[----:B--2---:R0:W-:Y:S04]  /*39ed0*/  STL [R1+0x1704], R28 ;  /* 0x0017041c01007387 */ /* 0x0041e80000100800 */
[----:B0-----:R-:W2:Y:S04]  /*39ee0*/  LDL.LU R28, [R1+0x22c] ;  /* 0x00022c00011c7983 */ /* 0x001ea80000300800 */
[----:B------:R-:W5:Y:S01]  /*39ef0*/  LDL.LU R7, [R1+0x23c] ;  /* 0x00023c0001077983 */ /* 0x000f620000300800 */
[----:B------:R-:W-:-:S02]  /*39f00*/  IADD3 R6, R0, c[0x0][0x198], RZ ;  /* 0x0000660000067a10 */ /* 0x000fc40007ffe0ff */
[----:B---3--:R-:W-:Y:S01]  /*39f10*/  ISETP.LT.AND P6, PT, R23, c[0x0][0x178], !P1 ;  /* 0x00005e0017007a0c */ /* 0x008fe20004fc1270 */
[----:B------:R-:W-:Y:S01]  /*39f20*/  IMAD.WIDE R4, R0, 0x2, R8 ;  /* 0x0000000200047825 */ /* 0x000fe200078e0208 */
[----:B------:R-:W-:-:S03]  /*39f30*/  ISETP.LT.AND P3, PT, R24, c[0x0][0x178], !P1 ;  /* 0x00005e0018007a0c */ /* 0x000fc60004f61270 */
[----:B------:R-:W-:Y:S01]  /*39f40*/  IMAD.WIDE R22, R6, 0x2, R20 ;  /* 0x0000000206167825 */ /* 0x000fe200078e0214 */
[----:B------:R0:W-:Y:S01]  /*39f50*/  @P0 STG.E.U16 [R4.64], R26 ;  /* 0x0000001a04000986 */ /* 0x0001e2000c101506 */
[----:B------:R-:W-:-:S04]  /*39f60*/  IADD3 R0, R25, 0x20, RZ ;  /* 0x0000002019007810 */ /* 0x000fc80007ffe0ff */
[----:B------:R-:W-:Y:S01]  /*39f70*/  ISETP.GE.AND P0, PT, R0, c[0x0][0x17c], PT ;  /* 0x00005f0000007a0c */ /* 0x000fe20003f06270 */
[C---:B0-----:R-:W-:Y:S01]  /*39f80*/  IMAD.WIDE R4, R6.reuse, 0x2, R18 ;  /* 0x0000000206047825 */ /* 0x041fe200078e0212 */
[----:B------:R-:W3:Y:S04]  /*39f90*/  LDL.LU R26, [R1+0x1cc] ;  /* 0x0001cc00011a7983 */ /* 0x000ee80000300800 */
[----:B------:R-:W3:Y:S04]  /*39fa0*/  LDL R0, [R1+0x14b8] ;  /* 0x0014b80001007983 */ /* 0x000ee80000100800 */
[----:B-----5:R0:W-:Y:S04]  /*39fb0*/  @P4 STG.E.U16 [R22.64], R7 ;  /* 0x0000000716004986 */ /* 0x0201e8000c101506 */
[----:B--2---:R1:W-:Y:S01]  /*39fc0*/  @P6 STG.E.U16 [R4.64], R28 ;  /* 0x0000001c04006986 */ /* 0x0043e2000c101506 */
[----:B----4-:R-:W-:Y:S01]  /*39fd0*/  ISETP.LT.AND P6, PT, R15, c[0x0][0x178], !P1 ;  /* 0x00005e000f007a0c */ /* 0x010fe20004fc1270 */
[----:B0-----:R-:W-:-:S02]  /*39fe0*/  IMAD.WIDE R22, R6, 0x2, R2 ;  /* 0x0000000206167825 */ /* 0x001fc400078e0202 */
[----:B-1----:R-:W2:Y:S04]  /*39ff0*/  LDL R4, [R1+0x14d4] ;  /* 0x0014d40001047983 */ /* 0x002ea80000100800 */
[----:B------:R-:W4:Y:S04]  /*3a000*/  LDL R5, [R1+0xbec] ;  /* 0x000bec0001057983 */ /* 0x000f280000100800 */
[----:B------:R-:W5:Y:S04]  /*3a010*/  LDL.LU R15, [R1+0x170c] ;  /* 0x00170c00010f7983 */ /* 0x000f680000300800 */
[----:B------:R0:W-:Y:S04]  /*3a020*/  @P3 STG.E.U16 [R22.64], R27 ;  /* 0x0000001b16003986 */ /* 0x0001e8000c101506 */
[----:B0-----:R-:W2:Y:S04]  /*3a030*/  LDL.LU R27, [R1+0x1708] ;  /* 0x00170800011b7983 */ /* 0x001ea80000300800 */
[----:B------:R-:W2:Y:S01]  /*3a040*/  LDL R23, [R1+0x1dc] ;  /* 0x0001dc0001177983 */ /* 0x000ea20000100800 */
[----:B------:R-:W-:Y:S01]  /*3a050*/  IMAD.WIDE R24, R6, 0x2, R16 ;  /* 0x0000000206187825 */ /* 0x000fe200078e0210 */
[----:B------:R-:W-:-:S04]  /*3a060*/  ISETP.LT.AND P4, PT, R29, c[0x0][0x178], !P1 ;  /* 0x00005e001d007a0c */ /* 0x000fc80004f81270 */
[----:B--2---:R0:W-:Y:S04]  /*3a070*/  @P5 STG.E.U16 [R24.64], R23 ;  /* 0x0000001718005986 */ /* 0x0041e8000c101506 */
[----:B0-----:R-:W2:Y:S01]  /*3a080*/  LDL R25, [R1+0x14d0] ;  /* 0x0014d00001197983 */ /* 0x001ea20000100800 */
[----:B-----5:R-:W-:Y:S01]  /*3a090*/  IMAD.WIDE R22, R6, 0x2, R14 ;  /* 0x0000000206167825 */ /* 0x020fe200078e020e */
[----:B----4-:R-:W-:Y:S02]  /*3a0a0*/  ISETP.LT.AND P5, PT, R5, c[0x0][0x178], !P2 ;  /* 0x00005e0005007a0c */ /* 0x010fe400057a1270 */
[----:B------:R-:W-:Y:S04]  /*3a0b0*/  STL.64 [R1+0x16f8], R10 ;  /* 0x0016f80a01007387 */ /* 0x000fe80000100a00 */
[----:B---3--:R-:W-:Y:S01]  /*3a0c0*/  @P4 STG.E.U16 [R22.64], R26 ;  /* 0x0000001a16004986 */ /* 0x008fe2000c101506 */
[----:B--2---:R-:W-:-:S02]  /*3a0d0*/  ISETP.LT.AND P3, PT, R25, c[0x0][0x178], !P1 ;  /* 0x00005e0019007a0c */ /* 0x004fc40004f61270 */
[----:B------:R-:W-:Y:S01]  /*3a0e0*/  ISETP.LT.AND P1, PT, R4, c[0x0][0x178], !P1 ;  /* 0x00005e0004007a0c */ /* 0x000fe20004f21270 */
[----:B------:R-:W-:-:S05]  /*3a0f0*/  IMAD.WIDE R4, R6, 0x2, R12 ;  /* 0x0000000206047825 */ /* 0x000fca00078e020c */
[----:B------:R0:W-:Y:S02]  /*3a100*/  @P6 STG.E.U16 [R4.64], R27 ;  /* 0x0000001b04006986 */ /* 0x0001e4000c101506 */
[----:B0-----:R-:W-:Y:S02]  /*3a110*/  IMAD.WIDE R4, R6, 0x2, R10 ;  /* 0x0000000206047825 */ /* 0x001fe400078e020a */
[----:B------:R-:W2:Y:S04]  /*3a120*/  LDL R11, [R1+0x14bc] ;  /* 0x0014bc00010b7983 */ /* 0x000ea80000100800 */
[----:B------:R-:W3:Y:S01]  /*3a130*/  LDL.LU R10, [R1+0xfc] ;  /* 0x0000fc00010a7983 */ /* 0x000ee20000300800 */
[----:B------:R-:W-:Y:S02]  /*3a140*/  IADD3 R0, R0, 0x21, RZ ;  /* 0x0000002100007810 */ /* 0x000fe40007ffe0ff */
[C---:B------:R-:W-:Y:S01]  /*3a150*/  IADD3 R22, R6.reuse, c[0x0][0x198], RZ ;  /* 0x0000660006167a10 */ /* 0x040fe20007ffe0ff */
[----:B------:R0:W-:Y:S01]  /*3a160*/  STL.64 [R1+0x16f0], R8 ;  /* 0x0016f00801007387 */ /* 0x0001e20000100a00 */
[----:B------:R-:W-:Y:S01]  /*3a170*/  PRMT R23, R7, 0x7632, R23 ;  /* 0x0000763207177816 */ /* 0x000fe20000000017 */
[----:B------:R-:W-:Y:S01]  /*3a180*/  IMAD.WIDE R6, R6, 0x2, R8 ;  /* 0x0000000206067825 */ /* 0x000fe200078e0208 */
[----:B------:R-:W-:-:S02]  /*3a190*/  ISETP.GE.AND P4, PT, R0, c[0x0][0x17c], PT ;  /* 0x00005f0000007a0c */ /* 0x000fc40003f86270 */
[----:B------:R-:W-:Y:S01]  /*3a1a0*/  PRMT R0, R28, 0x7632, R0 ;  /* 0x000076321c007816 */ /* 0x000fe20000000000 */
[----:B0-----:R-:W4:Y:S04]  /*3a1b0*/  LDL.LU R8, [R1+0x1dc] ;  /* 0x0001dc0001087983 */ /* 0x001f280000300800 */
[----:B------:R-:W5:Y:S01]  /*3a1c0*/  LDL R9, [R1+0x14cc] ;  /* 0x0014cc0001097983 */ /* 0x000f620000100800 */
[----:B--2---:R-:W-:-:S03]  /*3a1d0*/  ISETP.LT.AND P6, PT, R11, c[0x0][0x178], !P2 ;  /* 0x00005e000b007a0c */ /* 0x004fc600057c1270 */
[----:B------:R-:W2:Y:S04]  /*3a1e0*/  LDL.LU R11, [R1+0x3e4] ;  /* 0x0003e400010b7983 */ /* 0x000ea80000300800 */
[----:B------:R-:W2:Y:S04]  /*3a1f0*/  LDL.LU R28, [R1+0x1704] ;  /* 0x00170400011c7983 */ /* 0x000ea80000300800 */
[----:B---3--:R0:W-:Y:S04]  /*3a200*/  @P3 STG.E.U16 [R4.64], R10 ;  /* 0x0000000a04003986 */ /* 0x0081e8000c101506 */
[----:B0-----:R-:W3:Y:S04]  /*3a210*/  LDL R4, [R1+0x14c0] ;  /* 0x0014c00001047983 */ /* 0x001ee80000100800 */
[----:B------:R-:W4:Y:S01]  /*3a220*/  LDL R5, [R1+0x14c4] ;  /* 0x0014c40001057983 */ /* 0x000f220000100800 */
[----:B------:R-:W-:-:S03]  /*3a230*/  IMAD.WIDE R24, R22, 0x2, R20 ;  /* 0x0000000216187825 */ /* 0x000fc600078e0214 */
[----:B--2---:R0:W-:Y:S04]  /*3a240*/  @P1 STG.E.U16 [R6.64], R28 ;  /* 0x0000001c06001986 */ /* 0x0041e8000c101506 */
[----:B------:R1:W-:Y:S04]  /*3a250*/  @P5 STG.E.U16 [R24.64], R23 ;  /* 0x0000001718005986 */ /* 0x0003e8000c101506 */
[----:B0-----:R-:W2:Y:S04]  /*3a260*/  LDL.LU R28, [R1+0x1700] ;  /* 0x00170000011c7983 */ /* 0x001ea80000300800 */
[----:B-1----:R-:W2:Y:S01]  /*3a270*/  LDL.LU R25, [R1+0x21c] ;  /* 0x00021c0001197983 */ /* 0x002ea20000300800 */
[----:B---3--:R-:W-:-:S02]  /*3a280*/  ISETP.LT.AND P5, PT, R4, c[0x0][0x178], !P2 ;  /* 0x00005e0004007a0c */ /* 0x008fc400057a1270 */
[----:B----4-:R-:W-:Y:S01]  /*3a290*/  ISETP.LT.AND P3, PT, R5, c[0x0][0x178], !P2 ;  /* 0x00005e0005007a0c */ /* 0x010fe20005761270 */
[----:B------:R-:W-:Y:S01]  /*3a2a0*/  IMAD.WIDE R4, R22, 0x2, R18 ;  /* 0x0000000216047825 */ /* 0x000fe200078e0212 */
[----:B------:R-:W-:-:S04]  /*3a2b0*/  PRMT R23, R8, 0x7632, R23 ;  /* 0x0000763208177816 */ /* 0x000fc80000000017 */
[----:B------:R0:W-:Y:S01]  /*3a2c0*/  @P6 STG.E.U16 [R4.64], R0 ;  /* 0x0000000004006986 */ /* 0x0001e2000c101506 */
[----:B-----5:R-:W-:Y:S02]  /*3a2d0*/  ISETP.LT.AND P6, PT, R9, c[0x0][0x178], !P2 ;  /* 0x00005e0009007a0c */ /* 0x020fe400057c1270 */
[----:B0-----:R-:W-:Y:S02]  /*3a2e0*/  PRMT R0, R10, 0x7632, R0 ;  /* 0x000076320a007816 */ /* 0x001fe40000000000 */
[----:B------:R-:W0:Y:S01]  /*3a2f0*/  LDS.128 R8, [R11] ;  /* 0x000000000b087984 */ /* 0x000e220000000c00 */
[----:B------:R-:W-:Y:S01]  /*3a300*/  ISETP.LT.AND P1, PT, R29, c[0x0][0x178], !P2 ;  /* 0x00005e001d007a0c */ /* 0x000fe20005721270 */
[C---:B------:R-:W-:Y:S01]  /*3a310*/  IMAD.WIDE R4, R22.reuse, 0x2, R2 ;  /* 0x0000000216047825 */ /* 0x040fe200078e0202 */
[----:B------:R-:W-:Y:S01]  /*3a320*/  PRMT R6, R27, 0x7632, R6 ;  /* 0x000076321b067816 */ /* 0x000fe20000000006 */
[----:B------:R1:W-:Y:S04]  /*3a330*/  STL [R1+0x16ec], R29 ;  /* 0x0016ec1d01007387 */ /* 0x0003e80000100800 */
[----:B-1----:R-:W3:Y:S01]  /*3a340*/  LDL R29, [R1+0x14c4] ;  /* 0x0014c400011d7983 */ /* 0x002ee20000100800 */
[----:B--2---:R-:W-:Y:S01]  /*3a350*/  PRMT R7, R25, 0x7632, R7 ;  /* 0x0000763219077816 */ /* 0x004fe20000000007 */
[----:B------:R-:W-:Y:S01]  /*3a360*/  IMAD.WIDE R24, R22, 0x2, R16 ;  /* 0x0000000216187825 */ /* 0x000fe200078e0210 */
[----:B------:R-:W-:-:S03]  /*3a370*/  PRMT R28, R26, 0x7632, R28 ;  /* 0x000076321a1c7816 */ /* 0x000fc6000000001c */
[----:B------:R1:W-:Y:S01]  /*3a380*/  @P5 STG.E.U16 [R4.64], R7 ;  /* 0x0000000704005986 */ /* 0x0003e2000c101506 */
[----:B------:R-:W-:-:S03]  /*3a390*/  IMAD.WIDE R26, R22, 0x2, R14 ;  /* 0x00000002161a7825 */ /* 0x000fc600078e020e */
[----:B------:R2:W-:Y:S04]  /*3a3a0*/  @P3 STG.E.U16 [R24.64], R23 ;  /* 0x0000001718003986 */ /* 0x0005e8000c101506 */
[----:B-1----:R-:W4:Y:S04]  /*3a3b0*/  LDL R7, [R1+0x14bc] ;  /* 0x0014bc0001077983 */ /* 0x002f280000100800 */
[----:B------:R-:W5:Y:S04]  /*3a3c0*/  LDL.LU R4, [R1+0xec] ;  /* 0x0000ec0001047983 */ /* 0x000f680000300800 */
[----:B--2---:R-:W2:Y:S04]  /*3a3d0*/  LDL R24, [R1+0x14d0] ;  /* 0x0014d00001187983 */ /* 0x004ea80000100800 */
[----:B------:R-:W3:Y:S04]  /*3a3e0*/  LDL R25, [R1+0x14d4] ;  /* 0x0014d40001197983 */ /* 0x000ee80000100800 */
[----:B------:R-:W5:Y:S04]  /*3a3f0*/  LDL R23, [R1+0xbec] ;  /* 0x000bec0001177983 */ /* 0x000f680000100800 */
[----:B------:R-:W-:Y:S04]  /*3a400*/  @P1 STG.E.U16 [R26.64], R28 ;  /* 0x0000001c1a001986 */ /* 0x000fe8000c101506 */
[----:B------:R1:W-:Y:S04]  /*3a410*/  STL [R1+0x16e4], R28 ;  /* 0x0016e41c01007387 */ /* 0x0003e80000100800 */
[----:B-1----:R-:W5:Y:S04]  /*3a420*/  LDL R28, [R1+0x14c0] ;  /* 0x0014c000011c7983 */ /* 0x002f680000100800 */
[----:B0-----:R-:W-:Y:S04]  /*3a430*/  STL.64 [R1+0x30], R8 ;  /* 0x0000300801007387 */ /* 0x001fe80000100a00 */
[----:B------:R0:W-:Y:S04]  /*3a440*/  STL.64 [R1+0x38], R10 ;  /* 0x0000380a01007387 */ /* 0x0001e80000100a00 */
[----:B0-----:R-:W5:Y:S04]  /*3a450*/  LDL.LU.64 R10, [R1+0x16f8] ;  /* 0x0016f800010a7983 */ /* 0x001f680000300a00 */
[----:B------:R-:W5:Y:S01]  /*3a460*/  LDL.LU.64 R8, [R1+0x16f0] ;  /* 0x0016f00001087983 */ /* 0x000f620000300a00 */
[----:B----4-:R-:W-:-:S02]  /*3a470*/  ISETP.LT.AND P5, PT, R7, c[0x0][0x178], !P0 ;  /* 0x00005e0007007a0c */ /* 0x010fc400047a1270 */
[----:B--2---:R-:W-:Y:S02]  /*3a480*/  ISETP.LT.AND P1, PT, R24, c[0x0][0x178], !P2 ;  /* 0x00005e0018007a0c */ /* 0x004fe40005721270 */
[----:B---3--:R-:W-:Y:S01]  /*3a490*/  ISETP.LT.AND P2, PT, R25, c[0x0][0x178], !P2 ;  /* 0x00005e0019007a0c */ /* 0x008fe20005741270 */
[----:B------:R-:W-:Y:S01]  /*3a4a0*/  IMAD.WIDE R24, R22, 0x2, R12 ;  /* 0x0000000216187825 */ /* 0x000fe200078e020c */
[----:B-----5:R-:W-:Y:S02]  /*3a4b0*/  PRMT R5, R4, 0x7632, R5 ;  /* 0x0000763204057816 */ /* 0x020fe40000000005 */
[----:B------:R-:W-:Y:S02]  /*3a4c0*/  ISETP.LT.AND P3, PT, R23, c[0x0][0x178], !P0 ;  /* 0x00005e0017007a0c */ /* 0x000fe40004761270 */
[----:B------:R0:W-:Y:S01]  /*3a4d0*/  @P6 STG.E.U16 [R24.64], R6 ;  /* 0x0000000618006986 */ /* 0x0001e2000c101506 */
[----:B------:R-:W-:-:S03]  /*3a4e0*/  IADD3 R4, R22, c[0x0][0x198], RZ ;  /* 0x0000660016047a10 */ /* 0x000fc60007ffe0ff */
[----:B------:R1:W-:Y:S01]  /*3a4f0*/  STL [R1+0x16e8], R28 ;  /* 0x0016e81c01007387 */ /* 0x0003e20000100800 */
[----:B0-----:R-:W-:-:S04]  /*3a500*/  IMAD.WIDE R6, R22, 0x2, R10 ;  /* 0x0000000216067825 */ /* 0x001fc800078e020a */
[----:B------:R-:W-:Y:S01]  /*3a510*/  IMAD.WIDE R22, R22, 0x2, R8 ;  /* 0x0000000216167825 */ /* 0x000fe200078e0208 */
[----:B------:R0:W-:Y:S04]  /*3a520*/  @P1 STG.E.U16 [R6.64], R0 ;  /* 0x0000000006001986 */ /* 0x0001e8000c101506 */
[----:B------:R2:W-:Y:S01]  /*3a530*/  @P2 STG.E.U16 [R22.64], R5 ;  /* 0x0000000516002986 */ /* 0x0005e2000c101506 */
[----:B------:R-:W-:Y:S02]  /*3a540*/  ISETP.LT.AND P6, PT, R28, c[0x0][0x178], !P0 ;  /* 0x00005e001c007a0c */ /* 0x000fe400047c1270 */
[----:B------:R-:W-:Y:S01]  /*3a550*/  ISETP.LT.AND P1, PT, R29, c[0x0][0x178], !P0 ;  /* 0x00005e001d007a0c */ /* 0x000fe20004721270 */
[----:B-1----:R-:W3:Y:S01]  /*3a560*/  LDL R28, [R1+0x140] ;  /* 0x00014000011c7983 */ /* 0x002ee20000100800 */
[----:B------:R-:W-:-:S03]  /*3a570*/  IMAD.WIDE R24, R4, 0x2, R20 ;  /* 0x0000000204187825 */ /* 0x000fc600078e0214 */
[----:B0-----:R-:W4:Y:S04]  /*3a580*/  LDL R0, [R1+0x14b8] ;  /* 0x0014b80001007983 */ /* 0x001f280000100800 */
[----:B--2---:R-:W2:Y:S04]  /*3a590*/  LDL R22, [R1+0x250] ;  /* 0x0002500001167983 */ /* 0x004ea80000100800 */
[----:B------:R-:W5:Y:S04]  /*3a5a0*/  LDL R23, [R1+0x240] ;  /* 0x0002400001177983 */ /* 0x000f680000100800 */
[----:B------:R-:W3:Y:S04]  /*3a5b0*/  LDL R6, [R1+0x14cc] ;  /* 0x0014cc0001067983 */ /* 0x000ee80000100800 */
[----:B------:R-:W3:Y:S04]  /*3a5c0*/  LDL R7, [R1+0x14d0] ;  /* 0x0014d00001077983 */ /* 0x000ee80000100800 */
[----:B------:R-:W3:Y:S04]  /*3a5d0*/  LDL R5, [R1+0xbec] ;  /* 0x000bec0001057983 */ /* 0x000ee80000100800 */
[----:B------:R-:W3:Y:S01]  /*3a5e0*/  LDL.LU R29, [R1+0x16ec] ;  /* 0x0016ec00011d7983 */ /* 0x000ee20000300800 */
[----:B------:R-:W-:-:S03]  /*3a5f0*/  IMAD.WIDE R26, R4, 0x2, R18 ;  /* 0x00000002041a7825 */ /* 0x000fc600078e0212 */
[----:B--2---:R0:W-:Y:S04]  /*3a600*/  @P3 STG.E.U16 [R24.64], R22 ;  /* 0x0000001618003986 */ /* 0x0041e8000c101506 */
[----:B-----5:R1:W-:Y:S04]  /*3a610*/  @P5 STG.E.U16 [R26.64], R23 ;  /* 0x000000171a005986 */ /* 0x0203e8000c101506 */
[----:B0-----:R-:W2:Y:S04]  /*3a620*/  LDL R24, [R1+0x200] ;  /* 0x0002000001187983 */ /* 0x001ea80000100800 */
[----:B------:R-:W5:Y:S04]  /*3a630*/  LDL R25, [R1+0x14d4] ;  /* 0x0014d40001197983 */ /* 0x000f680000100800 */
[----:B-1----:R-:W5:Y:S04]  /*3a640*/  LDL.LU R26, [R1+0x1f0] ;  /* 0x0001f000011a7983 */ /* 0x002f680000300800 */
[----:B------:R-:W5:Y:S01]  /*3a650*/  LDL.LU R27, [R1+0x1e0] ;  /* 0x0001e000011b7983 */ /* 0x000f620000300800 */
[----:B---3--:R-:W-:Y:S01]  /*3a660*/  ISETP.LT.AND P2, PT, R29, c[0x0][0x178], !P0 ;  /* 0x00005e001d007a0c */ /* 0x008fe20004741270 */
[----:B------:R-:W-:Y:S01]  /*3a670*/  IMAD.WIDE R22, R4, 0x2, R2 ;  /* 0x0000000204167825 */ /* 0x000fe200078e0202 */
[----:B------:R-:W-:-:S02]  /*3a680*/  ISETP.LT.AND P5, PT, R6, c[0x0][0x178], !P0 ;  /* 0x00005e0006007a0c */ /* 0x000fc400047a1270 */
[----:B------:R-:W-:Y:S01]  /*3a690*/  ISETP.LT.AND P3, PT, R7, c[0x0][0x178], !P0 ;  /* 0x00005e0007007a0c */ /* 0x000fe20004761270 */
[----:B------:R-:W-:Y:S01]  /*3a6a0*/  IMAD.WIDE R6, R4, 0x2, R16 ;  /* 0x0000000204067825 */ /* 0x000fe200078e0210 */
[----:B----4-:R-:W-:Y:S01]  /*3a6b0*/  IADD3 R0, R0, 0x22, RZ ;  /* 0x0000002200007810 */ /* 0x010fe20007ffe0ff */
[----:B--2---:R0:W-:Y:S01]  /*3a6c0*/  @P6 STG.E.U16 [R22.64], R24 ;  /* 0x0000001816006986 */ /* 0x0041e2000c101506 */
[----:B-----5:R-:W-:-:S03]  /*3a6d0*/  ISETP.LT.AND P0, PT, R25, c[0x0][0x178], !P0 ;  /* 0x00005e0019007a0c */ /* 0x020fc60004701270 */
[----:B------:R1:W-:Y:S01]  /*3a6e0*/  @P1 STG.E.U16 [R6.64], R26 ;  /* 0x0000001a06001986 */ /* 0x0003e2000c101506 */
[----:B0-----:R-:W-:Y:S01]  /*3a6f0*/  IMAD.WIDE R24, R4, 0x2, R14 ;  /* 0x0000000204187825 */ /* 0x001fe200078e020e */
[----:B------:R-:W-:-:S04]  /*3a700*/  ISETP.GE.AND P6, PT, R0, c[0x0][0x17c], PT ;  /* 0x00005f0000007a0c */ /* 0x000fc80003fc6270 */
[----:B------:R0:W-:Y:S01]  /*3a710*/  @P2 STG.E.U16 [R24.64], R27 ;  /* 0x0000001b18002986 */ /* 0x0001e2000c101506 */
[----:B------:R-:W-:Y:S01]  /*3a720*/  IMAD.WIDE R22, R4, 0x2, R10 ;  /* 0x0000000204167825 */ /* 0x000fe200078e020a */
[----:B------:R-:W-:-:S03]  /*3a730*/  ISETP.LT.AND P1, PT, R5, c[0x0][0x178], !P4 ;  /* 0x00005e0005007a0c */ /* 0x000fc60006721270 */
[C---:B-1----:R-:W-:Y:S01]  /*3a740*/  IMAD.WIDE R6, R4.reuse, 0x2, R12 ;  /* 0x0000000204067825 */ /* 0x042fe200078e020c */
[C---:B------:R-:W-:Y:S01]  /*3a750*/  IADD3 R0, R4.reuse, c[0x0][0x198], RZ ;  /* 0x0000660004007a10 */ /* 0x040fe20007ffe0ff */
[----:B0-----:R-:W2:Y:S02]  /*3a760*/  LDL.LU R24, [R1+0x240] ;  /* 0x0002400001187983 */ /* 0x001ea40000300800 */
[----:B------:R-:W-:Y:S02]  /*3a770*/  IMAD.WIDE R4, R4, 0x2, R8 ;  /* 0x0000000204047825 */ /* 0x000fe400078e0208 */
[----:B------:R-:W3:Y:S04]  /*3a780*/  LDL.LU R25, [R1+0x200] ;  /* 0x0002000001197983 */ /* 0x000ee80000300800 */
[----:B------:R0:W-:Y:S04]  /*3a790*/  STL.64 [R1+0x16d8], R10 ;  /* 0x0016d80a01007387 */ /* 0x0001e80000100a00 */
[----:B------:R-:W-:Y:S04]  /*3a7a0*/  @P5 STG.E.U16 [R6.64], R28 ;  /* 0x0000001c06005986 */ /* 0x000fe8000c101506 */
[----:B0-----:R-:W4:Y:S04]  /*3a7b0*/  LDL R10, [R1+0x14bc] ;  /* 0x0014bc00010a7983 */ /* 0x001f280000100800 */
[----:B------:R-:W5:Y:S04]  /*3a7c0*/  LDL R11, [R1+0x14c4] ;  /* 0x0014c400010b7983 */ /* 0x000f680000100800 */
[----:B------:R0:W-:Y:S04]  /*3a7d0*/  STL.64 [R1+0x16d0], R8 ;  /* 0x0016d00801007387 */ /* 0x0001e80000100a00 */
[----:B0-----:R-:W2:Y:S04]  /*3a7e0*/  LDL.LU R8, [R1+0x250] ;  /* 0x0002500001087983 */ /* 0x001ea80000300800 */
[----:B------:R-:W2:Y:S04]  /*3a7f0*/  LDL R9, [R1+0x30] ;  /* 0x0000300001097983 */ /* 0x000ea80000100800 */
[----:B------:R-:W2:Y:S04]  /*3a800*/  LDL.LU R28, [R1+0x16e8] ;  /* 0x0016e800011c7983 */ /* 0x000ea80000300800 */
[----:B------:R-:W3:Y:S01]  /*3a810*/  LDL R7, [R1+0x190] ;  /* 0x0001900001077983 */ /* 0x000ee20000100800 */
[----:B--2---:R-:W-:-:S03]  /*3a820*/  ISETP.LT.AND P2, PT, R28, c[0x0][0x178], !P4 ;  /* 0x00005e001c007a0c */ /* 0x004fc60006741270 */
[----:B------:R-:W2:Y:S04]  /*3a830*/  LDL.LU R28, [R1+0x16e4] ;  /* 0x0016e400011c7983 */ /* 0x000ea80000300800 */
[----:B---3--:R0:W-:Y:S04]  /*3a840*/  @P3 STG.E.U16 [R22.64], R7 ;  /* 0x0000000716003986 */ /* 0x0081e8000c101506 */
[----:B------:R1:W-:Y:S01]  /*3a850*/  @P0 STG.E.U16 [R4.64], R9 ;  /* 0x0000000904000986 */ /* 0x0003e2000c101506 */
[----:B----4-:R-:W-:Y:S02]  /*3a860*/  ISETP.LT.AND P0, PT, R10, c[0x0][0x178], !P4 ;  /* 0x00005e000a007a0c */ /* 0x010fe40006701270 */
[----:B0-----:R-:W-:Y:S01]  /*3a870*/  PRMT R22, R8, 0x7632, R22 ;  /* 0x0000763208167816 */ /* 0x001fe20000000016 */
[----:B------:R-:W-:Y:S01]  /*3a880*/  IMAD.WIDE R6, R0, 0x2, R20 ;  /* 0x0000000200067825 */ /* 0x000fe200078e0214 */
[----:B------:R-:W3:Y:S01]  /*3a890*/  LDL R8, [R1+0x14d0] ;  /* 0x0014d00001087983 */ /* 0x000ee20000100800 */
[----:B-----5:R-:W-:-:S03]  /*3a8a0*/  ISETP.LT.AND P3, PT, R11, c[0x0][0x178], !P4 ;  /* 0x00005e000b007a0c */ /* 0x020fc60006761270 */
[----:B------:R0:W-:Y:S01]  /*3a8b0*/  @P1 STG.E.U16 [R6.64], R22 ;  /* 0x0000001606001986 */ /* 0x0001e2000c101506 */
[----:B------:R-:W-:Y:S02]  /*3a8c0*/  ISETP.LT.AND P1, PT, R29, c[0x0][0x178], !P4 ;  /* 0x00005e001d007a0c */ /* 0x000fe40006721270 */
[----:B-1----:R-:W-:Y:S01]  /*3a8d0*/  PRMT R4, R24, 0x7632, R4 ;  /* 0x0000763218047816 */ /* 0x002fe20000000004 */
[----:B------:R-:W4:Y:S01]  /*3a8e0*/  LDL.LU R29, [R1+0x16e0] ;  /* 0x0016e000011d7983 */ /* 0x000f220000300800 */
[----:B------:R-:W-:Y:S01]  /*3a8f0*/  PRMT R5, R25, 0x7632, R5 ;  /* 0x0000763219057816 */ /* 0x000fe20000000005 */
[C---:B------:R-:W-:Y:S02]  /*3a900*/  IMAD.WIDE R24, R0.reuse, 0x2, R16 ;  /* 0x0000000200187825 */ /* 0x040fe400078e0210 */
[----:B------:R-:W5:Y:S04]  /*3a910*/  LDL R9, [R1+0x14d4] ;  /* 0x0014d40001097983 */ /* 0x000f680000100800 */
[----:B------:R-:W5:Y:S01]  /*3a920*/  LDL R10, [R1+0x14b8] ;  /* 0x0014b800010a7983 */ /* 0x000f620000100800 */
[----:B0-----:R-:W-:-:S03]  /*3a930*/  IMAD.WIDE R6, R0, 0x2, R18 ;  /* 0x0000000200067825 */ /* 0x001fc600078e0212 */
[----:B------:R-:W5:Y:S01]  /*3a940*/  LDL.LU R11, [R1+0x3e0] ;  /* 0x0003e000010b7983 */ /* 0x000f620000300800 */
[----:B------:R-:W-:-:S03]  /*3a950*/  IMAD.WIDE R22, R0, 0x2, R2 ;  /* 0x0000000200167825 */ /* 0x000fc600078e0202 */
[----:B------:R0:W-:Y:S04]  /*3a960*/  STL [R1+0x16cc], R16 ;  /* 0x0016cc1001007387 */ /* 0x0001e80000100800 */
[----:B------:R-:W-:Y:S04]  /*3a970*/  @P0 STG.E.U16 [R6.64], R4 ;  /* 0x0000000406000986 */ /* 0x000fe8000c101506 */
[----:B0-----:R-:W5:Y:S04]  /*3a980*/  LDL R16, [R1+0x14cc] ;  /* 0x0014cc0001107983 */ /* 0x001f680000100800 */
[----:B------:R0:W-:Y:S04]  /*3a990*/  STL [R1+0x16c8], R17 ;  /* 0x0016c81101007387 */ /* 0x0001e80000100800 */
[----:B------:R1:W-:Y:S04]  /*3a9a0*/  @P2 STG.E.U16 [R22.64], R5 ;  /* 0x0000000516002986 */ /* 0x0003e8000c101506 */
[----:B0-----:R-:W5:Y:S04]  /*3a9b0*/  LDL.LU R17, [R1+0x30] ;  /* 0x0000300001117983 */ /* 0x001f680000300800 */
[----:B------:R-:W5:Y:S04]  /*3a9c0*/  LDL R6, [R1+0xbec] ;  /* 0x000bec0001067983 */ /* 0x000f680000100800 */
[----:B------:R-:W5:Y:S04]  /*3a9d0*/  LDL R7, [R1+0x14bc] ;  /* 0x0014bc0001077983 */ /* 0x000f680000100800 */
[----:B-1----:R-:W5:Y:S04]  /*3a9e0*/  LDL.LU R5, [R1+0x140] ;  /* 0x0001400001057983 */ /* 0x002f680000300800 */
[----:B------:R-:W5:Y:S04]  /*3a9f0*/  LDL.LU R22, [R1+0x190] ;  /* 0x0001900001167983 */ /* 0x000f680000300800 */
[----:B------:R-:W5:Y:S01]  /*3aa00*/  LDL R23, [R1+0x14c0] ;  /* 0x0014c00001177983 */ /* 0x000f620000100800 */
[----:B--2---:R-:W-:-:S05]  /*3aa10*/  PRMT R28, R26, 0x7632, R28 ;  /* 0x000076321a1c7816 */ /* 0x004fca000000001c */
[----:B------:R-:W-:Y:S01]  /*3aa20*/  @P3 STG.E.U16 [R24.64], R28 ;  /* 0x0000001c18003986 */ /* 0x000fe2000c101506 */
[----:B----4-:R-:W-:Y:S01]  /*3aa30*/  PRMT R29, R27, 0x7632, R29 ;  /* 0x000076321b1d7816 */ /* 0x010fe2000000001d */
[----:B------:R-:W-:-:S05]  /*3aa40*/  IMAD.WIDE R26, R0, 0x2, R14 ;  /* 0x00000002001a7825 */ /* 0x000fca00078e020e */
[----:B------:R0:W-:Y:S01]  /*3aa50*/  @P1 STG.E.U16 [R26.64], R29 ;  /* 0x0000001d1a001986 */ /* 0x0001e2000c101506 */
[----:B---3--:R-:W-:Y:S02]  /*3aa60*/  ISETP.LT.AND P1, PT, R8, c[0x0][0x178], !P4 ;  /* 0x00005e0008007a0c */ /* 0x008fe40006721270 */
[----:B-----5:R-:W-:Y:S02]  /*3aa70*/  ISETP.LT.AND P0, PT, R16, c[0x0][0x178], !P4 ;  /* 0x00005e0010007a0c */ /* 0x020fe40006701270 */
[----:B------:R-:W-:Y:S02]  /*3aa80*/  ISETP.LT.AND P4, PT, R9, c[0x0][0x178], !P4 ;  /* 0x00005e0009007a0c */ /* 0x000fe40006781270 */
[----:B------:R-:W-:Y:S02]  /*3aa90*/  PRMT R4, R5, 0x7632, R4 ;  /* 0x0000763205047816 */ /* 0x000fe40000000004 */
[----:B------:R-:W-:Y:S02]  /*3aaa0*/  IADD3 R5, R10, 0x23, RZ ;  /* 0x000000230a057810 */ /* 0x000fe40007ffe0ff */
[----:B------:R-:W1:Y:S01]  /*3aab0*/  LDS.128 R8, [R11] ;  /* 0x000000000b087984 */ /* 0x000e620000000c00 */
[----:B0-----:R-:W-:-:S03]  /*3aac0*/  PRMT R27, R17, 0x7632, R27 ;  /* 0x00007632111b7816 */ /* 0x001fc6000000001b */
[----:B------:R0:W-:Y:S04]  /*3aad0*/  STL [R1+0x168c], R28 ;  /* 0x00168c1c01007387 */ /* 0x0001e80000100800 */
[----:B0-----:R-:W2:Y:S04]  /*3aae0*/  LDL R28, [R1+0x14c8] ;  /* 0x0014c800011c7983 */ /* 0x001ea80000100800 */
[----:B------:R0:W-:Y:S04]  /*3aaf0*/  STL [R1+0x1690], R29 ;  /* 0x0016901d01007387 */ /* 0x0001e80000100800 */
[----:B------:R-:W3:Y:S04]  /*3ab00*/  LDL R16, [R1+0x2c0] ;  /* 0x0002c00001107983 */ /* 0x000ee80000100800 */
[----:B------:R-:W4:Y:S04]  /*3ab10*/  LDL R17, [R1+0x2b0] ;  /* 0x0002b00001117983 */ /* 0x000f280000100800 */
[----:B0-----:R-:W5:Y:S04]  /*3ab20*/  LDL R29, [R1+0x14c4] ;  /* 0x0014c400011d7983 */ /* 0x001f680000100800 */
[----:B-1----:R-:W-:Y:S04]  /*3ab30*/  STL.64 [R1+0x10], R8 ;  /* 0x0000100801007387 */ /* 0x002fe80000100a00 */
[----:B------:R0:W-:Y:S04]  /*3ab40*/  STL.64 [R1+0x18], R10 ;  /* 0x0000180a01007387 */ /* 0x0001e80000100a00 */
[----:B0-----:R-:W2:Y:S04]  /*3ab50*/  LDL.LU.64 R10, [R1+0x16d8] ;  /* 0x0016d800010a7983 */ /* 0x001ea80000300a00 */
[----:B------:R-:W3:Y:S01]  /*3ab60*/  LDL.LU.64 R8, [R1+0x16d0] ;  /* 0x0016d00001087983 */ /* 0x000ee20000300a00 */
[----:B------:R-:W-:-:S02]  /*3ab70*/  ISETP.LT.AND P3, PT, R6, c[0x0][0x178], !P6 ;  /* 0x00005e0006007a0c */ /* 0x000fc40007761270 */
[----:B------:R-:W-:Y:S01]  /*3ab80*/  ISETP.LT.AND P5, PT, R7, c[0x0][0x178], !P6 ;  /* 0x00005e0007007a0c */ /* 0x000fe200077a1270 */
[----:B------:R-:W-:Y:S01]  /*3ab90*/  IMAD.WIDE R6, R0, 0x2, R12 ;  /* 0x0000000200067825 */ /* 0x000fe200078e020c */
[----:B------:R-:W-:Y:S02]  /*3aba0*/  PRMT R26, R22, 0x7632, R26 ;  /* 0x00007632161a7816 */ /* 0x000fe4000000001a */
[----:B------:R-:W-:Y:S02]  /*3abb0*/  ISETP.LT.AND P2, PT, R23, c[0x0][0x178], !P6 ;  /* 0x00005e0017007a0c */ /* 0x000fe40007741270 */
[----:B------:R0:W-:Y:S01]  /*3abc0*/  @P0 STG.E.U16 [R6.64], R4 ;  /* 0x0000000406000986 */ /* 0x0001e2000c101506 */
[----:B------:R-:W-:Y:S01]  /*3abd0*/  ISETP.GE.AND P0, PT, R5, c[0x0][0x17c], PT ;  /* 0x00005f0005007a0c */ /* 0x000fe20003f06270 */
[----:B--2---:R-:W-:-:S04]  /*3abe0*/  IMAD.WIDE R22, R0, 0x2, R10 ;  /* 0x0000000200167825 */ /* 0x004fc800078e020a */
[C---:B---3--:R-:W-:Y:S01]  /*3abf0*/  IMAD.WIDE R24, R0.reuse, 0x2, R8 ;  /* 0x0000000200187825 */ /* 0x048fe200078e0208 */
[----:B------:R-:W-:Y:S01]  /*3ac00*/  IADD3 R0, R0, c[0x0][0x198], RZ ;  /* 0x0000660000007a10 */ /* 0x000fe20007ffe0ff */
[----:B------:R1:W-:Y:S04]  /*3ac10*/  STL [R1+0x16c4], R11 ;  /* 0x0016c40b01007387 */ /* 0x0003e80000100800 */
[----:B------:R2:W-:Y:S01]  /*3ac20*/  @P1 STG.E.U16 [R22.64], R26 ;  /* 0x0000001a16001986 */ /* 0x0005e2000c101506 */
[----:B0-----:R-:W-:-:S03]  /*3ac30*/  IMAD.WIDE R4, R0, 0x2, R20 ;  /* 0x0000000200047825 */ /* 0x001fc600078e0214 */
[----:B------:R0:W-:Y:S01]  /*3ac40*/  @P4 STG.E.U16 [R24.64], R27 ;  /* 0x0000001b18004986 */ /* 0x0001e2000c101506 */
[----:B------:R-:W-:-:S03]  /*3ac50*/  IMAD.WIDE R6, R0, 0x2, R18 ;  /* 0x0000000200067825 */ /* 0x000fc600078e0212 */
[----:B-1----:R-:W3:Y:S04]  /*3ac60*/  LDL R11, [R1+0x290] ;  /* 0x00029000010b7983 */ /* 0x002ee80000100800 */
[----:B--2---:R-:W2:Y:S04]  /*3ac70*/  LDL.LU R26, [R1+0x270] ;  /* 0x00027000011a7983 */ /* 0x004ea80000300800 */
[----:B0-----:R-:W2:Y:S04]  /*3ac80*/  LDL R25, [R1+0x14c0] ;  /* 0x0014c00001197983 */ /* 0x001ea80000100800 */
[----:B------:R-:W2:Y:S04]  /*3ac90*/  LDL R27, [R1+0x14d0] ;  /* 0x0014d000011b7983 */ /* 0x000ea80000100800 */
[----:B------:R-:W2:Y:S04]  /*3aca0*/  LDL.LU R24, [R1+0x260] ;  /* 0x0002600001187983 */ /* 0x000ea80000300800 */
[----:B------:R0:W-:Y:S04]  /*3acb0*/  STL [R1+0x16c0], R19 ;  /* 0x0016c01301007387 */ /* 0x0001e80000100800 */
[----:B------:R1:W-:Y:S04]  /*3acc0*/  @P3 STG.E.U16 [R4.64], R16 ;  /* 0x0000001004003986 */ /* 0x0003e8000c101506 */
[----:B----4-:R4:W-:Y:S04]  /*3acd0*/  @P5 STG.E.U16 [R6.64], R17 ;  /* 0x0000001106005986 */ /* 0x0109e8000c101506 */
[----:B0-----:R-:W2:Y:S04]  /*3ace0*/  LDL R19, [R1+0x10] ;  /* 0x0000100001137983 */ /* 0x001ea80000100800 */
[----:B-1----:R-:W2:Y:S04]  /*3acf0*/  LDL.LU R16, [R1+0x16cc] ;  /* 0x0016cc0001107983 */ /* 0x002ea80000300800 */
[----:B------:R-:W2:Y:S04]  /*3ad00*/  LDL R4, [R1+0x14b8] ;  /* 0x0014b80001047983 */ /* 0x000ea80000100800 */
[----:B------:R-:W2:Y:S04]  /*3ad10*/  LDL R5, [R1+0x14d4] ;  /* 0x0014d40001057983 */ /* 0x000ea80000100800 */
[----:B----4-:R-:W2:Y:S04]  /*3ad20*/  LDL.LU R17, [R1+0x16c8] ;  /* 0x0016c80001117983 */ /* 0x010ea80000300800 */
[----:B------:R-:W4:Y:S04]  /*3ad30*/  LDL R6, [R1+0x14cc] ;  /* 0x0014cc0001067983 */ /* 0x000f280000100800 */
[----:B------:R-:W2:Y:S01]  /*3ad40*/  LDL R7, [R1+0x2a0] ;  /* 0x0002a00001077983 */ /* 0x000ea20000100800 */
[----:B-----5:R-:W-:Y:S01]  /*3ad50*/  ISETP.LT.AND P1, PT, R29, c[0x0][0x178], !P6 ;  /* 0x00005e001d007a0c */ /* 0x020fe20007721270 */
[----:B------:R-:W-:Y:S01]  /*3ad60*/  IMAD.WIDE R22, R0, 0x2, R2 ;  /* 0x0000000200167825 */ /* 0x000fe200078e0202 */
[----:B----4-:R-:W-:-:S04]  /*3ad70*/  ISETP.LT.AND P3, PT, R6, c[0x0][0x178], !P6 ;  /* 0x00005e0006007a0c */ /* 0x010fc80007761270 */
[----:B--2---:R0:W-:Y:S02]  /*3ad80*/  @P2 STG.E.U16 [R22.64], R7 ;  /* 0x0000000716002986 */ /* 0x0041e4000c101506 */
[----:B0-----:R-:W-:-:S05]  /*3ad90*/  IMAD.WIDE R6, R0, 0x2, R16 ;  /* 0x0000000200067825 */ /* 0x001fca00078e0210 */
[----:B---3--:R0:W-:Y:S04]  /*3ada0*/  @P1 STG.E.U16 [R6.64], R11 ;  /* 0x0000000b06001986 */ /* 0x0081e8000c101506 */
[----:B0-----:R-:W2:Y:S04]  /*3adb0*/  LDL.LU R11, [R1+0x16c4] ;  /* 0x0016c400010b7983 */ /* 0x001ea80000300800 */
[----:B------:R-:W3:Y:S01]  /*3adc0*/  LDL R6, [R1+0x280] ;  /* 0x0002800001067983 */ /* 0x000ee20000100800 */
[----:B------:R-:W-:Y:S01]  /*3add0*/  ISETP.LT.AND P4, PT, R28, c[0x0][0x178], !P6 ;  /* 0x00005e001c007a0c */ /* 0x000fe20007781270 */
[----:B------:R-:W-:-:S02]  /*3ade0*/  IMAD.WIDE R22, R0, 0x2, R14 ;  /* 0x0000000200167825 */ /* 0x000fc400078e020e */
[----:B------:R-:W4:Y:S01]  /*3adf0*/  LDL R7, [R1+0xbec] ;  /* 0x000bec0001077983 */ /* 0x000f220000100800 */
[----:B------:R-:W-:Y:S02]  /*3ae00*/  IADD3 R4, R4, 0x24, RZ ;  /* 0x0000002404047810 */ /* 0x000fe40007ffe0ff */
[----:B------:R-:W-:-:S07]  /*3ae10*/  ISETP.LT.AND P5, PT, R27, c[0x0][0x178], !P6 ;  /* 0x00005e001b007a0c */ /* 0x000fce00077a1270 */
[----:B---3--:R0:W-:Y:S04]  /*3ae20*/  @P4 STG.E.U16 [R22.64], R6 ;  /* 0x0000000616004986 */ /* 0x0081e8000c101506 */
[----:B0-----:R-:W3:Y:S01]  /*3ae30*/  LDL R23, [R1+0x14bc] ;  /* 0x0014bc0001177983 */ /* 0x001ee20000100800 */
[----:B------:R-:W-:Y:S02]  /*3ae40*/  ISETP.GE.AND P2, PT, R4, c[0x0][0x17c], PT ;  /* 0x00005f0004007a0c */ /* 0x000fe40003f46270 */
[----:B------:R-:W-:Y:S01]  /*3ae50*/  ISETP.LT.AND P6, PT, R5, c[0x0][0x178], !P6 ;  /* 0x00005e0005007a0c */ /* 0x000fe200077c1270 */
[C---:B------:R-:W-:Y:S01]  /*3ae60*/  IMAD.WIDE R4, R0.reuse, 0x2, R12 ;  /* 0x0000000200047825 */ /* 0x040fe200078e020c */
[----:B----4-:R-:W-:Y:S01]  /*3ae70*/  ISETP.LT.AND P1, PT, R7, c[0x0][0x178], !P0 ;  /* 0x00005e0007007a0c */ /* 0x010fe20004721270 */
[----:B--2---:R0:W-:Y:S02]  /*3ae80*/  STL.64 [R1+0x16b8], R10 ;  /* 0x0016b80a01007387 */ /* 0x0041e40000100a00 */
[----:B------:R-:W-:-:S02]  /*3ae90*/  IMAD.WIDE R6, R0, 0x2, R10 ;  /* 0x0000000200067825 */ /* 0x000fc400078e020a */
[----:B------:R-:W-:Y:S04]  /*3aea0*/  @P3 STG.E.U16 [R4.64], R26 ;  /* 0x0000001a04003986 */ /* 0x000fe8000c101506 */
[----:B------:R-:W-:Y:S04]  /*3aeb0*/  @P5 STG.E.U16 [R6.64], R24 ;  /* 0x0000001806005986 */ /* 0x000fe8000c101506 */
[----:B0-----:R-:W2:Y:S04]  /*3aec0*/  LDL.LU R10, [R1+0x280] ;  /* 0x00028000010a7983 */ /* 0x001ea80000300800 */
[----:B------:R-:W4:Y:S04]  /*3aed0*/  LDL R11, [R1+0x14d4] ;  /* 0x0014d400010b7983 */ /* 0x000f280000100800 */
[----:B------:R0:W-:Y:S01]  /*3aee0*/  STL.64 [R1+0x16b0], R8 ;  /* 0x0016b00801007387 */ /* 0x0001e20000100a00 */
[----:B------:R-:W-:-:S02]  /*3aef0*/  ISETP.LT.AND P4, PT, R25, c[0x0][0x178], !P0 ;  /* 0x00005e0019007a0c */ /* 0x000fc40004781270 */
[----:B---3--:R-:W-:Y:S01]  /*3af00*/  ISETP.LT.AND P3, PT, R23, c[0x0][0x178], !P0 ;  /* 0x00005e0017007a0c */ /* 0x008fe20004761270 */
[C---:B------:R-:W-:Y:S02]  /*3af10*/  IMAD.WIDE R22, R0.reuse, 0x2, R8 ;  /* 0x0000000200167825 */ /* 0x040fe400078e0208 */
[----:B0-----:R-:W3:Y:S04]  /*3af20*/  LDL.LU R8, [R1+0x290] ;  /* 0x0002900001087983 */ /* 0x001ee80000300800 */
[----:B------:R-:W5:Y:S04]  /*3af30*/  LDL R9, [R1+0x14cc] ;  /* 0x0014cc0001097983 */ /* 0x000f680000100800 */
[----:B------:R-:W2:Y:S04]  /*3af40*/  LDL.LU R7, [R1+0x2c0] ;  /* 0x0002c00001077983 */ /* 0x000ea80000300800 */
[----:B------:R-:W3:Y:S04]  /*3af50*/  LDL.LU R25, [R1+0x3e8] ;  /* 0x0003e80001197983 */ /* 0x000ee80000300800 */
[----:B------:R0:W-:Y:S04]  /*3af60*/  @P6 STG.E.U16 [R22.64], R19 ;  /* 0x0000001316006986 */ /* 0x0001e8000c101506 */
[----:B0-----:R-:W3:Y:S04]  /*3af70*/  LDL.LU R19, [R1+0x16c0] ;  /* 0x0016c00001137983 */ /* 0x001ee80000300800 */
[----:B------:R-:W3:Y:S01]  /*3af80*/  LDL.LU R23, [R1+0x2b0] ;  /* 0x0002b00001177983 */ /* 0x000ee20000300800 */
[----:B------:R-:W-:-:S02]  /*3af90*/  IADD3 R4, R0, c[0x0][0x198], RZ ;  /* 0x0000660000047a10 */ /* 0x000fc40007ffe0ff */
[----:B--2---:R-:W-:-:S03]  /*3afa0*/  PRMT R0, R7, 0x7632, R0 ;  /* 0x0000763207007816 */ /* 0x004fc60000000000 */
[----:B------:R-:W-:-:S05]  /*3afb0*/  IMAD.WIDE R6, R4, 0x2, R20 ;  /* 0x0000000204067825 */ /* 0x000fca00078e0214 */
[----:B------:R0:W-:Y:S04]  /*3afc0*/  @P1 STG.E.U16 [R6.64], R0 ;  /* 0x0000000006001986 */ /* 0x0001e8000c101506 */
[----:B0-----:R-:W2:Y:S01]  /*3afd0*/  LDL.LU R7, [R1+0x2a0] ;  /* 0x0002a00001077983 */ /* 0x001ea20000300800 */
[----:B---3--:R-:W-:Y:S01]  /*3afe0*/  PRMT R5, R23, 0x7632, R5 ;  /* 0x0000763217057816 */ /* 0x008fe20000000005 */
[----:B------:R-:W-:Y:S02]  /*3aff0*/  IMAD.WIDE R22, R4, 0x2, R18 ;  /* 0x0000000204167825 */ /* 0x000fe400078e0212 */
[----:B------:R-:W-:Y:S04]  /*3b000*/  STL [R1+0x16a8], R3 ;  /* 0x0016a80301007387 */ /* 0x000fe80000100800 */
[----:B------:R0:W-:Y:S01]  /*3b010*/  @P3 STG.E.U16 [R22.64], R5 ;  /* 0x0000000516003986 */ /* 0x0001e2000c101506 */
[----:B------:R-:W-:-:S03]  /*3b020*/  ISETP.LT.AND P3, PT, R27, c[0x0][0x178], !P0 ;  /* 0x00005e001b007a0c */ /* 0x000fc60004761270 */
[----:B------:R-:W3:Y:S01]  /*3b030*/  LDL.LU R27, [R1+0x300] ;  /* 0x00030000011b7983 */ /* 0x000ee20000300800 */
[----:B------:R-:W-:Y:S02]  /*3b040*/  ISETP.LT.AND P5, PT, R29, c[0x0][0x178], !P0 ;  /* 0x00005e001d007a0c */ /* 0x000fe400047a1270 */
[----:B0-----:R-:W-:Y:S01]  /*3b050*/  PRMT R5, R8, 0x7632, R5 ;  /* 0x0000763208057816 */ /* 0x001fe20000000005 */
[C---:B------:R-:W-:Y:S01]  /*3b060*/  IMAD.WIDE R22, R4.reuse, 0x2, R16 ;  /* 0x0000000204167825 */ /* 0x040fe200078e0210 */
[----:B-----5:R-:W-:Y:S02]  /*3b070*/  ISETP.LT.AND P6, PT, R9, c[0x0][0x178], !P0 ;  /* 0x00005e0009007a0c */ /* 0x020fe400047c1270 */
[----:B--2---:R-:W-:Y:S01]  /*3b080*/  PRMT R0, R7, 0x7632, R0 ;  /* 0x0000763207007816 */ /* 0x004fe20000000000 */
[----:B------:R-:W-:-:S05]  /*3b090*/  IMAD.WIDE R6, R4, 0x2, R2 ;  /* 0x0000000204067825 */ /* 0x000fca00078e0202 */
[----:B------:R-:W-:Y:S04]  /*3b0a0*/  @P4 STG.E.U16 [R6.64], R0 ;  /* 0x0000000006004986 */ /* 0x000fe8000c101506 */
[----:B------:R0:W-:Y:S04]  /*3b0b0*/  @P5 STG.E.U16 [R22.64], R5 ;  /* 0x0000000516005986 */ /* 0x0001e8000c101506 */
[----:B---3--:R1:W-:Y:S01]  /*3b0c0*/  STL [R1+0x16a0], R27 ;  /* 0x0016a01b01007387 */ /* 0x0083e20000100800 */
[----:B0-----:R-:W-:-:S03]  /*3b0d0*/  PRMT R5, R26, 0x7632, R5 ;  /* 0x000076321a057816 */ /* 0x001fc60000000005 */
[----:B-1----:R-:W2:Y:S04]  /*3b0e0*/  LDL.LU R27, [R1+0x10] ;  /* 0x00001000011b7983 */ /* 0x002ea80000300800 */
[----:B------:R-:W3:Y:S01]  /*3b0f0*/  LDL.LU R26, [R1+0x2e0] ;  /* 0x0002e000011a7983 */ /* 0x000ee20000300800 */
[----:B------:R-:W-:Y:S02]  /*3b100*/  PRMT R0, R10, 0x7632, R0 ;  /* 0x000076320a007816 */ /* 0x000fe40000000000 */
[----:B----4-:R-:W-:Y:S02]  /*3b110*/  ISETP.LT.AND P4, PT, R11, c[0x0][0x178], !P0 ;  /* 0x00005e000b007a0c */ /* 0x010fe40004781270 */
[----:B------:R-:W0:Y:S01]  /*3b120*/  LDS.128 R8, [R25] ;  /* 0x0000000019087984 */ /* 0x000e220000000c00 */
[----:B------:R-:W-:-:S03]  /*3b130*/  ISETP.LT.AND P1, PT, R28, c[0x0][0x178], !P0 ;  /* 0x00005e001c007a0c */ /* 0x000fc60004721270 */
[----:B---3--:R-:W-:Y:S04]  /*3b140*/  STL [R1+0x16a4], R26 ;  /* 0x0016a41a01007387 */ /* 0x008fe80000100800 */
[----:B------:R-:W3:Y:S04]  /*3b150*/  LDL R3, [R1+0x330] ;  /* 0x0003300001037983 */ /* 0x000ee80000100800 */
[----:B0-----:R-:W-:Y:S04]  /*3b160*/  STL.64 [R1+0x20], R8 ;  /* 0x0000200801007387 */ /* 0x001fe80000100a00 */
[----:B------:R0:W-:Y:S04]  /*3b170*/  STL.64 [R1+0x28], R10 ;  /* 0x0000280a01007387 */ /* 0x0001e80000100a00 */
[----:B0-----:R-:W4:Y:S01]  /*3b180*/  LDL.LU.64 R10, [R1+0x16b8] ;  /* 0x0016b800010a7983 */ /* 0x001f220000300a00 */
[----:B------:R-:W-:-:S03]  /*3b190*/  IMAD.WIDE R6, R4, 0x2, R14 ;  /* 0x0000000204067825 */ /* 0x000fc600078e020e */
[----:B------:R-:W5:Y:S01]  /*3b1a0*/  LDL.LU.64 R8, [R1+0x16b0] ;  /* 0x0016b00001087983 */ /* 0x000f620000300a00 */
[----:B------:R-:W-:-:S03]  /*3b1b0*/  IMAD.WIDE R22, R4, 0x2, R12 ;  /* 0x0000000204167825 */ /* 0x000fc600078e020c */
[----:B------:R0:W-:Y:S04]  /*3b1c0*/  @P1 STG.E.U16 [R6.64], R0 ;  /* 0x0000000006001986 */ /* 0x0001e8000c101506 */
[----:B------:R2:W-:Y:S04]  /*3b1d0*/  @P6 STG.E.U16 [R22.64], R5 ;  /* 0x0000000516006986 */ /* 0x0005e8000c101506 */
[----:B------:R-:W3:Y:S01]  /*3b1e0*/  LDL R26, [R1+0x310] ;  /* 0x00031000011a7983 */ /* 0x000ee20000100800 */
[----:B0-----:R-:W-:Y:S02]  /*3b1f0*/  PRMT R0, R24, 0x7632, R0 ;  /* 0x0000763218007816 */ /* 0x001fe40000000000 */
[----:B--2---:R-:W-:Y:S01]  /*3b200*/  PRMT R5, R27, 0x7632, R5 ;  /* 0x000076321b057816 */ /* 0x004fe20000000005 */
[----:B------:R-:W2:Y:S04]  /*3b210*/  LDL R22, [R1+0xbec] ;  /* 0x000bec0001167983 */ /* 0x000ea80000100800 */
[----:B------:R-:W2:Y:S04]  /*3b220*/  LDL R23, [R1+0x14b8] ;  /* 0x0014b80001177983 */ /* 0x000ea80000100800 */
[----:B------:R-:W2:Y:S01]  /*3b230*/  LDL R27, [R1+0x14d0] ;  /* 0x0014d000011b7983 */ /* 0x000ea20000100800 */
[----:B----4-:R-:W-:-:S05]  /*3b240*/  IMAD.WIDE R24, R4, 0x2, R10 ;  /* 0x0000000204187825 */ /* 0x010fca00078e020a */
[----:B------:R0:W-:Y:S04]  /*3b250*/  @P3 STG.E.U16 [R24.64], R0 ;  /* 0x0000000018003986 */ /* 0x0001e8000c101506 */
[----:B0-----:R-:W4:Y:S04]  /*3b260*/  LDL R24, [R1+0x14bc] ;  /* 0x0014bc0001187983 */ /* 0x001f280000100800 */
[----:B------:R0:W-:Y:S04]  /*3b270*/  STL [R1+0x1694], R25 ;  /* 0x0016941901007387 */ /* 0x0001e80000100800 */
[----:B0-----:R-:W3:Y:S01]  /*3b280*/  LDL R25, [R1+0x14c0] ;  /* 0x0014c00001197983 */ /* 0x001ee20000100800 */
[----:B-----5:R-:W-:-:S05]  /*3b290*/  IMAD.WIDE R6, R4, 0x2, R8 ;  /* 0x0000000204067825 */ /* 0x020fca00078e0208 */
[----:B------:R-:W-:Y:S01]  /*3b2a0*/  @P4 STG.E.U16 [R6.64], R5 ;  /* 0x0000000506004986 */ /* 0x000fe2000c101506 */
[----:B--2---:R-:W-:Y:S02]  /*3b2b0*/  ISETP.LT.AND P0, PT, R22, c[0x0][0x178], !P2 ;  /* 0x00005e0016007a0c */ /* 0x004fe40005701270 */
[----:B---3--:R-:W-:Y:S01]  /*3b2c0*/  ISETP.LT.AND P4, PT, R25, c[0x0][0x178], !P2 ;  /* 0x00005e0019007a0c */ /* 0x008fe20005781270 */
[----:B------:R0:W-:Y:S04]  /*3b2d0*/  STL [R1+0x1698], R25 ;  /* 0x0016981901007387 */ /* 0x0001e80000100800 */
[----:B0-----:R-:W2:Y:S01]  /*3b2e0*/  LDL R25, [R1+0x2d0] ;  /* 0x0002d00001197983 */ /* 0x001ea20000100800 */
[----:B------:R-:W-:Y:S02]  /*3b2f0*/  IADD3 R0, R4, c[0x0][0x198], RZ ;  /* 0x0000660004007a10 */ /* 0x000fe40007ffe0ff */
[----:B------:R-:W-:-:S03]  /*3b300*/  IADD3 R22, R23, 0x25, RZ ;  /* 0x0000002517167810 */ /* 0x000fc60007ffe0ff */
[----:B------:R-:W-:Y:S01]  /*3b310*/  IMAD.WIDE R4, R0, 0x2, R20 ;  /* 0x0000000200047825 */ /* 0x000fe200078e0214 */
[----:B------:R-:W-:Y:S02]  /*3b320*/  IADD3 R23, R23, 0x26, RZ ;  /* 0x0000002617177810 */ /* 0x000fe40007ffe0ff */
[----:B------:R-:W-:Y:S02]  /*3b330*/  ISETP.GE.AND P1, PT, R22, c[0x0][0x17c], PT ;  /* 0x00005f0016007a0c */ /* 0x000fe40003f26270 */
[----:B------:R-:W-:Y:S01]  /*3b340*/  @P0 STG.E.U16 [R4.64], R3 ;  /* 0x0000000304000986 */ /* 0x000fe2000c101506 */
[----:B------:R-:W-:-:S03]  /*3b350*/  ISETP.GE.AND P0, PT, R23, c[0x0][0x17c], PT ;  /* 0x00005f0017007a0c */ /* 0x000fc60003f06270 */
[----:B--2---:R0:W-:Y:S04]  /*3b360*/  STL [R1+0x169c], R25 ;  /* 0x00169c1901007387 */ /* 0x0041e80000100800 */
[----:B------:R-:W2:Y:S04]  /*3b370*/  LDL R22, [R1+0x14cc] ;  /* 0x0014cc0001167983 */ /* 0x000ea80000100800 */
[----:B0-----:R-:W3:Y:S04]  /*3b380*/  LDL R25, [R1+0x2f0] ;  /* 0x0002f00001197983 */ /* 0x001ee80000100800 */
[----:B------:R-:W5:Y:S04]  /*3b390*/  LDL.LU R3, [R1+0x16a8] ;  /* 0x0016a80001037983 */ /* 0x000f680000300800 */
[----:B------:R-:W2:Y:S01]  /*3b3a0*/  LDL R23, [R1+0x320] ;  /* 0x0003200001177983 */ /* 0x000ea20000100800 */
[----:B----4-:R-:W-:Y:S01]  /*3b3b0*/  ISETP.LT.AND P3, PT, R24, c[0x0][0x178], !P2 ;  /* 0x00005e0018007a0c */ /* 0x010fe20005761270 */
[----:B------:R-:W-:-:S04]  /*3b3c0*/  IMAD.WIDE R6, R0, 0x2, R18 ;  /* 0x0000000200067825 */ /* 0x000fc800078e0212 */
[----:B-----5:R-:W-:-:S08]  /*3b3d0*/  IMAD.WIDE R4, R0, 0x2, R2 ;  /* 0x0000000200047825 */ /* 0x020fd000078e0202 */
[----:B--2---:R-:W-:Y:S04]  /*3b3e0*/  @P3 STG.E.U16 [R6.64], R23 ;  /* 0x0000001706003986 */ /* 0x004fe8000c101506 */
[----:B------:R0:W-:Y:S01]  /*3b3f0*/  @P4 STG.E.U16 [R4.64], R26 ;  /* 0x0000001a04004986 */ /* 0x0001e2000c101506 */
[----:B------:R-:W-:-:S03]  /*3b400*/  ISETP.LT.AND P4, PT, R27, c[0x0][0x178], !P2 ;  /* 0x00005e001b007a0c */ /* 0x000fc60005781270 */
[----:B0-----:R-:W2:Y:S04]  /*3b410*/  LDL.LU R26, [R1+0x16a4] ;  /* 0x0016a400011a7983 */ /* 0x001ea80000300800 */
[----:B------:R-:W4:Y:S04]  /*3b420*/  LDL R4, [R1+0x14d4] ;  /* 0x0014d40001047983 */ /* 0x000f280000100800 */
[----:B------:R-:W5:Y:S04]  /*3b430*/  LDL R5, [R1+0xbec] ;  /* 0x000bec0001057983 */ /* 0x000f680000100800 */
[----:B------:R-:W2:Y:S01]  /*3b440*/  LDL.LU R27, [R1+0x16a0] ;  /* 0x0016a000011b7983 */ /* 0x000ea20000300800 */
[----:B------:R-:W-:-:S02]  /*3b450*/  ISETP.LT.AND P6, PT, R29, c[0x0][0x178], !P2 ;  /* 0x00005e001d007a0c */ /* 0x000fc400057c1270 */
[----:B------:R-:W-:Y:S01]  /*3b460*/  ISETP.LT.AND P5, PT, R28, c[0x0][0x178], !P2 ;  /* 0x00005e001c007a0c */ /* 0x000fe200057a1270 */
[----:B------:R-:W-:Y:S01]  /*3b470*/  IMAD.WIDE R6, R0, 0x2, R16 ;  /* 0x0000000200067825 */ /* 0x000fe200078e0210 */
[----:B------:R-:W-:-:S03]  /*3b480*/  ISETP.LT.AND P3, PT, R22, c[0x0][0x178], !P2 ;  /* 0x00005e0016007a0c */ /* 0x000fc60005761270 */
[----:B------:R-:W-:-:S06]  /*3b490*/  IMAD.WIDE R22, R0, 0x2, R14 ;  /* 0x0000000200167825 */ /* 0x000fcc00078e020e */
[----:B--2---:R-:W-:Y:S04]  /*3b4a0*/  @P6 STG.E.U16 [R6.64], R27 ;  /* 0x0000001b06006986 */ /* 0x004fe8000c101506 */
[----:B------:R0:W-:Y:S02]  /*3b4b0*/  @P5 STG.E.U16 [R22.64], R26 ;  /* 0x0000001a16005986 */ /* 0x0001e4000c101506 */
[----:B0-----:R-:W-:-:S05]  /*3b4c0*/  IMAD.WIDE R22, R0, 0x2, R12 ;  /* 0x0000000200167825 */ /* 0x001fca00078e020c */
[----:B---3--:R0:W-:Y:S04]  /*3b4d0*/  @P3 STG.E.U16 [R22.64], R25 ;  /* 0x0000001916003986 */ /* 0x0081e8000c101506 */
[----:B0-----:R-:W2:Y:S01]  /*3b4e0*/  LDL.LU R25, [R1+0x169c] ;  /* 0x00169c0001197983 */ /* 0x001ea20000300800 */
[----:B----4-:R-:W-:Y:S02]  /*3b4f0*/  ISETP.LT.AND P2, PT, R4, c[0x0][0x178], !P2 ;  /* 0x00005e0004007a0c */ /* 0x010fe40005741270 */
[----:B-----5:R-:W-:Y:S01]  /*3b500*/  ISETP.LT.AND P6, PT, R5, c[0x0][0x178], !P1 ;  /* 0x00005e0005007a0c */ /* 0x020fe20004fc1270 */
[----:B------:R-:W-:Y:S01]  /*3b510*/  IMAD.WIDE R4, R0, 0x2, R10 ;  /* 0x0000000200047825 */ /* 0x000fe200078e020a */
[----:B------:R-:W3:Y:S01]  /*3b520*/  LDL.LU R23, [R1+0x330] ;  /* 0x0003300001177983 */ /* 0x000ee20000300800 */
[----:B------:R-:W-:-:S03]  /*3b530*/  ISETP.LT.AND P5, PT, R24, c[0x0][0x178], !P1 ;  /* 0x00005e0018007a0c */ /* 0x000fc60004fa1270 */
[----:B--2---:R0:W-:Y:S04]  /*3b540*/  @P4 STG.E.U16 [R4.64], R25 ;  /* 0x0000001904004986 */ /* 0x0041e8000c101506 */
[----:B0-----:R-:W2:Y:S04]  /*3b550*/  LDL.LU R25, [R1+0x1698] ;  /* 0x0016980001197983 */ /* 0x001ea80000300800 */
[----:B------:R-:W4:Y:S01]  /*3b560*/  LDL R4, [R1+0x20] ;  /* 0x0000200001047983 */ /* 0x000f220000100800 */
[C---:B------:R-:W-:Y:S01]  /*3b570*/  IADD3 R24, R0.reuse, c[0x0][0x198], RZ ;  /* 0x0000660000187a10 */ /* 0x040fe20007ffe0ff */
[----:B------:R-:W-:Y:S01]  /*3b580*/  IMAD.WIDE R6, R0, 0x2, R8 ;  /* 0x0000000200067825 */ /* 0x000fe200078e0208 */
[----:B---3--:R-:W-:Y:S01]  /*3b590*/  PRMT R0, R23, 0x7632, R0 ;  /* 0x0000763217007816 */ /* 0x008fe20000000000 */
[----:B------:R-:W3:Y:S02]  /*3b5a0*/  LDL.LU R5, [R1+0x320] ;  /* 0x0003200001057983 */ /* 0x000ee40000300800 */
[----:B------:R-:W-:-:S02]  /*3b5b0*/  IMAD.WIDE R22, R24, 0x2, R20 ;  /* 0x0000000218167825 */ /* 0x000fc400078e0214 */
[----:B----4-:R0:W-:Y:S01]  /*3b5c0*/  @P2 STG.E.U16 [R6.64], R4 ;  /* 0x0000000406002986 */ /* 0x0101e2000c101506 */
[----:B--2---:R-:W-:-:S03]  /*3b5d0*/  ISETP.LT.AND P2, PT, R25, c[0x0][0x178], !P1 ;  /* 0x00005e0019007a0c */ /* 0x004fc60004f41270 */
[----:B------:R1:W-:Y:S04]  /*3b5e0*/  @P6 STG.E.U16 [R22.64], R0 ;  /* 0x0000000016006986 */ /* 0x0003e8000c101506 */
[----:B0-----:R-:W2:Y:S04]  /*3b5f0*/  LDL.LU R7, [R1+0x310] ;  /* 0x0003100001077983 */ /* 0x001ea80000300800 */
[----:B-1----:R-:W4:Y:S04]  /*3b600*/  LDL R22, [R1+0x14cc] ;  /* 0x0014cc0001167983 */ /* 0x002f280000100800 */
[----:B------:R-:W5:Y:S04]  /*3b610*/  LDL.LU R23, [R1+0x2f0] ;  /* 0x0002f00001177983 */ /* 0x000f680000300800 */
[----:B------:R-:W2:Y:S01]  /*3b620*/  LDL.LU R25, [R1+0x1694] ;  /* 0x0016940001197983 */ /* 0x000ea20000300800 */
[----:B---3--:R-:W-:Y:S01]  /*3b630*/  PRMT R6, R5, 0x7632, R6 ;  /* 0x0000763205067816 */ /* 0x008fe20000000006 */
[----:B------:R-:W-:Y:S01]  /*3b640*/  IMAD.WIDE R4, R24, 0x2, R18 ;  /* 0x0000000218047825 */ /* 0x000fe200078e0212 */
[----:B------:R-:W-:-:S02]  /*3b650*/  ISETP.LT.AND P3, PT, R29, c[0x0][0x178], !P1 ;  /* 0x00005e001d007a0c */ /* 0x000fc40004f61270 */
[----:B------:R-:W3:Y:S01]  /*3b660*/  LDL.LU R29, [R1+0x1690] ;  /* 0x00169000011d7983 */ /* 0x000ee20000300800 */
[----:B------:R-:W-:-:S03]  /*3b670*/  ISETP.LT.AND P4, PT, R28, c[0x0][0x178], !P1 ;  /* 0x00005e001c007a0c */ /* 0x000fc60004f81270 */
[----:B------:R0:W-:Y:S04]  /*3b680*/  @P5 STG.E.U16 [R4.64], R6 ;  /* 0x0000000604005986 */ /* 0x0001e8000c101506 */
[----:B------:R-:W3:Y:S04]  /*3b690*/  LDL.LU R28, [R1+0x168c] ;  /* 0x00168c00011c7983 */ /* 0x000ee80000300800 */
[----:B------:R1:W-:Y:S01]  /*3b6a0*/  STL [R1+0x1688], R17 ;  /* 0x0016881101007387 */ /* 0x0003e20000100800 */
[----:B0-----:R-:W-:Y:S01]  /*3b6b0*/  IMAD.WIDE R4, R24, 0x2, R2 ;  /* 0x0000000218047825 */ /* 0x001fe200078e0202 */
[----:B--2---:R-:W-:-:S03]  /*3b6c0*/  PRMT R25, R7, 0x7632, R25 ;  /* 0x0000763207197816 */ /* 0x004fc60000000019 */
[----:B------:R-:W-:Y:S02]  /*3b6d0*/  IMAD.WIDE R6, R24, 0x2, R16 ;  /* 0x0000000218067825 */ /* 0x000fe400078e0210 */
[----:B-1----:R-:W2:Y:S04]  /*3b6e0*/  LDL R17, [R1+0x14d4] ;  /* 0x0014d40001117983 */ /* 0x002ea80000100800 */
[----:B------:R0:W-:Y:S04]  /*3b6f0*/  @P2 STG.E.U16 [R4.64], R25 ;  /* 0x0000001904002986 */ /* 0x0001e8000c101506 */
[----:B0-----:R-:W2:Y:S01]  /*3b700*/  LDL.LU R5, [R1+0x3ec] ;  /* 0x0003ec0001057983 */ /* 0x001ea20000300800 */
[----:B---3--:R-:W-:-:S02]  /*3b710*/  PRMT R28, R27, 0x7632, R28 ;  /* 0x000076321b1c7816 */ /* 0x008fc4000000001c */
[----:B------:R-:W-:Y:S01]  /*3b720*/  PRMT R29, R26, 0x7632, R29 ;  /* 0x000076321a1d7816 */ /* 0x000fe2000000001d */
[----:B------:R-:W3:Y:S04]  /*3b730*/  LDL.LU R25, [R1+0x20] ;  /* 0x0000200001197983 */ /* 0x000ee80000300800 */
[----:B------:R-:W-:Y:S01]  /*3b740*/  @P3 STG.E.U16 [R6.64], R28 ;  /* 0x0000001c06003986 */ /* 0x000fe2000c101506 */
[----:B------:R-:W-:-:S05]  /*3b750*/  IMAD.WIDE R26, R24, 0x2, R14 ;  /* 0x00000002181a7825 */ /* 0x000fca00078e020e */
[----:B------:R0:W-:Y:S04]  /*3b760*/  @P4 STG.E.U16 [R26.64], R29 ;  /* 0x0000001d1a004986 */ /* 0x0001e8000c101506 */
[----:B0-----:R-:W3:Y:S04]  /*3b770*/  LDL R29, [R1+0x14d0] ;  /* 0x0014d000011d7983 */ /* 0x001ee80000100800 */
[----:B------:R-:W3:Y:S04]  /*3b780*/  LDL.LU R26, [R1+0x2d0] ;  /* 0x0002d000011a7983 */ /* 0x000ee80000300800 */
[----:B------:R-:W3:Y:S04]  /*3b790*/  LDL R27, [R1+0xbec] ;  /* 0x000bec00011b7983 */ /* 0x000ee80000100800 */
[----:B--2---:R-:W0:Y:S04]  /*3b7a0*/  LDS.128 R4, [R5] ;  /* 0x0000000005047984 */ /* 0x004e280000000c00 */
[----:B0-----:R0:W-:Y:S04]  /*3b7b0*/  STL [R1+0x1674], R4 ;  /* 0x0016740401007387 */ /* 0x0011e80000100800 */
[----:B0-----:R-:W2:Y:S04]  /*3b7c0*/  LDL R4, [R1+0x14bc] ;  /* 0x0014bc0001047983 */ /* 0x001ea80000100800 */
[----:B------:R0:W-:Y:S04]  /*3b7d0*/  STL [R1+0x1604], R5 ;  /* 0x0016040501007387 */ /* 0x0001e80000100800 */
[----:B0-----:R-:W2:Y:S04]  /*3b7e0*/  LDL R5, [R1+0x14b8] ;  /* 0x0014b80001057983 */ /* 0x001ea80000100800 */
[----:B------:R-:W-:Y:S04]  /*3b7f0*/  STL [R1+0x1590], R6 ;  /* 0x0015900601007387 */ /* 0x000fe80000100800 */
[----:B------:R-:W-:Y:S04]  /*3b800*/  STL [R1+0x15b0], R6 ;  /* 0x0015b00601007387 */ /* 0x000fe80000100800 */
[----:B------:R0:W-:Y:S04]  /*3b810*/  STL [R1+0x15b8], R6 ;  /* 0x0015b80601007387 */ /* 0x0001e80000100800 */
[----:B0-----:R-:W2:Y:S01]  /*3b820*/  LDL R6, [R1+0x14c0] ;  /* 0x0014c00001067983 */ /* 0x001ea20000100800 */
[----:B----4-:R-:W-:-:S02]  /*3b830*/  ISETP.LT.AND P5, PT, R22, c[0x0][0x178], !P1 ;  /* 0x00005e0016007a0c */ /* 0x010fc40004fa1270 */
[----:B-----5:R-:W-:Y:S01]  /*3b840*/  PRMT R0, R23, 0x7632, R0 ;  /* 0x0000763217007816 */ /* 0x020fe20000000000 */
[----:B------:R-:W-:Y:S01]  /*3b850*/  IMAD.WIDE R22, R24, 0x2, R12 ;  /* 0x0000000218167825 */ /* 0x000fe200078e020c */
[----:B---3--:R-:W-:Y:S02]  /*3b860*/  ISETP.LT.AND P4, PT, R29, c[0x0][0x178], !P1 ;  /* 0x00005e001d007a0c */ /* 0x008fe40004f81270 */
[----:B------:R-:W-:Y:S01]  /*3b870*/  ISETP.LT.AND P2, PT, R17, c[0x0][0x178], !P1 ;  /* 0x00005e0011007a0c */ /* 0x000fe20004f41270 */
[----:B------:R0:W-:Y:S06]  /*3b880*/  STL [R1+0x1500], R7 ;  /* 0x0015000701007387 */ /* 0x0001ec0000100800 */
[----:B------:R1:W-:Y:S04]  /*3b890*/  @P5 STG.E.U16 [R22.64], R0 ;  /* 0x0000000016005986 */ /* 0x0003e8000c101506 */
[----:B0-----:R-:W3:Y:S01]  /*3b8a0*/  LDL.LU R7, [R1+0x14c8] ;  /* 0x0014c80001077983 */ /* 0x001ee20000300800 */
[----:B------:R-:W-:-:S03]  /*3b8b0*/  PRMT R28, R25, 0x7632, R28 ;  /* 0x00007632191c7816 */ /* 0x000fc6000000001c */
[----:B------:R-:W4:Y:S01]  /*3b8c0*/  LDL R17, [R1+0x390] ;  /* 0x0003900001117983 */ /* 0x000f220000100800 */
[----:B-1----:R-:W-:Y:S02]  /*3b8d0*/  PRMT R22, R26, 0x7632, R22 ;  /* 0x000076321a167816 */ /* 0x002fe40000000016 */
[----:B------:R-:W-:Y:S02]  /*3b8e0*/  IADD3 R0, R24, c[0x0][0x198], RZ ;  /* 0x0000660018007a10 */ /* 0x000fe40007ffe0ff */
[----:B--2---:R-:W-:Y:S01]  /*3b8f0*/  ISETP.LT.AND P3, PT, R4, c[0x0][0x178], !P0 ;  /* 0x00005e0004007a0c */ /* 0x004fe20004761270 */
[----:B------:R0:W-:Y:S04]  /*3b900*/  STL [R1+0x1678], R4 ;  /* 0x0016780401007387 */ /* 0x0001e80000100800 */
[----:B------:R1:W-:Y:S01]  /*3b910*/  STL [R1+0x1684], R9 ;  /* 0x0016840901007387 */ /* 0x0003e20000100800 */
[----:B0-----:R-:W-:Y:S01]  /*3b920*/  PRMT R4, R22, 0x7610, R4 ;  /* 0x0000761016047816 */ /* 0x001fe20000000004 */
[----:B------:R-:W-:-:S04]  /*3b930*/  IMAD.WIDE R22, R24, 0x2, R10 ;  /* 0x0000000218167825 */ /* 0x000fc800078e020a */
[----:B------:R-:W-:Y:S01]  /*3b940*/  IMAD.WIDE R24, R24, 0x2, R8 ;  /* 0x0000000218187825 */ /* 0x000fe200078e0208 */
[----:B------:R-:W-:Y:S04]  /*3b950*/  @P4 STG.E.U16 [R22.64], R4 ;  /* 0x0000000416004986 */ /* 0x000fe8000c101506 */
[----:B-1----:R-:W2:Y:S04]  /*3b960*/  LDL R9, [R1+0x370] ;  /* 0x0003700001097983 */ /* 0x002ea80000100800 */
[----:B------:R0:W-:Y:S04]  /*3b970*/  @P2 STG.E.U16 [R24.64], R28 ;  /* 0x0000001c18002986 */ /* 0x0001e8000c101506 */
[----:B------:R-:W-:Y:S04]  /*3b980*/  STL [R1+0x167c], R6 ;  /* 0x00167c0601007387 */ /* 0x000fe80000100800 */
[----:B------:R1:W-:Y:S04]  /*3b990*/  STL [R1+0x1680], R21 ;  /* 0x0016801501007387 */ /* 0x0003e80000100800 */
[----:B0-----:R-:W5:Y:S01]  /*3b9a0*/  LDL R24, [R1+0x3d0] ;  /* 0x0003d00001187983 */ /* 0x001f620000100800 */
[----:B------:R-:W-:Y:S01]  /*3b9b0*/  ISETP.LT.AND P6, PT, R27, c[0x0][0x178], !P0 ;  /* 0x00005e001b007a0c */ /* 0x000fe200047c1270 */
[C---:B------:R-:W-:Y:S01]  /*3b9c0*/  IMAD.WIDE R26, R0.reuse, 0x2, R20 ;  /* 0x00000002001a7825 */ /* 0x040fe200078e0214 */
[----:B------:R-:W-:Y:S01]  /*3b9d0*/  IADD3 R29, R5, 0x27, RZ ;  /* 0x00000027051d7810 */ /* 0x000fe20007ffe0ff */
[----:B------:R-:W2:Y:S02]  /*3b9e0*/  LDL R25, [R1+0x14c4] ;  /* 0x0014c40001197983 */ /* 0x000ea40000100800 */
[----:B------:R-:W-:Y:S01]  /*3b9f0*/  IMAD.WIDE R22, R0, 0x2, R18 ;  /* 0x0000000200167825 */ /* 0x000fe200078e0212 */
[----:B------:R-:W-:Y:S01]  /*3ba00*/  ISETP.LT.AND P5, PT, R6, c[0x0][0x178], !P0 ;  /* 0x00005e0006007a0c */ /* 0x000fe200047a1270 */
[----:B-1----:R-:W2:Y:S04]  /*3ba10*/  LDL R21, [R1+0x350] ;  /* 0x0003500001157983 */ /* 0x002ea80000100800 */
[----:B------:R-:W2:Y:S04]  /*3ba20*/  LDL R4, [R1+0xbec] ;  /* 0x000bec0001047983 */ /* 0x000ea80000100800 */
[----:B------:R-:W2:Y:S04]  /*3ba30*/  LDL R28, [R1+0x380] ;  /* 0x00038000011c7983 */ /* 0x000ea80000100800 */
[----:B-----5:R0:W-:Y:S01]  /*3ba40*/  @P6 STG.E.U16 [R26.64], R24 ;  /* 0x000000181a006986 */ /* 0x0201e2000c101506 */
[----:B------:R-:W-:-:S03]  /*3ba50*/  ISETP.GE.AND P1, PT, R29, c[0x0][0x17c], PT ;  /* 0x00005f001d007a0c */ /* 0x000fc60003f26270 */
[----:B------:R-:W5:Y:S04]  /*3ba60*/  LDL R29, [R1+0x14d4] ;  /* 0x0014d400011d7983 */ /* 0x000f680000100800 */
[----:B------:R-:W2:Y:S04]  /*3ba70*/  LDL R6, [R1+0x340] ;  /* 0x0003400001067983 */ /* 0x000ea80000100800 */
[----:B0-----:R-:W2:Y:S04]  /*3ba80*/  LDL R26, [R1+0x14cc] ;  /* 0x0014cc00011a7983 */ /* 0x001ea80000100800 */
[----:B------:R-:W3:Y:S04]  /*3ba90*/  LDL R27, [R1+0x14d0] ;  /* 0x0014d000011b7983 */ /* 0x000ee80000100800 */
[----:B----4-:R0:W-:Y:S04]  /*3baa0*/  @P3 STG.E.U16 [R22.64], R17 ;  /* 0x0000001116003986 */ /* 0x0101e8000c101506 */
[----:B0-----:R-:W4:Y:S04]  /*3bab0*/  LDL.LU R17, [R1+0x1688] ;  /* 0x0016880001117983 */ /* 0x001f280000300800 */
[----:B------:R0:W-:Y:S01]  /*3bac0*/  STL [R1+0x166c], R5 ;  /* 0x00166c0501007387 */ /* 0x0001e20000100800 */
[----:B--2---:R-:W-:-:S02]  /*3bad0*/  ISETP.LT.AND P4, PT, R26, c[0x0][0x178], !P0 ;  /* 0x00005e001a007a0c */ /* 0x004fc40004781270 */
[----:B------:R-:W-:Y:S02]  /*3bae0*/  IADD3 R26, R5, 0x28, RZ ;  /* 0x00000028051a7810 */ /* 0x000fe40007ffe0ff */
[----:B0-----:R-:W2:Y:S01]  /*3baf0*/  LDL R5, [R1+0x14d0] ;  /* 0x0014d00001057983 */ /* 0x001ea20000100800 */
[----:B------:R-:W-:Y:S01]  /*3bb00*/  ISETP.LT.AND P2, PT, R25, c[0x0][0x178], !P0 ;  /* 0x00005e0019007a0c */ /* 0x000fe20004741270 */
[----:B------:R-:W-:-:S05]  /*3bb10*/  IMAD.WIDE R24, R0, 0x2, R2 ;  /* 0x0000000200187825 */ /* 0x000fca00078e0202 */
[----:B------:R-:W-:Y:S01]  /*3bb20*/  @P5 STG.E.U16 [R24.64], R28 ;  /* 0x0000001c18005986 */ /* 0x000fe2000c101506 */
[----:B----4-:R-:W-:-:S06]  /*3bb30*/  IMAD.WIDE R22, R0, 0x2, R16 ;  /* 0x0000000200167825 */ /* 0x010fcc00078e0210 */
[----:B------:R-:W-:Y:S04]  /*3bb40*/  @P2 STG.E.U16 [R22.64], R9 ;  /* 0x0000000916002986 */ /* 0x000fe8000c101506 */
[----:B--2---:R0:W-:Y:S04]  /*3bb50*/  STL [R1+0x1670], R5 ;  /* 0x0016700501007387 */ /* 0x0041e80000100800 */
[----:B0-----:R-:W2:Y:S04]  /*3bb60*/  LDL R5, [R1+0x14cc] ;  /* 0x0014cc0001057983 */ /* 0x001ea80000100800 */
[----:B------:R-:W4:Y:S04]  /*3bb70*/  LDL.LU R9, [R1+0x1684] ;  /* 0x0016840001097983 */ /* 0x000f280000300800 */
[----:B------:R-:W2:Y:S01]  /*3bb80*/  LDL R23, [R1+0x360] ;  /* 0x0003600001177983 */ /* 0x000ea20000100800 */
[----:B---3--:R-:W-:-:S02]  /*3bb90*/  ISETP.LT.AND P6, PT, R7, c[0x0][0x178], !P0 ;  /* 0x00005e0007007a0c */ /* 0x008fc400047c1270 */
[----:B------:R-:W-:Y:S01]  /*3bba0*/  ISETP.LT.AND P3, PT, R27, c[0x0][0x178], !P0 ;  /* 0x00005e001b007a0c */ /* 0x000fe20004761270 */
[----:B------:R-:W-:Y:S01]  /*3bbb0*/  IMAD.WIDE R24, R0, 0x2, R14 ;  /* 0x0000000200187825 */ /* 0x000fe200078e020e */
[----:B------:R-:W-:-:S03]  /*3bbc0*/  ISETP.GE.AND P5, PT, R26, c[0x0][0x17c], PT ;  /* 0x00005f001a007a0c */ /* 0x000fc60003fa6270 */
[----:B------:R-:W-:Y:S01]  /*3bbd0*/  IMAD.WIDE R26, R0, 0x2, R12 ;  /* 0x00000002001a7825 */ /* 0x000fe200078e020c */
[----:B-----5:R-:W-:-:S03]  /*3bbe0*/  ISETP.LT.AND P0, PT, R29, c[0x0][0x178], !P0 ;  /* 0x00005e001d007a0c */ /* 0x020fc60004701270 */
[----:B------:R-:W-:Y:S02]  /*3bbf0*/  IMAD.WIDE R28, R0, 0x2, R10 ;  /* 0x00000002001c7825 */ /* 0x000fe400078e020a */
[----:B--2---:R0:W-:Y:S04]  /*3bc00*/  @P6 STG.E.U16 [R24.64], R23 ;  /* 0x0000001718006986 */ /* 0x0041e8000c101506 */
[----:B------:R1:W-:Y:S04]  /*3bc10*/  @P4 STG.E.U16 [R26.64], R21 ;  /* 0x000000151a004986 */ /* 0x0003e8000c101506 */
[----:B------:R2:W-:Y:S04]  /*3bc20*/  @P3 STG.E.U16 [R28.64], R6 ;  /* 0x000000061c003986 */ /* 0x0005e8000c101506 */
[----:B0-----:R-:W3:Y:S04]  /*3bc30*/  LDL.LU R24, [R1+0x390] ;  /* 0x0003900001187983 */ /* 0x001ee80000300800 */
[----:B------:R-:W5:Y:S01]  /*3bc40*/  LDL R25, [R1+0x14c4] ;  /* 0x0014c40001197983 */ /* 0x000f620000100800 */
[----:B------:R-:W-:-:S03]  /*3bc50*/  ISETP.LT.AND P3, PT, R4, c[0x0][0x178], !P1 ;  /* 0x00005e0004007a0c */ /* 0x000fc60004f61270 */
[----:B-1----:R-:W3:Y:S04]  /*3bc60*/  LDL.LU R21, [R1+0x1680] ;  /* 0x0016800001157983 */ /* 0x002ee80000300800 */
[----:B------:R-:W3:Y:S04]  /*3bc70*/  LDL.LU R26, [R1+0x3d0] ;  /* 0x0003d000011a7983 */ /* 0x000ee80000300800 */
[----:B------:R-:W3:Y:S04]  /*3bc80*/  LDL.LU R27, [R1+0x380] ;  /* 0x00038000011b7983 */ /* 0x000ee80000300800 */
[----:B--2---:R-:W2:Y:S04]  /*3bc90*/  LDL.LU R6, [R1+0x167c] ;  /* 0x00167c0001067983 */ /* 0x004ea80000300800 */
[----:B------:R-:W2:Y:S01]  /*3bca0*/  LDL.LU R4, [R1+0x1678] ;  /* 0x0016780001047983 */ /* 0x000ea20000300800 */
[C---:B----4-:R-:W-:Y:S01]  /*3bcb0*/  IMAD.WIDE R22, R0.reuse, 0x2, R8 ;  /* 0x0000000200167825 */ /* 0x050fe200078e0208 */
[----:B------:R-:W-:-:S02]  /*3bcc0*/  IADD3 R0, R0, c[0x0][0x198], RZ ;  /* 0x0000660000007a10 */ /* 0x000fc40007ffe0ff */
[----:B--2---:R-:W-:Y:S02]  /*3bcd0*/  ISETP.LT.AND P2, PT, R4, c[0x0][0x178], !P1 ;  /* 0x00005e0004007a0c */ /* 0x004fe40004f41270 */
[----:B------:R-:W2:Y:S01]  /*3bce0*/  LDL.LU R4, [R1+0x1674] ;  /* 0x0016740001047983 */ /* 0x000ea20000300800 */
[----:B---3--:R-:W-:Y:S02]  /*3bcf0*/  PRMT R28, R26, 0x7632, R28 ;  /* 0x000076321a1c7816 */ /* 0x008fe4000000001c */
[----:B------:R-:W-:Y:S01]  /*3bd00*/  ISETP.LT.AND P6, PT, R6, c[0x0][0x178], !P1 ;  /* 0x00005e0006007a0c */ /* 0x000fe20004fc1270 */
[----:B--2---:R0:W-:Y:S02]  /*3bd10*/  @P0 STG.E.U16 [R22.64], R4 ;  /* 0x0000000416000986 */ /* 0x0041e4000c101506 */
[----:B0-----:R-:W-:-:S05]  /*3bd20*/  IMAD.WIDE R22, R0, 0x2, R20 ;  /* 0x0000000200167825 */ /* 0x001fca00078e0214 */
[----:B------:R0:W-:Y:S04]  /*3bd30*/  @P3 STG.E.U16 [R22.64], R28 ;  /* 0x0000001c16003986 */ /* 0x0001e8000c101506 */
[----:B0-----:R-:W2:Y:S01]  /*3bd40*/  LDL.LU R23, [R1+0x370] ;  /* 0x0003700001177983 */ /* 0x001ea20000300800 */
[----:B-----5:R-:W-:Y:S02]  /*3bd50*/  ISETP.LT.AND P4, PT, R25, c[0x0][0x178], !P1 ;  /* 0x00005e0019007a0c */ /* 0x020fe40004f81270 */
[----:B------:R-:W-:Y:S01]  /*3bd60*/  PRMT R29, R24, 0x7632, R29 ;  /* 0x00007632181d7816 */ /* 0x000fe2000000001d */
[----:B------:R-:W-:Y:S01]  /*3bd70*/  IMAD.WIDE R24, R0, 0x2, R18 ;  /* 0x0000000200187825 */ /* 0x000fe200078e0212 */
[----:B------:R-:W-:-:S03]  /*3bd80*/  PRMT R4, R27, 0x7632, R4 ;  /* 0x000076321b047816 */ /* 0x000fc60000000004 */
[----:B------:R-:W-:Y:S01]  /*3bd90*/  IMAD.WIDE R26, R0, 0x2, R2 ;  /* 0x00000002001a7825 */ /* 0x000fe200078e0202 */
[----:B------:R0:W-:Y:S01]  /*3bda0*/  @P2 STG.E.U16 [R24.64], R29 ;  /* 0x0000001d18002986 */ /* 0x0001e2000c101506 */
[----:B------:R-:W-:-:S03]  /*3bdb0*/  ISETP.LT.AND P2, PT, R5, c[0x0][0x178], !P1 ;  /* 0x00005e0005007a0c */ /* 0x000fc60004f41270 */
[----:B------:R1:W-:Y:S04]  /*3bdc0*/  @P6 STG.E.U16 [R26.64], R4 ;  /* 0x000000041a006986 */ /* 0x0003e8000c101506 */
[----:B0-----:R-:W3:Y:S04]  /*3bdd0*/  LDL.LU R25, [R1+0x360] ;  /* 0x0003600001197983 */ /* 0x001ee80000300800 */
[----:B-1----:R-:W4:Y:S04]  /*3bde0*/  LDL.LU R26, [R1+0x340] ;  /* 0x00034000011a7983 */ /* 0x002f280000300800 */
[----:B------:R-:W5:Y:S04]  /*3bdf0*/  LDL R27, [R1+0xbec] ;  /* 0x000bec00011b7983 */ /* 0x000f680000100800 */
[----:B------:R-:W3:Y:S01]  /*3be00*/  LDL.LU R5, [R1+0x1670] ;  /* 0x0016700001057983 */ /* 0x000ee20000300800 */
[----:B--2---:R-:W-:Y:S01]  /*3be10*/  PRMT R28, R23, 0x7632, R28 ;  /* 0x00007632171c7816 */ /* 0x004fe2000000001c */
[----:B------:R-:W-:-:S05]  /*3be20*/  IMAD.WIDE R22, R0, 0x2, R16 ;  /* 0x0000000200167825 */ /* 0x000fca00078e0210 */
[----:B------:R0:W-:Y:S04]  /*3be30*/  @P4 STG.E.U16 [R22.64], R28 ;  /* 0x0000001c16004986 */ /* 0x0001e8000c101506 */
[----:B0-----:R-:W2:Y:S04]  /*3be40*/  LDL R22, [R1+0x14d4] ;  /* 0x0014d40001167983 */ /* 0x001ea80000100800 */
[----:B------:R-:W4:Y:S01]  /*3be50*/  LDL.LU R23, [R1+0x350] ;  /* 0x0003500001177983 */ /* 0x000f220000300800 */
[----:B------:R-:W-:Y:S02]  /*3be60*/  ISETP.LT.AND P0, PT, R7, c[0x0][0x178], !P1 ;  /* 0x00005e0007007a0c */ /* 0x000fe40004f01270 */
[----:B---3--:R-:W-:-:S02]  /*3be70*/  ISETP.LT.AND P3, PT, R5, c[0x0][0x178], !P1 ;  /* 0x00005e0005007a0c */ /* 0x008fc40004f61270 */
[----:B------:R-:W3:Y:S04]  /*3be80*/  LDL.LU R5, [R1+0x166c] ;  /* 0x00166c0001057983 */ /* 0x000ee80000300800 */
[----:B------:R-:W-:Y:S04]  /*3be90*/  STL [R1+0x1664], R12 ;  /* 0x0016640c01007387 */ /* 0x000fe80000100800 */
[----:B------:R0:W-:Y:S01]  /*3bea0*/  STL [R1+0x1660], R13 ;  /* 0x0016600d01007387 */ /* 0x0001e20000100800 */
[----:B--2---:R-:W-:Y:S02]  /*3beb0*/  ISETP.LT.AND P1, PT, R22, c[0x0][0x178], !P1 ;  /* 0x00005e0016007a0c */ /* 0x004fe40004f21270 */
[----:B----4-:R-:W-:Y:S01]  /*3bec0*/  PRMT R29, R23, 0x7632, R29 ;  /* 0x00007632171d7816 */ /* 0x010fe2000000001d */
[----:B------:R-:W-:-:S02]  /*3bed0*/  IMAD.WIDE R22, R0, 0x2, R12 ;  /* 0x0000000200167825 */ /* 0x000fc400078e020c */
[----:B0-----:R-:W2:Y:S04]  /*3bee0*/  LDL R13, [R1+0x14bc] ;  /* 0x0014bc00010d7983 */ /* 0x001ea80000100800 */
[----:B------:R-:W4:Y:S01]  /*3bef0*/  LDL R12, [R1+0x14d0] ;  /* 0x0014d000010c7983 */ /* 0x000f220000100800 */
[----:B------:R-:W-:Y:S01]  /*3bf00*/  PRMT R4, R25, 0x7632, R4 ;  /* 0x0000763219047816 */ /* 0x000fe20000000004 */
[----:B------:R-:W-:Y:S01]  /*3bf10*/  IMAD.WIDE R24, R0, 0x2, R14 ;  /* 0x0000000200187825 */ /* 0x000fe200078e020e */
[----:B------:R-:W-:-:S04]  /*3bf20*/  PRMT R28, R26, 0x7632, R28 ;  /* 0x000076321a1c7816 */ /* 0x000fc8000000001c */
[----:B------:R0:W-:Y:S04]  /*3bf30*/  @P0 STG.E.U16 [R24.64], R4 ;  /* 0x0000000418000986 */ /* 0x0001e8000c101506 */
[----:B------:R-:W-:Y:S01]  /*3bf40*/  @P2 STG.E.U16 [R22.64], R29 ;  /* 0x0000001d16002986 */ /* 0x000fe2000c101506 */
[----:B0-----:R-:W-:-:S05]  /*3bf50*/  IMAD.WIDE R24, R0, 0x2, R10 ;  /* 0x0000000200187825 */ /* 0x001fca00078e020a */
[----:B------:R-:W-:Y:S01]  /*3bf60*/  @P3 STG.E.U16 [R24.64], R28 ;  /* 0x0000001c18003986 */ /* 0x000fe2000c101506 */
[----:B--2---:R-:W-:-:S03]  /*3bf70*/  ISETP.LT.AND P4, PT, R13, c[0x0][0x178], !P5 ;  /* 0x00005e000d007a0c */ /* 0x004fc60006f81270 */
[----:B----4-:R0:W-:Y:S04]  /*3bf80*/  STL [R1+0x1668], R12 ;  /* 0x0016680c01007387 */ /* 0x0101e80000100800 */
[----:B------:R-:W2:Y:S04]  /*3bf90*/  LDL R13, [R1+0x1f4] ;  /* 0x0001f400010d7983 */ /* 0x000ea80000100800 */
[----:B0-----:R-:W4:Y:S04]  /*3bfa0*/  LDL R12, [R1+0x204] ;  /* 0x00020400010c7983 */ /* 0x001f280000100800 */
[----:B------:R-:W2:Y:S04]  /*3bfb0*/  LDL.LU R29, [R1+0x244] ;  /* 0x00024400011d7983 */ /* 0x000ea80000300800 */
[----:B------:R-:W2:Y:S01]  /*3bfc0*/  LDL.LU R28, [R1+0x254] ;  /* 0x00025400011c7983 */ /* 0x000ea20000300800 */
[----:B-----5:R-:W-:Y:S01]  /*3bfd0*/  ISETP.LT.AND P0, PT, R27, c[0x0][0x178], !P5 ;  /* 0x00005e001b007a0c */ /* 0x020fe20006f01270 */
[C---:B------:R-:W-:Y:S01]  /*3bfe0*/  IMAD.WIDE R26, R0.reuse, 0x2, R8 ;  /* 0x00000002001a7825 */ /* 0x040fe200078e0208 */
[----:B------:R-:W-:-:S02]  /*3bff0*/  IADD3 R0, R0, c[0x0][0x198], RZ ;  /* 0x0000660000007a10 */ /* 0x000fc40007ffe0ff */
[----:B------:R-:W-:Y:S02]  /*3c000*/  ISETP.LT.AND P2, PT, R6, c[0x0][0x178], !P5 ;  /* 0x00005e0006007a0c */ /* 0x000fe40006f41270 */
[----:B------:R-:W-:Y:S01]  /*3c010*/  PRMT R4, R4, 0x7632, R4 ;  /* 0x0000763204047816 */ /* 0x000fe20000000004 */
[----:B------:R-:W-:-:S04]  /*3c020*/  IMAD.WIDE R22, R0, 0x2, R20 ;  /* 0x0000000200167825 */ /* 0x000fc800078e0214 */
[----:B------:R0:W-:Y:S01]  /*3c030*/  @P1 STG.E.U16 [R26.64], R4 ;  /* 0x000000041a001986 */ /* 0x0001e2000c101506 */
[C---:B------:R-:W-:Y:S01]  /*3c040*/  IMAD.WIDE R24, R0.reuse, 0x2, R18 ;  /* 0x0000000200187825 */ /* 0x040fe200078e0212 */
[----:B------:R-:W-:Y:S02]  /*3c050*/  ISETP.LT.AND P6, PT, R7, c[0x0][0x178], !P5 ;  /* 0x00005e0007007a0c */ /* 0x000fe40006fc1270 */
[----:B0-----:R-:W5:Y:S04]  /*3c060*/  LDL R26, [R1+0x14c4] ;  /* 0x0014c400011a7983 */ /* 0x001f680000100800 */
[----:B------:R-:W3:Y:S04]  /*3c070*/  LDL R27, [R1+0x14cc] ;  /* 0x0014cc00011b7983 */ /* 0x000ee80000100800 */
[----:B------:R0:W-:Y:S04]  /*3c080*/  STL [R1+0x1658], R7 ;  /* 0x0016580701007387 */ /* 0x0001e80000100800 */
[----:B------:R-:W-:Y:S04]  /*3c090*/  STL [R1+0x165c], R3 ;  /* 0x00165c0301007387 */ /* 0x000fe80000100800 */
[----:B0-----:R-:W5:Y:S04]  /*3c0a0*/  LDL R7, [R1+0x14c4] ;  /* 0x0014c40001077983 */ /* 0x001f680000100800 */
[----:B--2---:R0:W-:Y:S04]  /*3c0b0*/  @P0 STG.E.U16 [R22.64], R28 ;  /* 0x0000001c16000986 */ /* 0x0041e8000c101506 */
[----:B------:R-:W-:Y:S01]  /*3c0c0*/  @P4 STG.E.U16 [R24.64], R29 ;  /* 0x0000001d18004986 */ /* 0x000fe2000c101506 */
[----:B0-----:R-:W-:-:S03]  /*3c0d0*/  IMAD.WIDE R22, R0, 0x2, R2 ;  /* 0x0000000200167825 */ /* 0x001fc600078e0202 */
[----:B------:R-:W2:Y:S04]  /*3c0e0*/  LDL R3, [R1+0x34] ;  /* 0x0000340001037983 */ /* 0x000ea80000100800 */
[----:B----4-:R0:W-:Y:S04]  /*3c0f0*/  @P2 STG.E.U16 [R22.64], R12 ;  /* 0x0000000c16002986 */ /* 0x0101e8000c101506 */
[----:B0-----:R-:W4:Y:S01]  /*3c100*/  LDL.LU R12, [R1+0x1668] ;  /* 0x00166800010c7983 */ /* 0x001f220000300800 */
[----:B---3--:R-:W-:-:S03]  /*3c110*/  IADD3 R4, R5, 0x29, RZ ;  /* 0x0000002905047810 */ /* 0x008fc60007ffe0ff */
[----:B------:R-:W3:Y:S01]  /*3c120*/  LDL R22, [R1+0x14d4] ;  /* 0x0014d40001167983 */ /* 0x000ee20000100800 */
[----:B------:R-:W-:Y:S02]  /*3c130*/  ISETP.GE.AND P3, PT, R4, c[0x0][0x17c], PT ;  /* 0x00005f0004007a0c */ /* 0x000fe40003f66270 */
[----:B------:R-:W-:Y:S01]  /*3c140*/  IADD3 R4, R5, 0x2a, RZ ;  /* 0x0000002a05047810 */ /* 0x000fe20007ffe0ff */
[----:B------:R-:W2:Y:S03]  /*3c150*/  LDL R23, [R1+0xbec] ;  /* 0x000bec0001177983 */ /* 0x000ea60000100800 */
[----:B------:R-:W-:Y:S02]  /*3c160*/  ISETP.GE.AND P2, PT, R4, c[0x0][0x17c], PT ;  /* 0x00005f0004007a0c */ /* 0x000fe40003f46270 */
[----:B-----5:R-:W-:Y:S02]  /*3c170*/  ISETP.LT.AND P1, PT, R26, c[0x0][0x178], !P5 ;  /* 0x00005e001a007a0c */ /* 0x020fe40006f21270 */
[----:B----4-:R-:W-:-:S02]  /*3c180*/  ISETP.LT.AND P4, PT, R12, c[0x0][0x178], !P5 ;  /* 0x00005e000c007a0c */ /* 0x010fc40006f81270 */
[----:B------:R-:W4:Y:S04]  /*3c190*/  LDL.LU R12, [R1+0x1664] ;  /* 0x00166400010c7983 */ /* 0x000f280000300800 */
[----:B------:R-:W5:Y:S01]  /*3c1a0*/  LDL R4, [R1+0x1e4] ;  /* 0x0001e40001047983 */ /* 0x000f620000100800 */
[----:B------:R-:W-:Y:S01]  /*3c1b0*/  IMAD.WIDE R24, R0, 0x2, R16 ;  /* 0x0000000200187825 */ /* 0x000fe200078e0210 */
[----:B------:R-:W-:-:S03]  /*3c1c0*/  ISETP.LT.AND P0, PT, R27, c[0x0][0x178], !P5 ;  /* 0x00005e001b007a0c */ /* 0x000fc60006f01270 */
[----:B------:R-:W-:Y:S01]  /*3c1d0*/  IMAD.WIDE R26, R0, 0x2, R14 ;  /* 0x00000002001a7825 */ /* 0x000fe200078e020e */
[----:B------:R0:W-:Y:S04]  /*3c1e0*/  @P1 STG.E.U16 [R24.64], R13 ;  /* 0x0000000d18001986 */ /* 0x0001e8000c101506 */
[----:B0-----:R-:W4:Y:S04]  /*3c1f0*/  LDL.LU R13, [R1+0x1660] ;  /* 0x00166000010d7983 */ /* 0x001f280000300800 */
[----:B-----5:R0:W-:Y:S04]  /*3c200*/  @P6 STG.E.U16 [R26.64], R4 ;  /* 0x000000041a006986 */ /* 0x0201e8000c101506 */
[----:B0-----:R-:W5:Y:S01]  /*3c210*/  LDL R26, [R1+0x14bc] ;  /* 0x0014bc00011a7983 */ /* 0x001f620000100800 */
[----:B------:R-:W-:-:S03]  /*3c220*/  IADD3 R4, R5, 0x2b, RZ ;  /* 0x0000002b05047810 */ /* 0x000fc60007ffe0ff */
[----:B------:R-:W5:Y:S04]  /*3c230*/  LDL R27, [R1+0x194] ;  /* 0x00019400011b7983 */ /* 0x000f680000100800 */
[----:B------:R-:W-:Y:S04]  /*3c240*/  STL [R1+0x1650], R5 ;  /* 0x0016500501007387 */ /* 0x000fe80000100800 */
[----:B------:R0:W-:Y:S04]  /*3c250*/  STL [R1+0x1654], R5 ;  /* 0x0016540501007387 */ /* 0x0001e80000100800 */
[----:B0-----:R-:W5:Y:S01]  /*3c260*/  LDL R5, [R1+0x144] ;  /* 0x0001440001057983 */ /* 0x001f620000100800 */
[----:B----4-:R-:W-:Y:S01]  /*3c270*/  IMAD.WIDE R24, R0, 0x2, R12 ;  /* 0x0000000200187825 */ /* 0x010fe200078e020c */
[----:B---3--:R-:W-:-:S02]  /*3c280*/  ISETP.LT.AND P5, PT, R22, c[0x0][0x178], !P5 ;  /* 0x00005e0016007a0c */ /* 0x008fc40006fa1270 */
[----:B--2---:R-:W-:Y:S01]  /*3c290*/  ISETP.LT.AND P6, PT, R23, c[0x0][0x178], !P3 ;  /* 0x00005e0017007a0c */ /* 0x004fe20005fc1270 */
[----:B------:R-:W-:Y:S01]  /*3c2a0*/  IMAD.WIDE R22, R0, 0x2, R10 ;  /* 0x0000000200167825 */ /* 0x000fe200078e020a */
[----:B------:R-:W-:Y:S02]  /*3c2b0*/  ISETP.GE.AND P1, PT, R4, c[0x0][0x17c], PT ;  /* 0x00005f0004007a0c */ /* 0x000fe40003f26270 */
[----:B------:R-:W-:Y:S01]  /*3c2c0*/  PRMT R4, R28, 0x7632, R4 ;  /* 0x000076321c047816 */ /* 0x000fe20000000004 */
[----:B-----5:R0:W-:Y:S01]  /*3c2d0*/  @P0 STG.E.U16 [R24.64], R5 ;  /* 0x0000000518000986 */ /* 0x0201e2000c101506 */
[----:B------:R-:W-:-:S03]  /*3c2e0*/  ISETP.LT.AND P0, PT, R26, c[0x0][0x178], !P3 ;  /* 0x00005e001a007a0c */ /* 0x000fc60005f01270 */
[----:B------:R1:W-:Y:S01]  /*3c2f0*/  @P4 STG.E.U16 [R22.64], R27 ;  /* 0x0000001b16004986 */ /* 0x0003e2000c101506 */
[----:B0-----:R-:W-:-:S03]  /*3c300*/  IADD3 R24, R0, c[0x0][0x198], RZ ;  /* 0x0000660000187a10 */ /* 0x001fc60007ffe0ff */
[----:B------:R-:W2:Y:S01]  /*3c310*/  LDL R5, [R1+0x14d0] ;  /* 0x0014d00001057983 */ /* 0x000ea20000100800 */
[----:B-1----:R-:W-:-:S04]  /*3c320*/  IMAD.WIDE R22, R0, 0x2, R8 ;  /* 0x0000000200167825 */ /* 0x002fc800078e0208 */
[----:B------:R-:W-:Y:S01]  /*3c330*/  IMAD.WIDE R26, R24, 0x2, R20 ;  /* 0x00000002181a7825 */ /* 0x000fe200078e0214 */
[----:B------:R0:W-:Y:S01]  /*3c340*/  @P5 STG.E.U16 [R22.64], R3 ;  /* 0x0000000316005986 */ /* 0x0001e2000c101506 */
[----:B------:R-:W-:-:S03]  /*3c350*/  ISETP.LT.AND P5, PT, R7, c[0x0][0x178], !P3 ;  /* 0x00005e0007007a0c */ /* 0x000fc60005fa1270 */
[----:B------:R1:W-:Y:S04]  /*3c360*/  @P6 STG.E.U16 [R26.64], R4 ;  /* 0x000000041a006986 */ /* 0x0003e8000c101506 */
[----:B0-----:R-:W3:Y:S04]  /*3c370*/  LDL.LU R3, [R1+0x165c] ;  /* 0x00165c0001037983 */ /* 0x001ee80000300800 */
[----:B------:R-:W4:Y:S04]  /*3c380*/  LDL.LU R22, [R1+0x1f4] ;  /* 0x0001f40001167983 */ /* 0x000f280000300800 */
[----:B------:R-:W5:Y:S04]  /*3c390*/  LDL.LU R23, [R1+0x1e4] ;  /* 0x0001e40001177983 */ /* 0x000f680000300800 */
[----:B-1----:R-:W2:Y:S04]  /*3c3a0*/  LDL.LU R26, [R1+0x204] ;  /* 0x00020400011a7983 */ /* 0x002ea80000300800 */
[----:B------:R-:W2:Y:S04]  /*3c3b0*/  LDL R27, [R1+0x14cc] ;  /* 0x0014cc00011b7983 */ /* 0x000ea80000100800 */
[----:B------:R-:W2:Y:S01]  /*3c3c0*/  LDL.LU R7, [R1+0x1658] ;  /* 0x0016580001077983 */ /* 0x000ea20000300800 */
[----:B------:R-:W-:-:S02]  /*3c3d0*/  ISETP.LT.AND P4, PT, R6, c[0x0][0x178], !P3 ;  /* 0x00005e0006007a0c */ /* 0x000fc40005f81270 */
[----:B------:R-:W-:Y:S01]  /*3c3e0*/  PRMT R0, R29, 0x7632, R0 ;  /* 0x000076321d007816 */ /* 0x000fe20000000000 */
[----:B------:R-:W-:-:S05]  /*3c3f0*/  IMAD.WIDE R28, R24, 0x2, R18 ;  /* 0x00000002181c7825 */ /* 0x000fca00078e0212 */
[----:B------:R3:W-:Y:S02]  /*3c400*/  @P0 STG.E.U16 [R28.64], R0 ;  /* 0x000000001c000986 */ /* 0x0007e4000c101506 */
[----:B---3--:R-:W-:Y:S01]  /*3c410*/  IMAD.WIDE R28, R24, 0x2, R2 ;  /* 0x00000002181c7825 */ /* 0x008fe200078e0202 */
[----:B----4-:R-:W-:Y:S02]  /*3c420*/  PRMT R4, R22, 0x7632, R4 ;  /* 0x0000763216047816 */ /* 0x010fe40000000004 */
[----:B-----5:R-:W-:Y:S01]  /*3c430*/  PRMT R0, R23, 0x7632, R0 ;  /* 0x0000763217007816 */ /* 0x020fe20000000000 */
[----:B------:R-:W-:Y:S01]  /*3c440*/  IMAD.WIDE R22, R24, 0x2, R14 ;  /* 0x0000000218167825 */ /* 0x000fe200078e020e */
[----:B--2---:R-:W-:Y:S02]  /*3c450*/  PRMT R25, R26, 0x7632, R25 ;  /* 0x000076321a197816 */ /* 0x004fe40000000019 */
[----:B------:R-:W-:Y:S02]  /*3c460*/  ISETP.LT.AND P6, PT, R7, c[0x0][0x178], !P3 ;  /* 0x00005e0007007a0c */ /* 0x000fe40005fc1270 */
[----:B------:R-:W-:Y:S01]  /*3c470*/  ISETP.LT.AND P0, PT, R27, c[0x0][0x178], !P3 ;  /* 0x00005e001b007a0c */ /* 0x000fe20005f01270 */
[----:B------:R-:W-:Y:S01]  /*3c480*/  IMAD.WIDE R26, R24, 0x2, R16 ;  /* 0x00000002181a7825 */ /* 0x000fe200078e0210 */
[----:B------:R0:W-:Y:S04]  /*3c490*/  @P4 STG.E.U16 [R28.64], R25 ;  /* 0x000000191c004986 */ /* 0x0001e8000c101506 */
[----:B------:R1:W-:Y:S05]  /*3c4a0*/  @P5 STG.E.U16 [R26.64], R4 ;  /* 0x000000041a005986 */ /* 0x0003ea000c101506 */
[----:B------:R2:W-:Y:S04]  /*3c4b0*/  @P6 STG.E.U16 [R22.64], R0 ;  /* 0x0000000016006986 */ /* 0x0005e8000c101506 */
[----:B0-----:R-:W3:Y:S04]  /*3c4c0*/  LDL.LU R29, [R1+0x144] ;  /* 0x00014400011d7983 */ /* 0x001ee80000300800 */
[----:B-1----:R-:W4:Y:S04]  /*3c4d0*/  LDL.LU R26, [R1+0x194] ;  /* 0x00019400011a7983 */ /* 0x002f280000300800 */
[----:B------:R-:W5:Y:S04]  /*3c4e0*/  LDL.LU R27, [R1+0x34] ;  /* 0x00003400011b7983 */ /* 0x000f680000300800 */
[----:B--2---:R-:W2:Y:S01]  /*3c4f0*/  LDL R0, [R1+0x14d4] ;  /* 0x0014d40001007983 */ /* 0x004ea20000100800 */
[----:B------:R-:W-:-:S03]  /*3c500*/  ISETP.LT.AND P6, PT, R5, c[0x0][0x178], !P3 ;  /* 0x00005e0005007a0c */ /* 0x000fc60005fc1270 */
[----:B------:R-:W4:Y:S04]  /*3c510*/  LDL R22, [R1+0xbec] ;  /* 0x000bec0001167983 */ /* 0x000f280000100800 */
[----:B------:R-:W5:Y:S04]  /*3c520*/  LDL R23, [R1+0x14bc] ;  /* 0x0014bc0001177983 */ /* 0x000f680000100800 */
[----:B------:R-:W5:Y:S04]  /*3c530*/  LDL.LU R5, [R1+0x1654] ;  /* 0x0016540001057983 */ /* 0x000f680000300800 */
[----:B------:R-:W-:Y:S01]  /*3c540*/  STL [R1+0x164c], R6 ;  /* 0x00164c0601007387 */ /* 0x000fe20000100800 */
[----:B---3--:R-:W-:Y:S01]  /*3c550*/  PRMT R25, R29, 0x7632, R25 ;  /* 0x000076321d197816 */ /* 0x008fe20000000019 */
[----:B------:R-:W-:Y:S01]  /*3c560*/  IMAD.WIDE R28, R24, 0x2, R12 ;  /* 0x00000002181c7825 */ /* 0x000fe200078e020c */
[----:B--2---:R-:W-:-:S04]  /*3c570*/  ISETP.LT.AND P3, PT, R0, c[0x0][0x178], !P3 ;  /* 0x00005e0000007a0c */ /* 0x004fc80005f61270 */
[----:B------:R0:W-:Y:S01]  /*3c580*/  @P0 STG.E.U16 [R28.64], R25 ;  /* 0x000000191c000986 */ /* 0x0001e2000c101506 */
[----:B------:R-:W-:Y:S02]  /*3c590*/  IADD3 R0, R24, c[0x0][0x198], RZ ;  /* 0x0000660018007a10 */ /* 0x000fe40007ffe0ff */
[----:B----4-:R-:W-:Y:S02]  /*3c5a0*/  ISETP.LT.AND P4, PT, R22, c[0x0][0x178], !P2 ;  /* 0x00005e0016007a0c */ /* 0x010fe40005781270 */
[----:B-----5:R-:W-:Y:S02]  /*3c5b0*/  PRMT R4, R27, 0x7632, R4 ;  /* 0x000076321b047816 */ /* 0x020fe40000000004 */
[----:B------:R-:W-:Y:S01]  /*3c5c0*/  ISETP.LT.AND P5, PT, R23, c[0x0][0x178], !P2 ;  /* 0x00005e0017007a0c */ /* 0x000fe200057a1270 */
[----:B------:R-:W-:Y:S01]  /*3c5d0*/  IMAD.WIDE R22, R24, 0x2, R10 ;  /* 0x0000000218167825 */ /* 0x000fe200078e020a */
[----:B------:R-:W-:-:S03]  /*3c5e0*/  PRMT R5, R26, 0x7632, R5 ;  /* 0x000076321a057816 */ /* 0x000fc60000000005 */
[----:B0-----:R-:W-:Y:S01]  /*3c5f0*/  IMAD.WIDE R24, R24, 0x2, R8 ;  /* 0x0000000218187825 */ /* 0x001fe200078e0208 */
[----:B------:R-:W-:Y:S02]  /*3c600*/  ISETP.LT.AND P0, PT, R6, c[0x0][0x178], !P2 ;  /* 0x00005e0006007a0c */ /* 0x000fe40005701270 */
[----:B------:R-:W2:Y:S04]  /*3c610*/  LDL R6, [R1+0x2b4] ;  /* 0x0002b40001067983 */ /* 0x000ea80000100800 */
[----:B------:R0:W-:Y:S04]  /*3c620*/  @P6 STG.E.U16 [R22.64], R5 ;  /* 0x0000000516006986 */ /* 0x0001e8000c101506 */
[----:B------:R1:W-:Y:S04]  /*3c630*/  @P3 STG.E.U16 [R24.64], R4 ;  /* 0x0000000418003986 */ /* 0x0003e8000c101506 */
[----:B0-----:R-:W3:Y:S04]  /*3c640*/  LDL.LU R5, [R1+0x1650] ;  /* 0x0016500001057983 */ /* 0x001ee80000300800 */
[----:B-1----:R-:W4:Y:S04]  /*3c650*/  LDL R25, [R1+0x2c4] ;  /* 0x0002c40001197983 */ /* 0x002f280000100800 */
[----:B------:R-:W5:Y:S01]  /*3c660*/  LDL R24, [R1+0x14c4] ;  /* 0x0014c40001187983 */ /* 0x000f620000100800 */
[----:B------:R-:W-:-:S03]  /*3c670*/  IMAD.WIDE R26, R0, 0x2, R20 ;  /* 0x00000002001a7825 */ /* 0x000fc600078e0214 */
[----:B------:R-:W5:Y:S01]  /*3c680*/  LDL R22, [R1+0x14cc] ;  /* 0x0014cc0001167983 */ /* 0x000f620000100800 */
[----:B------:R-:W-:-:S03]  /*3c690*/  IMAD.WIDE R28, R0, 0x2, R18 ;  /* 0x00000002001c7825 */ /* 0x000fc600078e0212 */
[----:B------:R-:W5:Y:S04]  /*3c6a0*/  LDL R23, [R1+0x14d0] ;  /* 0x0014d00001177983 */ /* 0x000f680000100800 */
[----:B----4-:R0:W-:Y:S04]  /*3c6b0*/  @P4 STG.E.U16 [R26.64], R25 ;  /* 0x000000191a004986 */ /* 0x0101e8000c101506 */
[----:B--2---:R1:W-:Y:S01]  /*3c6c0*/  @P5 STG.E.U16 [R28.64], R6 ;  /* 0x000000061c005986 */ /* 0x0043e2000c101506 */
[----:B---3--:R-:W-:-:S03]  /*3c6d0*/  IADD3 R4, R5, 0x2c, RZ ;  /* 0x0000002c05047810 */ /* 0x008fc60007ffe0ff */
[----:B0-----:R-:W2:Y:S04]  /*3c6e0*/  LDL R26, [R1+0x2a4] ;  /* 0x0002a400011a7983 */ /* 0x001ea80000100800 */
[----:B------:R-:W3:Y:S04]  /*3c6f0*/  LDL R27, [R1+0x14d4] ;  /* 0x0014d400011b7983 */ /* 0x000ee80000100800 */
[----:B-1----:R-:W4:Y:S04]  /*3c700*/  LDL R6, [R1+0x14] ;  /* 0x0000140001067983 */ /* 0x002f280000100800 */
[----:B------:R-:W4:Y:S04]  /*3c710*/  LDL.LU R28, [R1+0x294] ;  /* 0x00029400011c7983 */ /* 0x000f280000300800 */
[----:B------:R-:W4:Y:S04]  /*3c720*/  LDL.LU R29, [R1+0x284] ;  /* 0x00028400011d7983 */ /* 0x000f280000300800 */
[----:B------:R0:W-:Y:S04]  /*3c730*/  STL [R1+0x163c], R5 ;  /* 0x00163c0501007387 */ /* 0x0001e80000100800 */
[----:B0-----:R-:W4:Y:S01]  /*3c740*/  LDL.LU R5, [R1+0x274] ;  /* 0x0002740001057983 */ /* 0x001f220000300800 */
[----:B-----5:R-:W-:-:S02]  /*3c750*/  ISETP.LT.AND P3, PT, R24, c[0x0][0x178], !P2 ;  /* 0x00005e0018007a0c */ /* 0x020fc40005761270 */
[----:B------:R-:W-:Y:S01]  /*3c760*/  ISETP.LT.AND P4, PT, R7, c[0x0][0x178], !P2 ;  /* 0x00005e0007007a0c */ /* 0x000fe20005781270 */
[----:B------:R-:W-:Y:S01]  /*3c770*/  IMAD.WIDE R24, R0, 0x2, R2 ;  /* 0x0000000200187825 */ /* 0x000fe200078e0202 */
[----:B------:R-:W-:Y:S02]  /*3c780*/  ISETP.LT.AND P5, PT, R22, c[0x0][0x178], !P2 ;  /* 0x00005e0016007a0c */ /* 0x000fe400057a1270 */
[----:B------:R-:W-:Y:S01]  /*3c790*/  ISETP.LT.AND P6, PT, R23, c[0x0][0x178], !P2 ;  /* 0x00005e0017007a0c */ /* 0x000fe200057c1270 */
[C---:B------:R-:W-:Y:S01]  /*3c7a0*/  IMAD.WIDE R22, R0.reuse, 0x2, R16 ;  /* 0x0000000200167825 */ /* 0x040fe200078e0210 */
[----:B--2---:R0:W-:Y:S01]  /*3c7b0*/  @P0 STG.E.U16 [R24.64], R26 ;  /* 0x0000001a18000986 */ /* 0x0041e2000c101506 */
[----:B---3--:R-:W-:Y:S02]  /*3c7c0*/  ISETP.LT.AND P2, PT, R27, c[0x0][0x178], !P2 ;  /* 0x00005e001b007a0c */ /* 0x008fe40005741270 */
[C---:B0-----:R-:W-:Y:S02]  /*3c7d0*/  IMAD.WIDE R26, R0.reuse, 0x2, R14 ;  /* 0x00000002001a7825 */ /* 0x041fe400078e020e */
[----:B----4-:R0:W-:Y:S04]  /*3c7e0*/  @P3 STG.E.U16 [R22.64], R28 ;  /* 0x0000001c16003986 */ /* 0x0101e8000c101506 */
[----:B------:R-:W2:Y:S04]  /*3c7f0*/  LDL R25, [R1+0xbec] ;  /* 0x000bec0001197983 */ /* 0x000ea80000100800 */
[----:B------:R-:W-:Y:S01]  /*3c800*/  STL [R1+0x1644], R12 ;  /* 0x0016440c01007387 */ /* 0x000fe20000100800 */
[----:B0-----:R-:W-:-:S03]  /*3c810*/  IMAD.WIDE R22, R0, 0x2, R12 ;  /* 0x0000000200167825 */ /* 0x001fc600078e020c */
[----:B------:R-:W-:Y:S04]  /*3c820*/  STL [R1+0x1640], R13 ;  /* 0x0016400d01007387 */ /* 0x000fe80000100800 */
[----:B------:R-:W-:Y:S04]  /*3c830*/  @P4 STG.E.U16 [R26.64], R29 ;  /* 0x0000001d1a004986 */ /* 0x000fe8000c101506 */
[----:B------:R-:W-:Y:S04]  /*3c840*/  STL [R1+0x1648], R11 ;  /* 0x0016480b01007387 */ /* 0x000fe80000100800 */
[----:B------:R0:W-:Y:S04]  /*3c850*/  @P5 STG.E.U16 [R22.64], R5 ;  /* 0x0000000516005986 */ /* 0x0001e8000c101506 */
[----:B0-----:R-:W3:Y:S01]  /*3c860*/  LDL R22, [R1+0x264] ;  /* 0x0002640001167983 */ /* 0x001ee20000100800 */
[----:B------:R-:W-:-:S03]  /*3c870*/  IMAD.WIDE R26, R0, 0x2, R8 ;  /* 0x00000002001a7825 */ /* 0x000fc600078e0208 */
[----:B------:R-:W4:Y:S01]  /*3c880*/  LDL.LU R23, [R1+0x2c4] ;  /* 0x0002c40001177983 */ /* 0x000f220000300800 */
[----:B--2---:R-:W-:Y:S01]  /*3c890*/  ISETP.LT.AND P3, PT, R25, c[0x0][0x178], !P1 ;  /* 0x00005e0019007a0c */ /* 0x004fe20004f61270 */
[----:B------:R-:W-:-:S05]  /*3c8a0*/  IMAD.WIDE R24, R0, 0x2, R10 ;  /* 0x0000000200187825 */ /* 0x000fca00078e020a */
[----:B---3--:R0:W-:Y:S04]  /*3c8b0*/  @P6 STG.E.U16 [R24.64], R22 ;  /* 0x0000001618006986 */ /* 0x0081e8000c101506 */
[----:B------:R1:W-:Y:S04]  /*3c8c0*/  @P2 STG.E.U16 [R26.64], R6 ;  /* 0x000000061a002986 */ /* 0x0003e8000c101506 */
[----:B0-----:R-:W2:Y:S04]  /*3c8d0*/  LDL.LU R24, [R1+0x2b4] ;  /* 0x0002b40001187983 */ /* 0x001ea80000300800 */
[----:B------:R-:W3:Y:S04]  /*3c8e0*/  LDL.LU R25, [R1+0x2a4] ;  /* 0x0002a40001197983 */ /* 0x000ee80000300800 */
[----:B------:R-:W-:Y:S04]  /*3c8f0*/  STL [R1+0x1638], R21 ;  /* 0x0016381501007387 */ /* 0x000fe80000100800 */
[----:B-1----:R-:W5:Y:S04]  /*3c900*/  LDL.LU R6, [R1+0x164c] ;  /* 0x00164c0001067983 */ /* 0x002f680000300800 */
[----:B------:R-:W5:Y:S04]  /*3c910*/  LDL R26, [R1+0x14bc] ;  /* 0x0014bc00011a7983 */ /* 0x000f680000100800 */
[----:B------:R-:W5:Y:S01]  /*3c920*/  LDL R27, [R1+0x14c4] ;  /* 0x0014c400011b7983 */ /* 0x000f620000100800 */
[----:B------:R-:W-:-:S02]  /*3c930*/  ISETP.GE.AND P0, PT, R4, c[0x0][0x17c], PT ;  /* 0x00005f0004007a0c */ /* 0x000fc40003f06270 */
[----:B------:R-:W-:Y:S02]  /*3c940*/  IADD3 R4, R0, c[0x0][0x198], RZ ;  /* 0x0000660000047a10 */ /* 0x000fe40007ffe0ff */
[----:B----4-:R-:W-:-:S03]  /*3c950*/  PRMT R0, R23, 0x7632, R0 ;  /* 0x0000763217007816 */ /* 0x010fc60000000000 */
[----:B------:R-:W-:Y:S01]  /*3c960*/  IMAD.WIDE R22, R4, 0x2, R20 ;  /* 0x0000000204167825 */ /* 0x000fe200078e0214 */
[----:B------:R0:W-:Y:S04]  /*3c970*/  STL [R1+0x1630], R7 ;  /* 0x0016300701007387 */ /* 0x0001e80000100800 */
[----:B------:R1:W-:Y:S01]  /*3c980*/  @P3 STG.E.U16 [R22.64], R0 ;  /* 0x0000000016003986 */ /* 0x0003e2000c101506 */
[----:B------:R-:W-:Y:S02]  /*3c990*/  ISETP.LT.AND P3, PT, R7, c[0x0][0x178], !P1 ;  /* 0x00005e0007007a0c */ /* 0x000fe40004f61270 */
[----:B------:R-:W-:Y:S01]  /*3c9a0*/  PRMT R13, R28, 0x7632, R13 ;  /* 0x000076321c0d7816 */ /* 0x000fe2000000000d */
[----:B0-----:R-:W4:Y:S01]  /*3c9b0*/  LDL.LU R7, [R1+0x264] ;  /* 0x0002640001077983 */ /* 0x001f220000300800 */
[----:B-1----:R-:W-:-:S03]  /*3c9c0*/  IMAD.WIDE R22, R4, 0x2, R18 ;  /* 0x0000000204167825 */ /* 0x002fc600078e0212 */
[----:B------:R-:W-:Y:S01]  /*3c9d0*/  STL [R1+0x1634], R3 ;  /* 0x0016340301007387 */ /* 0x000fe20000100800 */
[----:B------:R-:W-:Y:S02]  /*3c9e0*/  PRMT R21, R5, 0x7632, R21 ;  /* 0x0000763205157816 */ /* 0x000fe40000000015 */
[----:B--2---:R-:W-:Y:S02]  /*3c9f0*/  PRMT R11, R24, 0x7632, R11 ;  /* 0x00007632180b7816 */ /* 0x004fe4000000000b */
[----:B---3--:R-:W-:Y:S02]  /*3ca00*/  PRMT R12, R25, 0x7632, R12 ;  /* 0x00007632190c7816 */ /* 0x008fe4000000000c */
        /* <DEDUP_REMOVED lines=9> */
[----:B------:R-:W5:Y:S04]  /*3caa0*/  LDL R22, [R1+0xbec] ;  /* 0x000bec0001167983 */ /* 0x000f680000100800 */
[----:B------:R-:W3:Y:S04]  /*3cab0*/  LDL R23, [R1+0x14bc] ;  /* 0x0014bc0001177983 */ /* 0x000ee80000100800 */
[----:B-1----:R-:W3:Y:S04]  /*3cac0*/  LDL.LU R12, [R1+0x1644] ;  /* 0x00164400010c7983 */ /* 0x002ee80000300800 */
[----:B------:R-:W3:Y:S04]  /*3cad0*/  LDL R24, [R1+0x14d4] ;  /* 0x0014d40001187983 */ /* 0x000ee80000100800 */
[----:B------:R-:W3:Y:S04]  /*3cae0*/  LDL.LU R25, [R1+0x14] ;  /* 0x0000140001197983 */ /* 0x000ee80000300800 */
[----:B--2---:R-:W2:Y:S04]  /*3caf0*/  LDL.LU R13, [R1+0x1640] ;  /* 0x00164000010d7983 */ /* 0x004ea80000300800 */
[----:B------:R-:W2:Y:S04]  /*3cb00*/  LDL R26, [R1+0x14cc] ;  /* 0x0014cc00011a7983 */ /* 0x000ea80000100800 */
[----:B------:R-:W2:Y:S04]  /*3cb10*/  LDL R27, [R1+0x14d0] ;  /* 0x0014d000011b7983 */ /* 0x000ea80000100800 */
[----:B------:R-:W2:Y:S01]  /*3cb20*/  LDL.LU R5, [R1+0x163c] ;  /* 0x00163c0001057983 */ /* 0x000ea20000300800 */
[----:B------:R-:W-:Y:S01]  /*3cb30*/  PRMT R0, R29, 0x7632, R0 ;  /* 0x000076321d007816 */ /* 0x000fe20000000000 */
[----:B------:R-:W-:Y:S01]  /*3cb40*/  IMAD.WIDE R28, R4, 0x2, R14 ;  /* 0x00000002041c7825 */ /* 0x000fe200078e020e */
[----:B----4-:R-:W-:-:S02]  /*3cb50*/  PRMT R3, R7, 0x7632, R3 ;  /* 0x0000763207037816 */ /* 0x010fc40000000003 */
[----:B------:R-:W4:Y:S04]  /*3cb60*/  LDL R7, [R1+0x334] ;  /* 0x0003340001077983 */ /* 0x000f280000100800 */
[----:B------:R0:W-:Y:S04]  /*3cb70*/  @P3 STG.E.U16 [R28.64], R0 ;  /* 0x000000001c003986 */ /* 0x0001e8000c101506 */
[----:B------:R1:W-:Y:S01]  /*3cb80*/  STL [R1+0x162c], R10 ;  /* 0x00162c0a01007387 */ /* 0x0003e20000100800 */
[----:B0-----:R-:W-:Y:S02]  /*3cb90*/  IADD3 R0, R4, c[0x0][0x198], RZ ;  /* 0x0000660004007a10 */ /* 0x001fe40007ffe0ff */
[----:B-----5:R-:W-:-:S02]  /*3cba0*/  ISETP.LT.AND P5, PT, R22, c[0x0][0x178], !P0 ;  /* 0x00005e0016007a0c */ /* 0x020fc400047a1270 */
[----:B---3--:R-:W-:Y:S01]  /*3cbb0*/  ISETP.LT.AND P3, PT, R23, c[0x0][0x178], !P0 ;  /* 0x00005e0017007a0c */ /* 0x008fe20004761270 */
[----:B------:R-:W-:Y:S02]  /*3cbc0*/  IMAD.WIDE R22, R4, 0x2, R10 ;  /* 0x0000000204167825 */ /* 0x000fe400078e020a */
[----:B-1----:R-:W3:Y:S01]  /*3cbd0*/  LDL R10, [R1+0x314] ;  /* 0x00031400010a7983 */ /* 0x002ee20000100800 */
[----:B------:R-:W-:Y:S02]  /*3cbe0*/  ISETP.LT.AND P6, PT, R24, c[0x0][0x178], !P1 ;  /* 0x00005e0018007a0c */ /* 0x000fe40004fc1270 */
[----:B------:R-:W-:Y:S02]  /*3cbf0*/  PRMT R28, R25, 0x7632, R28 ;  /* 0x00007632191c7816 */ /* 0x000fe4000000001c */
[----:B--2---:R-:W-:Y:S01]  /*3cc00*/  ISETP.LT.AND P4, PT, R26, c[0x0][0x178], !P1 ;  /* 0x00005e001a007a0c */ /* 0x004fe20004f81270 */
[----:B------:R-:W-:Y:S01]  /*3cc10*/  IMAD.WIDE R24, R4, 0x2, R12 ;  /* 0x0000000204187825 */ /* 0x000fe200078e020c */
[----:B------:R0:W-:Y:S01]  /*3cc20*/  STL [R1+0x1628], R11 ;  /* 0x0016280b01007387 */ /* 0x0001e20000100800 */
[----:B------:R-:W-:-:S02]  /*3cc30*/  ISETP.LT.AND P2, PT, R27, c[0x0][0x178], !P1 ;  /* 0x00005e001b007a0c */ /* 0x000fc40004f41270 */
[----:B------:R-:W-:Y:S01]  /*3cc40*/  IADD3 R29, R5, 0x2d, RZ ;  /* 0x0000002d051d7810 */ /* 0x000fe20007ffe0ff */
[----:B------:R-:W-:Y:S02]  /*3cc50*/  IMAD.WIDE R26, R4, 0x2, R8 ;  /* 0x00000002041a7825 */ /* 0x000fe400078e0208 */
[----:B------:R-:W2:Y:S01]  /*3cc60*/  LDL R4, [R1+0x324] ;  /* 0x0003240001047983 */ /* 0x000ea20000100800 */
[----:B------:R-:W-:-:S03]  /*3cc70*/  ISETP.GE.AND P1, PT, R29, c[0x0][0x17c], PT ;  /* 0x00005f001d007a0c */ /* 0x000fc60003f26270 */
[----:B0-----:R-:W5:Y:S04]  /*3cc80*/  LDL R11, [R1+0x304] ;  /* 0x00030400010b7983 */ /* 0x001f680000100800 */
[----:B------:R-:W2:Y:S04]  /*3cc90*/  LDL R29, [R1+0x14d4] ;  /* 0x0014d400011d7983 */ /* 0x000ea80000100800 */
[----:B------:R0:W-:Y:S04]  /*3cca0*/  @P4 STG.E.U16 [R24.64], R21 ;  /* 0x0000001518004986 */ /* 0x0001e8000c101506 */
[----:B0-----:R-:W2:Y:S04]  /*3ccb0*/  LDL.LU R21, [R1+0x1638] ;  /* 0x0016380001157983 */ /* 0x001ea80000300800 */
[----:B------:R-:W-:Y:S04]  /*3ccc0*/  STL [R1+0x1624], R20 ;  /* 0x0016241401007387 */ /* 0x000fe80000100800 */
[----:B------:R0:W-:Y:S04]  /*3ccd0*/  @P2 STG.E.U16 [R22.64], R3 ;  /* 0x0000000316002986 */ /* 0x0001e8000c101506 */
[----:B------:R1:W-:Y:S04]  /*3cce0*/  @P6 STG.E.U16 [R26.64], R28 ;  /* 0x0000001c1a006986 */ /* 0x0003e8000c101506 */
[----:B--2---:R2:W-:Y:S01]  /*3ccf0*/  STL [R1+0x1620], R21 ;  /* 0x0016201501007387 */ /* 0x0045e20000100800 */
[----:B------:R-:W-:-:S03]  /*3cd00*/  IMAD.WIDE R24, R0, 0x2, R20 ;  /* 0x0000000200187825 */ /* 0x000fc600078e0214 */
[----:B0-----:R-:W3:Y:S04]  /*3cd10*/  LDL.LU R3, [R1+0x1634] ;  /* 0x0016340001037983 */ /* 0x001ee80000300800 */
[----:B-1----:R-:W3:Y:S04]  /*3cd20*/  LDL R28, [R1+0x14c4] ;  /* 0x0014c400011c7983 */ /* 0x002ee80000100800 */
[----:B------:R-:W5:Y:S04]  /*3cd30*/  LDL R20, [R1+0x14bc] ;  /* 0x0014bc0001147983 */ /* 0x000f680000100800 */
[----:B--2---:R-:W2:Y:S04]  /*3cd40*/  LDL R21, [R1+0x2d4] ;  /* 0x0002d40001157983 */ /* 0x004ea80000100800 */
[----:B------:R-:W2:Y:S04]  /*3cd50*/  LDL R26, [R1+0x14cc] ;  /* 0x0014cc00011a7983 */ /* 0x000ea80000100800 */
[----:B------:R-:W2:Y:S04]  /*3cd60*/  LDL R27, [R1+0x14d0] ;  /* 0x0014d000011b7983 */ /* 0x000ea80000100800 */
[----:B----4-:R0:W-:Y:S04]  /*3cd70*/  @P5 STG.E.U16 [R24.64], R7 ;  /* 0x0000000718005986 */ /* 0x0101e8000c101506 */
[----:B0-----:R-:W4:Y:S01]  /*3cd80*/  LDL.LU R7, [R1+0x1630] ;  /* 0x0016300001077983 */ /* 0x001f220000300800 */
[----:B------:R-:W-:Y:S01]  /*3cd90*/  ISETP.LT.AND P6, PT, R6, c[0x0][0x178], !P0 ;  /* 0x00005e0006007a0c */ /* 0x000fe200047c1270 */
[----:B------:R-:W-:-:S05]  /*3cda0*/  IMAD.WIDE R22, R0, 0x2, R18 ;  /* 0x0000000200167825 */ /* 0x000fca00078e0212 */
[----:B------:R0:W-:Y:S01]  /*3cdb0*/  @P3 STG.E.U16 [R22.64], R4 ;  /* 0x0000000416003986 */ /* 0x0001e2000c101506 */
[----:B------:R-:W-:Y:S01]  /*3cdc0*/  IMAD.WIDE R24, R0, 0x2, R16 ;  /* 0x0000000200187825 */ /* 0x000fe200078e0210 */
[----:B0-----:R-:W-:Y:S02]  /*3cdd0*/  IADD3 R4, R5, 0x2e, RZ ;  /* 0x0000002e05047810 */ /* 0x001fe40007ffe0ff */
[----:B---3--:R-:W-:Y:S01]  /*3cde0*/  ISETP.LT.AND P2, PT, R28, c[0x0][0x178], !P0 ;  /* 0x00005e001c007a0c */ /* 0x008fe20004741270 */
[----:B------:R-:W-:-:S05]  /*3cdf0*/  IMAD.WIDE R22, R0, 0x2, R2 ;  /* 0x0000000200167825 */ /* 0x000fca00078e0202 */
[----:B------:R-:W-:Y:S07]  /*3ce00*/  @P6 STG.E.U16 [R22.64], R10 ;  /* 0x0000000a16006986 */ /* 0x000fee000c101506 */
[----:B-----5:R-:W-:Y:S01]  /*3ce10*/  @P2 STG.E.U16 [R24.64], R11 ;  /* 0x0000000b18002986 */ /* 0x020fe2000c101506 */
[----:B----4-:R-:W-:-:S03]  /*3ce20*/  ISETP.LT.AND P5, PT, R7, c[0x0][0x178], !P0 ;  /* 0x00005e0007007a0c */ /* 0x010fc600047a1270 */
[----:B------:R0:W-:Y:S04]  /*3ce30*/  STL [R1+0x161c], R7 ;  /* 0x00161c0701007387 */ /* 0x0001e80000100800 */
[----:B0-----:R-:W3:Y:S04]  /*3ce40*/  LDL R7, [R1+0x14c4] ;  /* 0x0014c40001077983 */ /* 0x001ee80000100800 */
[----:B------:R0:W-:Y:S04]  /*3ce50*/  STL [R1+0x1618], R5 ;  /* 0x0016180501007387 */ /* 0x0001e80000100800 */
[----:B0-----:R-:W4:Y:S04]  /*3ce60*/  LDL R5, [R1+0xbec] ;  /* 0x000bec0001057983 */ /* 0x001f280000100800 */
[----:B------:R-:W5:Y:S04]  /*3ce70*/  LDL.LU R10, [R1+0x162c] ;  /* 0x00162c00010a7983 */ /* 0x000f680000300800 */
[----:B------:R-:W3:Y:S04]  /*3ce80*/  LDL R22, [R1+0x2e4] ;  /* 0x0002e40001167983 */ /* 0x000ee80000100800 */
[----:B------:R-:W4:Y:S04]  /*3ce90*/  LDL R23, [R1+0x2f4] ;  /* 0x0002f40001177983 */ /* 0x000f280000100800 */
[----:B------:R-:W5:Y:S01]  /*3cea0*/  LDL.LU R11, [R1+0x1628] ;  /* 0x00162800010b7983 */ /* 0x000f620000300800 */
[----:B--2---:R-:W-:-:S02]  /*3ceb0*/  ISETP.LT.AND P4, PT, R26, c[0x0][0x178], !P0 ;  /* 0x00005e001a007a0c */ /* 0x004fc40004781270 */
[----:B------:R-:W-:Y:S01]  /*3cec0*/  ISETP.LT.AND P3, PT, R27, c[0x0][0x178], !P0 ;  /* 0x00005e001b007a0c */ /* 0x000fe20004761270 */
[----:B------:R-:W-:Y:S01]  /*3ced0*/  IMAD.WIDE R26, R0, 0x2, R14 ;  /* 0x00000002001a7825 */ /* 0x000fe200078e020e */
[----:B------:R-:W-:-:S03]  /*3cee0*/  ISETP.LT.AND P0, PT, R29, c[0x0][0x178], !P0 ;  /* 0x00005e001d007a0c */ /* 0x000fc60004701270 */
[----:B------:R-:W-:Y:S01]  /*3cef0*/  IMAD.WIDE R28, R0, 0x2, R12 ;  /* 0x00000002001c7825 */ /* 0x000fe200078e020c */
[----:B---3--:R0:W-:Y:S05]  /*3cf00*/  @P5 STG.E.U16 [R26.64], R22 ;  /* 0x000000161a005986 */ /* 0x0081ea000c101506 */
[----:B----4-:R5:W-:Y:S01]  /*3cf10*/  @P4 STG.E.U16 [R28.64], R23 ;  /* 0x000000171c004986 */ /* 0x010be2000c101506 */
[----:B------:R-:W-:-:S03]  /*3cf20*/  ISETP.LT.AND P4, PT, R20, c[0x0][0x178], !P1 ;  /* 0x00005e0014007a0c */ /* 0x000fc60004f81270 */
[----:B0-----:R-:W2:Y:S01]  /*3cf30*/  LDL.LU R26, [R1+0x324] ;  /* 0x00032400011a7983 */ /* 0x001ea20000300800 */
[----:B-----5:R-:W-:-:S03]  /*3cf40*/  IMAD.WIDE R22, R0, 0x2, R10 ;  /* 0x0000000200167825 */ /* 0x020fc600078e020a */
[----:B------:R-:W3:Y:S04]  /*3cf50*/  LDL.LU R27, [R1+0x314] ;  /* 0x00031400011b7983 */ /* 0x000ee80000300800 */
[----:B------:R-:W4:Y:S04]  /*3cf60*/  LDL.LU R20, [R1+0x1624] ;  /* 0x0016240001147983 */ /* 0x000f280000300800 */
[----:B------:R0:W-:Y:S04]  /*3cf70*/  @P3 STG.E.U16 [R22.64], R21 ;  /* 0x0000001516003986 */ /* 0x0001e8000c101506 */
[----:B0-----:R-:W4:Y:S04]  /*3cf80*/  LDL.LU R21, [R1+0x1620] ;  /* 0x0016200001157983 */ /* 0x001f280000300800 */
[----:B------:R-:W5:Y:S04]  /*3cf90*/  LDL R22, [R1+0x24] ;  /* 0x0000240001167983 */ /* 0x000f680000100800 */
[----:B------:R-:W4:Y:S01]  /*3cfa0*/  LDL.LU R23, [R1+0x334] ;  /* 0x0003340001177983 */ /* 0x000f220000300800 */
[----:B------:R-:W-:Y:S01]  /*3cfb0*/  ISETP.LT.AND P5, PT, R5, c[0x0][0x178], !P1 ;  /* 0x00005e0005007a0c */ /* 0x000fe20004fa1270 */
[C---:B------:R-:W-:Y:S01]  /*3cfc0*/  IMAD.WIDE R24, R0.reuse, 0x2, R8 ;  /* 0x0000000200187825 */ /* 0x040fe200078e0208 */
[----:B------:R-:W-:-:S02]  /*3cfd0*/  IADD3 R0, R0, c[0x0][0x198], RZ ;  /* 0x0000660000007a10 */ /* 0x000fc40007ffe0ff */
[----:B------:R-:W-:Y:S02]  /*3cfe0*/  ISETP.LT.AND P2, PT, R6, c[0x0][0x178], !P1 ;  /* 0x00005e0006007a0c */ /* 0x000fe40004f41270 */
[----:B------:R-:W-:Y:S01]  /*3cff0*/  ISETP.GE.AND P6, PT, R4, c[0x0][0x17c], PT ;  /* 0x00005f0004007a0c */ /* 0x000fe20003fc6270 */
[----:B------:R0:W-:Y:S01]  /*3d000*/  STL [R1+0x1614], R3 ;  /* 0x0016140301007387 */ /* 0x0001e20000100800 */
[----:B--2---:R-:W-:Y:S02]  /*3d010*/  PRMT R28, R26, 0x7632, R28 ;  /* 0x000076321a1c7816 */ /* 0x004fe4000000001c */
[----:B---3--:R-:W-:Y:S01]  /*3d020*/  PRMT R29, R27, 0x7632, R29 ;  /* 0x000076321b1d7816 */ /* 0x008fe2000000001d */
[C---:B------:R-:W-:Y:S02]  /*3d030*/  IMAD.WIDE R26, R0.reuse, 0x2, R2 ;  /* 0x00000002001a7825 */ /* 0x040fe400078e0202 */
[----:B0-----:R-:W2:Y:S04]  /*3d040*/  LDL R3, [R1+0x14d4] ;  /* 0x0014d40001037983 */ /* 0x001ea80000100800 */
[----:B-----5:R0:W-:Y:S01]  /*3d050*/  @P0 STG.E.U16 [R24.64], R22 ;  /* 0x0000001618000986 */ /* 0x0201e2000c101506 */
[----:B----4-:R-:W-:Y:S01]  /*3d060*/  PRMT R4, R23, 0x7632, R4 ;  /* 0x0000763217047816 */ /* 0x010fe20000000004 */
[----:B0-----:R-:W-:-:S04]  /*3d070*/  IMAD.WIDE R22, R0, 0x2, R20 ;  /* 0x0000000200167825 */ /* 0x001fc800078e0214 */
[----:B------:R-:W-:Y:S01]  /*3d080*/  IMAD.WIDE R24, R0, 0x2, R18 ;  /* 0x0000000200187825 */ /* 0x000fe200078e0212 */
[----:B------:R0:W-:Y:S01]  /*3d090*/  @P5 STG.E.U16 [R22.64], R4 ;  /* 0x0000000416005986 */ /* 0x0001e2000c101506 */
[----:B------:R-:W-:-:S03]  /*3d0a0*/  ISETP.LT.AND P0, PT, R7, c[0x0][0x178], !P1 ;  /* 0x00005e0007007a0c */ /* 0x000fc60004f01270 */
[----:B------:R1:W-:Y:S04]  /*3d0b0*/  @P4 STG.E.U16 [R24.64], R28 ;  /* 0x0000001c18004986 */ /* 0x0003e8000c101506 */
[----:B------:R3:W-:Y:S04]  /*3d0c0*/  @P2 STG.E.U16 [R26.64], R29 ;  /* 0x0000001d1a002986 */ /* 0x0007e8000c101506 */
[----:B0-----:R-:W4:Y:S04]  /*3d0d0*/  LDL.LU R22, [R1+0x2e4] ;  /* 0x0002e40001167983 */ /* 0x001f280000300800 */
[----:B------:R-:W5:Y:S04]  /*3d0e0*/  LDL R23, [R1+0x14d0] ;  /* 0x0014d00001177983 */ /* 0x000f680000100800 */
[----:B------:R-:W2:Y:S04]  /*3d0f0*/  LDL.LU R7, [R1+0x161c] ;  /* 0x00161c0001077983 */ /* 0x000ea80000300800 */
[----:B-1----:R-:W4:Y:S04]  /*3d100*/  LDL R24, [R1+0x14cc] ;  /* 0x0014cc0001187983 */ /* 0x002f280000100800 */
[----:B------:R-:W4:Y:S04]  /*3d110*/  LDL.LU R25, [R1+0x304] ;  /* 0x0003040001197983 */ /* 0x000f280000300800 */
[----:B---3--:R-:W3:Y:S01]  /*3d120*/  LDL.LU R27, [R1+0x2f4] ;  /* 0x0002f400011b7983 */ /* 0x008ee20000300800 */
[----:B-----5:R-:W-:-:S02]  /*3d130*/  ISETP.LT.AND P2, PT, R23, c[0x0][0x178], !P1 ;  /* 0x00005e0017007a0c */ /* 0x020fc40004f41270 */
[----:B--2---:R-:W-:Y:S02]  /*3d140*/  ISETP.LT.AND P3, PT, R7, c[0x0][0x178], !P1 ;  /* 0x00005e0007007a0c */ /* 0x004fe40004f61270 */
[----:B----4-:R-:W-:Y:S02]  /*3d150*/  ISETP.LT.AND P4, PT, R24, c[0x0][0x178], !P1 ;  /* 0x00005e0018007a0c */ /* 0x010fe40004f81270 */
[----:B------:R-:W-:Y:S02]  /*3d160*/  ISETP.LT.AND P1, PT, R3, c[0x0][0x178], !P1 ;  /* 0x00005e0003007a0c */ /* 0x000fe40004f21270 */
[----:B------:R-:W2:Y:S01]  /*3d170*/  LDL R3, [R1+0x3d4] ;  /* 0x0003d40001037983 */ /* 0x000ea20000100800 */
[----:B---3--:R-:W-:Y:S01]  /*3d180*/  PRMT R4, R27, 0x7632, R4 ;  /* 0x000076321b047816 */ /* 0x008fe20000000004 */
[----:B------:R-:W-:Y:S02]  /*3d190*/  IMAD.WIDE R26, R0, 0x2, R12 ;  /* 0x00000002001a7825 */ /* 0x000fe400078e020c */
[----:B------:R0:W-:Y:S04]  /*3d1a0*/  STL [R1+0x160c], R12 ;  /* 0x00160c0c01007387 */ /* 0x0001e80000100800 */
[----:B0-----:R-:W3:Y:S01]  /*3d1b0*/  LDL.LU R12, [R1+0x2d4] ;  /* 0x0002d400010c7983 */ /* 0x001ee20000300800 */
[----:B------:R-:W-:Y:S01]  /*3d1c0*/  PRMT R29, R22, 0x7632, R29 ;  /* 0x00007632161d7816 */ /* 0x000fe2000000001d */
[----:B------:R-:W-:Y:S01]  /*3d1d0*/  IMAD.WIDE R22, R0, 0x2, R16 ;  /* 0x0000000200167825 */ /* 0x000fe200078e0210 */
[----:B------:R-:W-:-:S03]  /*3d1e0*/  PRMT R28, R25, 0x7632, R28 ;  /* 0x00007632191c7816 */ /* 0x000fc6000000001c */
[----:B------:R-:W-:Y:S02]  /*3d1f0*/  IMAD.WIDE R24, R0, 0x2, R14 ;  /* 0x0000000200187825 */ /* 0x000fe400078e020e */
[----:B------:R0:W-:Y:S04]  /*3d200*/  @P0 STG.E.U16 [R22.64], R28 ;  /* 0x0000001c16000986 */ /* 0x0001e8000c101506 */
[----:B------:R1:W-:Y:S04]  /*3d210*/  @P3 STG.E.U16 [R24.64], R29 ;  /* 0x0000001d18003986 */ /* 0x0003e8000c101506 */
[----:B------:R4:W-:Y:S04]  /*3d220*/  STL [R1+0x1608], R13 ;  /* 0x0016080d01007387 */ /* 0x0009e80000100800 */
[----:B0-----:R-:W5:Y:S04]  /*3d230*/  LDL R28, [R1+0x14cc] ;  /* 0x0014cc00011c7983 */ /* 0x001f680000100800 */
[----:B-1----:R-:W2:Y:S04]  /*3d240*/  LDL R29, [R1+0x394] ;  /* 0x00039400011d7983 */ /* 0x002ea80000100800 */
[----:B------:R-:W2:Y:S01]  /*3d250*/  LDL R25, [R1+0x14bc] ;  /* 0x0014bc0001197983 */ /* 0x000ea20000100800 */
[----:B---3--:R-:W-:-:S03]  /*3d260*/  PRMT R24, R12, 0x7632, R24 ;  /* 0x000076320c187816 */ /* 0x008fc60000000018 */
[----:B------:R-:W3:Y:S01]  /*3d270*/  LDL R12, [R1+0x14d0] ;  /* 0x0014d000010c7983 */ /* 0x000ee20000100800 */
[----:B------:R-:W-:-:S03]  /*3d280*/  ISETP.LT.AND P0, PT, R5, c[0x0][0x178], !P6 ;  /* 0x00005e0005007a0c */ /* 0x000fc60007701270 */
[----:B------:R-:W-:Y:S01]  /*3d290*/  @P4 STG.E.U16 [R26.64], R4 ;  /* 0x000000041a004986 */ /* 0x000fe2000c101506 */
[----:B------:R-:W-:-:S03]  /*3d2a0*/  IMAD.WIDE R22, R0, 0x2, R10 ;  /* 0x0000000200167825 */ /* 0x000fc600078e020a */
[----:B---3--:R0:W-:Y:S04]  /*3d2b0*/  STL [R1+0x1610], R12 ;  /* 0x0016100c01007387 */ /* 0x0081e80000100800 */
[----:B----4-:R-:W3:Y:S04]  /*3d2c0*/  LDL R13, [R1+0x14d4] ;  /* 0x0014d400010d7983 */ /* 0x010ee80000100800 */
[----:B0-----:R-:W4:Y:S04]  /*3d2d0*/  LDL R12, [R1+0x384] ;  /* 0x00038400010c7983 */ /* 0x001f280000100800 */
[----:B------:R-:W2:Y:S04]  /*3d2e0*/  LDL.LU R27, [R1+0x24] ;  /* 0x00002400011b7983 */ /* 0x000ea80000300800 */
[----:B------:R-:W3:Y:S04]  /*3d2f0*/  LDL.LU R5, [R1+0x1618] ;  /* 0x0016180001057983 */ /* 0x000ee80000300800 */
[----:B------:R0:W-:Y:S02]  /*3d300*/  @P2 STG.E.U16 [R22.64], R24 ;  /* 0x0000001816002986 */ /* 0x0001e4000c101506 */
[----:B0-----:R-:W-:-:S05]  /*3d310*/  IADD3 R24, R0, c[0x0][0x198], RZ ;  /* 0x0000660000187a10 */ /* 0x001fca0007ffe0ff */
[----:B------:R-:W-:Y:S01]  /*3d320*/  IMAD.WIDE R22, R24, 0x2, R20 ;  /* 0x0000000218167825 */ /* 0x000fe200078e0214 */
[----:B--2---:R-:W-:-:S03]  /*3d330*/  PRMT R4, R27, 0x7632, R4 ;  /* 0x000076321b047816 */ /* 0x004fc60000000004 */
[----:B------:R-:W-:Y:S01]  /*3d340*/  IMAD.WIDE R26, R0, 0x2, R8 ;  /* 0x00000002001a7825 */ /* 0x000fe200078e0208 */
[----:B---3--:R-:W-:-:S04]  /*3d350*/  IADD3 R0, R5, 0x2f, RZ ;  /* 0x0000002f05007810 */ /* 0x008fc80007ffe0ff */
[----:B------:R0:W-:Y:S01]  /*3d360*/  @P1 STG.E.U16 [R26.64], R4 ;  /* 0x000000041a001986 */ /* 0x0001e2000c101506 */
[----:B------:R-:W-:-:S03]  /*3d370*/  ISETP.GE.AND P1, PT, R0, c[0x0][0x17c], PT ;  /* 0x00005f0000007a0c */ /* 0x000fc60003f26270 */
[----:B------:R-:W2:Y:S04]  /*3d380*/  LDL R0, [R1+0xbec] ;  /* 0x000bec0001007983 */ /* 0x000ea80000100800 */
[----:B------:R1:W-:Y:S04]  /*3d390*/  @P0 STG.E.U16 [R22.64], R3 ;  /* 0x0000000316000986 */ /* 0x0003e8000c101506 */
[----:B0-----:R-:W3:Y:S01]  /*3d3a0*/  LDL R27, [R1+0x14c4] ;  /* 0x0014c400011b7983 */ /* 0x001ee20000100800 */
[----:B------:R-:W-:-:S03]  /*3d3b0*/  IADD3 R4, R5, 0x30, RZ ;  /* 0x0000003005047810 */ /* 0x000fc60007ffe0ff */
[----:B------:R-:W2:Y:S04]  /*3d3c0*/  LDL R5, [R1+0x344] ;  /* 0x0003440001057983 */ /* 0x000ea80000100800 */
[----:B-1----:R-:W2:Y:S01]  /*3d3d0*/  LDL.LU R3, [R1+0x1614] ;  /* 0x0016140001037983 */ /* 0x002ea20000300800 */
[----:B------:R-:W-:Y:S02]  /*3d3e0*/  ISETP.LT.AND P2, PT, R25, c[0x0][0x178], !P6 ;  /* 0x00005e0019007a0c */ /* 0x000fe40007741270 */
[----:B------:R-:W-:Y:S02]  /*3d3f0*/  ISETP.LT.AND P3, PT, R6, c[0x0][0x178], !P6 ;  /* 0x00005e0006007a0c */ /* 0x000fe40007761270 */
[----:B---3--:R-:W-:Y:S01]  /*3d400*/  ISETP.LT.AND P5, PT, R27, c[0x0][0x178], !P6 ;  /* 0x00005e001b007a0c */ /* 0x008fe200077a1270 */
[----:B------:R-:W-:-:S04]  /*3d410*/  IMAD.WIDE R26, R24, 0x2, R18 ;  /* 0x00000002181a7825 */ /* 0x000fc800078e0212 */
[----:B--2---:R-:W-:-:S04]  /*3d420*/  IMAD.WIDE R22, R24, 0x2, R2 ;  /* 0x0000000218167825 */ /* 0x004fc800078e0202 */
[----:B------:R-:W-:Y:S04]  /*3d430*/  @P2 STG.E.U16 [R26.64], R29 ;  /* 0x0000001d1a002986 */ /* 0x000fe8000c101506 */
[----:B----4-:R0:W-:Y:S04]  /*3d440*/  @P3 STG.E.U16 [R22.64], R12 ;  /* 0x0000000c16003986 */ /* 0x0101e8000c101506 */
[----:B0-----:R-:W2:Y:S04]  /*3d450*/  LDL.LU R12, [R1+0x1610] ;  /* 0x00161000010c7983 */ /* 0x001ea80000300800 */
[----:B------:R-:W3:Y:S04]  /*3d460*/  LDL R22, [R1+0x374] ;  /* 0x0003740001167983 */ /* 0x000ee80000100800 */
[----:B------:R-:W4:Y:S01]  /*3d470*/  LDL R23, [R1+0x364] ;  /* 0x0003640001177983 */ /* 0x000f220000100800 */
[----:B------:R-:W-:Y:S01]  /*3d480*/  ISETP.LT.AND P4, PT, R7, c[0x0][0x178], !P6 ;  /* 0x00005e0007007a0c */ /* 0x000fe20007781270 */
[----:B------:R-:W-:Y:S01]  /*3d490*/  IMAD.WIDE R26, R24, 0x2, R16 ;  /* 0x00000002181a7825 */ /* 0x000fe200078e0210 */
[----:B-----5:R-:W-:-:S03]  /*3d4a0*/  ISETP.LT.AND P2, PT, R28, c[0x0][0x178], !P6 ;  /* 0x00005e001c007a0c */ /* 0x020fc60007741270 */
[----:B------:R-:W-:Y:S01]  /*3d4b0*/  IMAD.WIDE R28, R24, 0x2, R14 ;  /* 0x00000002181c7825 */ /* 0x000fe200078e020e */
[----:B--2---:R-:W-:Y:S02]  /*3d4c0*/  ISETP.LT.AND P3, PT, R12, c[0x0][0x178], !P6 ;  /* 0x00005e000c007a0c */ /* 0x004fe40007761270 */
[----:B------:R-:W2:Y:S01]  /*3d4d0*/  LDL.LU R12, [R1+0x160c] ;  /* 0x00160c00010c7983 */ /* 0x000ea20000300800 */
[----:B------:R-:W-:-:S03]  /*3d4e0*/  ISETP.LT.AND P6, PT, R13, c[0x0][0x178], !P6 ;  /* 0x00005e000d007a0c */ /* 0x000fc600077c1270 */
[----:B------:R-:W2:Y:S04]  /*3d4f0*/  LDL.LU R13, [R1+0x1608] ;  /* 0x00160800010d7983 */ /* 0x000ea80000300800 */
[----:B---3--:R-:W-:Y:S04]  /*3d500*/  @P5 STG.E.U16 [R26.64], R22 ;  /* 0x000000161a005986 */ /* 0x008fe8000c101506 */
[----:B----4-:R0:W-:Y:S04]  /*3d510*/  @P4 STG.E.U16 [R28.64], R23 ;  /* 0x000000171c004986 */ /* 0x0101e8000c101506 */
[----:B0-----:R-:W3:Y:S04]  /*3d520*/  LDL.LU R28, [R1+0x364] ;  /* 0x00036400011c7983 */ /* 0x001ee80000300800 */
[----:B------:R-:W4:Y:S01]  /*3d530*/  LDL.LU R29, [R1+0x354] ;  /* 0x00035400011d7983 */ /* 0x000f220000300800 */
[----:B------:R-:W-:-:S03]  /*3d540*/  IMAD.WIDE R22, R24, 0x2, R10 ;  /* 0x0000000218167825 */ /* 0x000fc600078e020a */
[----:B------:R-:W-:Y:S04]  /*3d550*/  STL [R1+0x1600], R10 ;  /* 0x0016000a01007387 */ /* 0x000fe80000100800 */
[----:B------:R-:W-:Y:S01]  /*3d560*/  STL [R1+0x15fc], R11 ;  /* 0x0015fc0b01007387 */ /* 0x000fe20000100800 */
[----:B--2---:R-:W-:-:S05]  /*3d570*/  IMAD.WIDE R26, R24, 0x2, R12 ;  /* 0x00000002181a7825 */ /* 0x004fca00078e020c */
[----:B----4-:R0:W-:Y:S04]  /*3d580*/  @P2 STG.E.U16 [R26.64], R29 ;  /* 0x0000001d1a002986 */ /* 0x0101e8000c101506 */
[----:B------:R1:W-:Y:S04]  /*3d590*/  @P3 STG.E.U16 [R22.64], R5 ;  /* 0x0000000516003986 */ /* 0x0003e8000c101506 */
[----:B0-----:R-:W2:Y:S04]  /*3d5a0*/  LDL.LU R27, [R1+0x3d4] ;  /* 0x0003d400011b7983 */ /* 0x001ea80000300800 */
[----:B-1----:R-:W4:Y:S01]  /*3d5b0*/  LDL.LU R5, [R1+0x1604] ;  /* 0x0016040001057983 */ /* 0x002f220000300800 */
[----:B------:R-:W-:-:S02]  /*3d5c0*/  ISETP.LT.AND P5, PT, R0, c[0x0][0x178], !P1 ;  /* 0x00005e0000007a0c */ /* 0x000fc40004fa1270 */
[C---:B------:R-:W-:Y:S01]  /*3d5d0*/  IADD3 R0, R24.reuse, c[0x0][0x198], RZ ;  /* 0x0000660018007a10 */ /* 0x040fe20007ffe0ff */
[----:B------:R-:W5:Y:S01]  /*3d5e0*/  LDL.LU R23, [R1+0x394] ;  /* 0x0003940001177983 */ /* 0x000f620000300800 */
[----:B------:R-:W-:Y:S01]  /*3d5f0*/  ISETP.LT.AND P4, PT, R25, c[0x0][0x178], !P1 ;  /* 0x00005e0019007a0c */ /* 0x000fe20004f81270 */
[----:B------:R-:W-:Y:S01]  /*3d600*/  IMAD.WIDE R24, R24, 0x2, R8 ;  /* 0x0000000218187825 */ /* 0x000fe200078e0208 */
[----:B------:R-:W-:Y:S02]  /*3d610*/  ISETP.GE.AND P0, PT, R4, c[0x0][0x17c], PT ;  /* 0x00005f0004007a0c */ /* 0x000fe40003f06270 */
[----:B--2---:R-:W-:Y:S01]  /*3d620*/  PRMT R4, R27, 0x7632, R4 ;  /* 0x000076321b047816 */ /* 0x004fe20000000004 */
[----:B------:R-:W-:Y:S01]  /*3d630*/  IMAD.WIDE R26, R0, 0x2, R20 ;  /* 0x00000002001a7825 */ /* 0x000fe200078e0214 */
[----:B----4-:R0:W-:Y:S04]  /*3d640*/  @P6 STG.E.U16 [R24.64], R5 ;  /* 0x0000000518006986 */ /* 0x0101e8000c101506 */
[----:B------:R1:W-:Y:S04]  /*3d650*/  @P5 STG.E.U16 [R26.64], R4 ;  /* 0x000000041a005986 */ /* 0x0003e8000c101506 */
[----:B0-----:R-:W2:Y:S04]  /*3d660*/  LDL.LU R24, [R1+0x384] ;  /* 0x0003840001187983 */ /* 0x001ea80000300800 */
[----:B------:R-:W4:Y:S04]  /*3d670*/  LDL.LU R25, [R1+0x374] ;  /* 0x0003740001197983 */ /* 0x000f280000300800 */
[----:B-1----:R-:W3:Y:S01]  /*3d680*/  LDL R26, [R1+0x14c4] ;  /* 0x0014c400011a7983 */ /* 0x002ee20000100800 */
[----:B------:R-:W-:-:S02]  /*3d690*/  ISETP.LT.AND P2, PT, R6, c[0x0][0x178], !P1 ;  /* 0x00005e0006007a0c */ /* 0x000fc40004f41270 */
[----:B-----5:R-:W-:Y:S01]  /*3d6a0*/  PRMT R5, R23, 0x7632, R5 ;  /* 0x0000763217057816 */ /* 0x020fe20000000005 */
[C---:B------:R-:W-:Y:S01]  /*3d6b0*/  IMAD.WIDE R22, R0.reuse, 0x2, R18 ;  /* 0x0000000200167825 */ /* 0x040fe200078e0212 */
[----:B------:R-:W5:Y:S04]  /*3d6c0*/  LDL R27, [R1+0x14cc] ;  /* 0x0014cc00011b7983 */ /* 0x000f680000100800 */
[----:B------:R0:W-:Y:S04]  /*3d6d0*/  @P4 STG.E.U16 [R22.64], R5 ;  /* 0x0000000516004986 */ /* 0x0001e8000c101506 */
[----:B------:R1:W-:Y:S01]  /*3d6e0*/  STL [R1+0x15f8], R17 ;  /* 0x0015f81101007387 */ /* 0x0003e20000100800 */
[----:B0-----:R-:W-:Y:S01]  /*3d6f0*/  IMAD.WIDE R22, R0, 0x2, R2 ;  /* 0x0000000200167825 */ /* 0x001fe200078e0202 */
[----:B--2---:R-:W-:-:S02]  /*3d700*/  PRMT R10, R24, 0x7632, R10 ;  /* 0x00007632180a7816 */ /* 0x004fc4000000000a */
[----:B---3--:R-:W-:Y:S02]  /*3d710*/  ISETP.LT.AND P3, PT, R26, c[0x0][0x178], !P1 ;  /* 0x00005e001a007a0c */ /* 0x008fe40004f61270 */
[----:B----4-:R-:W-:Y:S01]  /*3d720*/  PRMT R11, R25, 0x7632, R11 ;  /* 0x00007632190b7816 */ /* 0x010fe2000000000b */
[----:B------:R-:W-:Y:S01]  /*3d730*/  IMAD.WIDE R24, R0, 0x2, R16 ;  /* 0x0000000200187825 */ /* 0x000fe200078e0210 */
[----:B------:R0:W-:Y:S04]  /*3d740*/  @P2 STG.E.U16 [R22.64], R10 ;  /* 0x0000000a16002986 */ /* 0x0001e8000c101506 */
[----:B-1----:R-:W2:Y:S05]  /*3d750*/  LDL R17, [R1+0xbec] ;  /* 0x000bec0001117983 */ /* 0x002eaa0000100800 */
[----:B------:R1:W-:Y:S04]  /*3d760*/  @P3 STG.E.U16 [R24.64], R11 ;  /* 0x0000000b18003986 */ /* 0x0003e8000c101506 */
[----:B0-----:R-:W3:Y:S04]  /*3d770*/  LDL.LU R10, [R1+0x1600] ;  /* 0x00160000010a7983 */ /* 0x001ee80000300800 */
[----:B------:R-:W4:Y:S04]  /*3d780*/  LDL R22, [R1+0x14b8] ;  /* 0x0014b80001167983 */ /* 0x000f280000100800 */
[----:B------:R-:W3:Y:S04]  /*3d790*/  LDL R23, [R1+0x14bc] ;  /* 0x0014bc0001177983 */ /* 0x000ee80000100800 */
[----:B-1----:R-:W3:Y:S04]  /*3d7a0*/  LDL.LU R11, [R1+0x15fc] ;  /* 0x0015fc00010b7983 */ /* 0x002ee80000300800 */
[----:B------:R-:W3:Y:S04]  /*3d7b0*/  LDL R24, [R1+0x14d4] ;  /* 0x0014d40001187983 */ /* 0x000ee80000100800 */
[----:B------:R-:W3:Y:S01]  /*3d7c0*/  LDL.LU R25, [R1+0x344] ;  /* 0x0003440001197983 */ /* 0x000ee20000300800 */
[----:B------:R-:W-:-:S02]  /*3d7d0*/  ISETP.LT.AND P5, PT, R7, c[0x0][0x178], !P1 ;  /* 0x00005e0007007a0c */ /* 0x000fc40004fa1270 */
[----:B-----5:R-:W-:Y:S01]  /*3d7e0*/  ISETP.LT.AND P6, PT, R27, c[0x0][0x178], !P1 ;  /* 0x00005e001b007a0c */ /* 0x020fe20004fc1270 */
[----:B------:R-:W-:Y:S01]  /*3d7f0*/  IMAD.WIDE R26, R0, 0x2, R14 ;  /* 0x00000002001a7825 */ /* 0x000fe200078e020e */
[----:B------:R-:W-:Y:S02]  /*3d800*/  PRMT R4, R28, 0x7632, R4 ;  /* 0x000076321c047816 */ /* 0x000fe40000000004 */
[----:B------:R-:W-:Y:S01]  /*3d810*/  PRMT R5, R29, 0x7632, R5 ;  /* 0x000076321d057816 */ /* 0x000fe20000000005 */
[----:B------:R-:W-:-:S06]  /*3d820*/  IMAD.WIDE R28, R0, 0x2, R12 ;  /* 0x00000002001c7825 */ /* 0x000fcc00078e020c */
[----:B------:R0:W-:Y:S04]  /*3d830*/  @P5 STG.E.U16 [R26.64], R4 ;  /* 0x000000041a005986 */ /* 0x0001e8000c101506 */
[----:B------:R4:W-:Y:S01]  /*3d840*/  @P6 STG.E.U16 [R28.64], R5 ;  /* 0x000000051c006986 */ /* 0x0009e2000c101506 */
[----:B------:R-:W-:Y:S02]  /*3d850*/  ISETP.LT.AND P5, PT, R6, c[0x0][0x178], !P0 ;  /* 0x00005e0006007a0c */ /* 0x000fe400047a1270 */
[----:B0-----:R-:W-:Y:S01]  /*3d860*/  IADD3 R4, R0, c[0x0][0x198], RZ ;  /* 0x0000660000047a10 */ /* 0x001fe20007ffe0ff */
[----:B------:R-:W5:Y:S01]  /*3d870*/  LDL R27, [R1+0x14d0] ;  /* 0x0014d000011b7983 */ /* 0x000f620000100800 */
[----:B--2---:R-:W-:-:S03]  /*3d880*/  ISETP.LT.AND P6, PT, R17, c[0x0][0x178], !P0 ;  /* 0x00005e0011007a0c */ /* 0x004fc600047c1270 */
[----:B------:R-:W2:Y:S01]  /*3d890*/  LDL R17, [R1+0x248] ;  /* 0x0002480001117983 */ /* 0x000ea20000100800 */
[----:B----4-:R-:W-:Y:S02]  /*3d8a0*/  IADD3 R29, R22, 0x31, RZ ;  /* 0x00000031161d7810 */ /* 0x010fe40007ffe0ff */
[----:B---3--:R-:W-:Y:S01]  /*3d8b0*/  ISETP.LT.AND P3, PT, R23, c[0x0][0x178], !P0 ;  /* 0x00005e0017007a0c */ /* 0x008fe20004761270 */
[----:B------:R-:W-:Y:S01]  /*3d8c0*/  IMAD.WIDE R22, R0, 0x2, R10 ;  /* 0x0000000200167825 */ /* 0x000fe200078e020a */
[----:B------:R-:W-:Y:S02]  /*3d8d0*/  ISETP.LT.AND P2, PT, R24, c[0x0][0x178], !P1 ;  /* 0x00005e0018007a0c */ /* 0x000fe40004f41270 */
[----:B------:R-:W-:Y:S01]  /*3d8e0*/  PRMT R5, R25, 0x7632, R5 ;  /* 0x0000763219057816 */ /* 0x000fe20000000005 */
[----:B------:R-:W-:Y:S02]  /*3d8f0*/  IMAD.WIDE R24, R0, 0x2, R8 ;  /* 0x0000000200187825 */ /* 0x000fe400078e0208 */
[----:B------:R-:W3:Y:S04]  /*3d900*/  LDL R0, [R1+0x14b8] ;  /* 0x0014b80001007983 */ /* 0x000ee80000100800 */
[----:B------:R0:W-:Y:S04]  /*3d910*/  STL [R1+0x15f4], R9 ;  /* 0x0015f40901007387 */ /* 0x0001e80000100800 */
[----:B0-----:R-:W4:Y:S04]  /*3d920*/  LDL R9, [R1+0x1f8] ;  /* 0x0001f80001097983 */ /* 0x001f280000100800 */
[----:B------:R0:W-:Y:S04]  /*3d930*/  STL [R1+0x15e4], R6 ;  /* 0x0015e40601007387 */ /* 0x0001e80000100800 */
[----:B0-----:R-:W2:Y:S04]  /*3d940*/  LDL R6, [R1+0x14bc] ;  /* 0x0014bc0001067983 */ /* 0x001ea80000100800 */
[----:B--2---:R0:W-:Y:S04]  /*3d950*/  STL [R1+0x15e8], R6 ;  /* 0x0015e80601007387 */ /* 0x0041e80000100800 */
[----:B0-----:R-:W2:Y:S01]  /*3d960*/  LDL R6, [R1+0xbec] ;  /* 0x000bec0001067983 */ /* 0x001ea20000100800 */
[----:B-----5:R-:W-:-:S02]  /*3d970*/  ISETP.LT.AND P4, PT, R27, c[0x0][0x178], !P1 ;  /* 0x00005e001b007a0c */ /* 0x020fc40004f81270 */
[----:B------:R-:W-:Y:S01]  /*3d980*/  PRMT R28, R5, 0x7632, R28 ;  /* 0x00007632051c7816 */ /* 0x000fe2000000001c */
[----:B--2---:R0:W-:Y:S04]  /*3d990*/  STL [R1+0x15ec], R6 ;  /* 0x0015ec0601007387 */ /* 0x0041e80000100800 */
[----:B0-----:R-:W2:Y:S06]  /*3d9a0*/  LDL R6, [R1+0x198] ;  /* 0x0001980001067983 */ /* 0x001eac0000100800 */
[----:B------:R-:W-:Y:S04]  /*3d9b0*/  @P4 STG.E.U16 [R22.64], R5 ;  /* 0x0000000516004986 */ /* 0x000fe8000c101506 */
[----:B------:R0:W-:Y:S04]  /*3d9c0*/  @P2 STG.E.U16 [R24.64], R28 ;  /* 0x0000001c18002986 */ /* 0x0001e8000c101506 */
[----:B--2---:R1:W-:Y:S04]  /*3d9d0*/  STL [R1+0x15f0], R6 ;  /* 0x0015f00601007387 */ /* 0x0043e80000100800 */
[----:B0-----:R-:W2:Y:S01]  /*3d9e0*/  LDL R24, [R1+0x258] ;  /* 0x0002580001187983 */ /* 0x001ea20000100800 */
[----:B------:R-:W-:-:S03]  /*3d9f0*/  IMAD.WIDE R26, R4, 0x2, R20 ;  /* 0x00000002041a7825 */ /* 0x000fc600078e0214 */
[----:B------:R-:W5:Y:S01]  /*3da00*/  LDL R25, [R1+0x14c4] ;  /* 0x0014c40001197983 */ /* 0x000f620000100800 */
[C---:B------:R-:W-:Y:S01]  /*3da10*/  IMAD.WIDE R22, R4.reuse, 0x2, R18 ;  /* 0x0000000204167825 */ /* 0x040fe200078e0212 */
[----:B------:R-:W-:Y:S02]  /*3da20*/  ISETP.GE.AND P1, PT, R29, c[0x0][0x17c], PT ;  /* 0x00005f001d007a0c */ /* 0x000fe40003f26270 */
[----:B-1----:R-:W3:Y:S04]  /*3da30*/  LDL R6, [R1+0x148] ;  /* 0x0001480001067983 */ /* 0x002ee80000100800 */
[----:B------:R-:W3:Y:S04]  /*3da40*/  LDL R29, [R1+0x14d4] ;  /* 0x0014d400011d7983 */ /* 0x000ee80000100800 */
[----:B------:R-:W3:Y:S04]  /*3da50*/  LDL R28, [R1+0x208] ;  /* 0x00020800011c7983 */ /* 0x000ee80000100800 */
[----:B--2---:R0:W-:Y:S04]  /*3da60*/  @P6 STG.E.U16 [R26.64], R24 ;  /* 0x000000181a006986 */ /* 0x0041e8000c101506 */
[----:B------:R1:W-:Y:S04]  /*3da70*/  @P3 STG.E.U16 [R22.64], R17 ;  /* 0x0000001116003986 */ /* 0x0003e8000c101506 */
[----:B0-----:R-:W2:Y:S04]  /*3da80*/  LDL R26, [R1+0x14cc] ;  /* 0x0014cc00011a7983 */ /* 0x001ea80000100800 */
[----:B------:R-:W4:Y:S04]  /*3da90*/  LDL R27, [R1+0x14d0] ;  /* 0x0014d000011b7983 */ /* 0x000f280000100800 */
[----:B-1----:R-:W4:Y:S01]  /*3daa0*/  LDL.LU R17, [R1+0x15f8] ;  /* 0x0015f80001117983 */ /* 0x002f220000300800 */
[----:B-----5:R-:W-:Y:S01]  /*3dab0*/  ISETP.LT.AND P2, PT, R25, c[0x0][0x178], !P0 ;  /* 0x00005e0019007a0c */ /* 0x020fe20004741270 */
[----:B------:R-:W-:-:S02]  /*3dac0*/  IMAD.WIDE R24, R4, 0x2, R2 ;  /* 0x0000000204187825 */ /* 0x000fc400078e0202 */
[----:B------:R0:W-:Y:S04]  /*3dad0*/  STL [R1+0x15e0], R12 ;  /* 0x0015e00c01007387 */ /* 0x0001e80000100800 */
[----:B---3--:R-:W-:Y:S01]  /*3dae0*/  @P5 STG.E.U16 [R24.64], R28 ;  /* 0x0000001c18005986 */ /* 0x008fe2000c101506 */
[----:B--2---:R-:W-:Y:S02]  /*3daf0*/  ISETP.LT.AND P4, PT, R26, c[0x0][0x178], !P0 ;  /* 0x00005e001a007a0c */ /* 0x004fe40004781270 */
[----:B----4-:R-:W-:Y:S01]  /*3db00*/  ISETP.LT.AND P3, PT, R27, c[0x0][0x178], !P0 ;  /* 0x00005e001b007a0c */ /* 0x010fe20004761270 */
[C---:B------:R-:W-:Y:S02]  /*3db10*/  IMAD.WIDE R26, R4.reuse, 0x2, R12 ;  /* 0x00000002041a7825 */ /* 0x040fe400078e020c */
[----:B0-----:R-:W2:Y:S02]  /*3db20*/  LDL R12, [R1+0x14cc] ;  /* 0x0014cc00010c7983 */ /* 0x001ea40000100800 */
[----:B------:R-:W-:-:S02]  /*3db30*/  IMAD.WIDE R22, R4, 0x2, R16 ;  /* 0x0000000204167825 */ /* 0x000fc400078e0210 */
[----:B------:R0:W-:Y:S04]  /*3db40*/  STL [R1+0x15dc], R13 ;  /* 0x0015dc0d01007387 */ /* 0x0001e80000100800 */
[----:B------:R1:W-:Y:S04]  /*3db50*/  @P2 STG.E.U16 [R22.64], R9 ;  /* 0x0000000916002986 */ /* 0x0003e8000c101506 */
[----:B0-----:R-:W3:Y:S04]  /*3db60*/  LDL R13, [R1+0x14d0] ;  /* 0x0014d000010d7983 */ /* 0x001ee80000100800 */
[----:B-1----:R-:W4:Y:S04]  /*3db70*/  LDL.LU R9, [R1+0x15f4] ;  /* 0x0015f40001097983 */ /* 0x002f280000300800 */
[----:B------:R-:W5:Y:S01]  /*3db80*/  LDL R23, [R1+0x1e8] ;  /* 0x0001e80001177983 */ /* 0x000f620000100800 */
[----:B------:R-:W-:Y:S01]  /*3db90*/  ISETP.LT.AND P6, PT, R7, c[0x0][0x178], !P0 ;  /* 0x00005e0007007a0c */ /* 0x000fe200047c1270 */
[----:B------:R-:W-:Y:S01]  /*3dba0*/  IMAD.WIDE R24, R4, 0x2, R14 ;  /* 0x0000000204187825 */ /* 0x000fe200078e020e */
[----:B------:R-:W-:-:S11]  /*3dbb0*/  ISETP.LT.AND P0, PT, R29, c[0x0][0x178], !P0 ;  /* 0x00005e001d007a0c */ /* 0x000fd60004701270 */
[----:B-----5:R0:W-:Y:S04]  /*3dbc0*/  @P6 STG.E.U16 [R24.64], R23 ;  /* 0x0000001718006986 */ /* 0x0201e8000c101506 */
[----:B------:R1:W-:Y:S04]  /*3dbd0*/  @P4 STG.E.U16 [R26.64], R6 ;  /* 0x000000061a004986 */ /* 0x0003e8000c101506 */
[----:B0-----:R-:W5:Y:S04]  /*3dbe0*/  LDL.LU R24, [R1+0x248] ;  /* 0x0002480001187983 */ /* 0x001f680000300800 */
[----:B------:R-:W2:Y:S04]  /*3dbf0*/  LDL R25, [R1+0x14c4] ;  /* 0x0014c40001197983 */ /* 0x000ea80000100800 */
[----:B-1----:R-:W2:Y:S01]  /*3dc00*/  LDL.LU R6, [R1+0x15f0] ;  /* 0x0015f00001067983 */ /* 0x002ea20000300800 */
[----:B------:R-:W-:-:S03]  /*3dc10*/  IMAD.WIDE R28, R4, 0x2, R10 ;  /* 0x00000002041c7825 */ /* 0x000fc600078e020a */
[----:B------:R-:W3:Y:S04]  /*3dc20*/  LDL.LU R26, [R1+0x258] ;  /* 0x00025800011a7983 */ /* 0x000ee80000300800 */
[----:B------:R-:W3:Y:S04]  /*3dc30*/  LDL.LU R27, [R1+0x208] ;  /* 0x00020800011b7983 */ /* 0x000ee80000300800 */
[----:B--2---:R0:W-:Y:S04]  /*3dc40*/  @P3 STG.E.U16 [R28.64], R6 ;  /* 0x000000061c003986 */ /* 0x0041e8000c101506 */
[----:B0-----:R-:W2:Y:S04]  /*3dc50*/  LDL.LU R6, [R1+0x15ec] ;  /* 0x0015ec0001067983 */ /* 0x001ea80000300800 */
[----:B------:R-:W3:Y:S01]  /*3dc60*/  LDL.LU R29, [R1+0x38] ;  /* 0x00003800011d7983 */ /* 0x000ee20000300800 */
[----:B--2---:R-:W-:-:S03]  /*3dc70*/  ISETP.LT.AND P3, PT, R6, c[0x0][0x178], !P1 ;  /* 0x00005e0006007a0c */ /* 0x004fc60004f61270 */
[----:B------:R-:W2:Y:S01]  /*3dc80*/  LDL.LU R6, [R1+0x15e8] ;  /* 0x0015e80001067983 */ /* 0x000ea20000300800 */
[C---:B----4-:R-:W-:Y:S01]  /*3dc90*/  IMAD.WIDE R22, R4.reuse, 0x2, R8 ;  /* 0x0000000204167825 */ /* 0x050fe200078e0208 */
[----:B------:R-:W-:Y:S02]  /*3dca0*/  IADD3 R4, R4, c[0x0][0x198], RZ ;  /* 0x0000660004047a10 */ /* 0x000fe40007ffe0ff */
[----:B---3--:R-:W-:Y:S02]  /*3dcb0*/  PRMT R5, R26, 0x7632, R5 ;  /* 0x000076321a057816 */ /* 0x008fe40000000005 */
[----:B------:R0:W-:Y:S01]  /*3dcc0*/  @P0 STG.E.U16 [R22.64], R29 ;  /* 0x0000001d16000986 */ /* 0x0001e2000c101506 */
[----:B-----5:R-:W-:Y:S02]  /*3dcd0*/  PRMT R28, R24, 0x7632, R28 ;  /* 0x00007632181c7816 */ /* 0x020fe4000000001c */
[----:B------:R-:W-:Y:S01]  /*3dce0*/  ISETP.LT.AND P4, PT, R25, c[0x0][0x178], !P1 ;  /* 0x00005e0019007a0c */ /* 0x000fe20004f81270 */
[----:B------:R-:W-:-:S04]  /*3dcf0*/  IMAD.WIDE R24, R4, 0x2, R18 ;  /* 0x0000000204187825 */ /* 0x000fc800078e0212 */
[----:B0-----:R-:W-:-:S05]  /*3dd00*/  IMAD.WIDE R22, R4, 0x2, R20 ;  /* 0x0000000204167825 */ /* 0x001fca00078e0214 */
[----:B------:R0:W-:Y:S01]  /*3dd10*/  @P3 STG.E.U16 [R22.64], R5 ;  /* 0x0000000516003986 */ /* 0x0001e2000c101506 */
[----:B--2---:R-:W-:-:S03]  /*3dd20*/  ISETP.LT.AND P2, PT, R6, c[0x0][0x178], !P1 ;  /* 0x00005e0006007a0c */ /* 0x004fc60004f41270 */
[----:B------:R-:W2:Y:S04]  /*3dd30*/  LDL.LU R6, [R1+0x15e4] ;  /* 0x0015e40001067983 */ /* 0x000ea80000300800 */
[----:B0-----:R-:W3:Y:S06]  /*3dd40*/  LDL.LU R23, [R1+0x1f8] ;  /* 0x0001f80001177983 */ /* 0x001eec0000300800 */
[----:B------:R0:W-:Y:S04]  /*3dd50*/  @P2 STG.E.U16 [R24.64], R28 ;  /* 0x0000001c18002986 */ /* 0x0001e8000c101506 */
[----:B0-----:R-:W4:Y:S01]  /*3dd60*/  LDL.LU R25, [R1+0x1e8] ;  /* 0x0001e80001197983 */ /* 0x001f220000300800 */
[----:B------:R-:W-:-:S02]  /*3dd70*/  IADD3 R0, R0, 0x32, RZ ;  /* 0x0000003200007810 */ /* 0x000fc40007ffe0ff */
[----:B------:R-:W-:Y:S02]  /*3dd80*/  ISETP.LT.AND P0, PT, R7, c[0x0][0x178], !P1 ;  /* 0x00005e0007007a0c */ /* 0x000fe40004f01270 */
[----:B------:R-:W-:Y:S02]  /*3dd90*/  ISETP.GE.AND P5, PT, R0, c[0x0][0x17c], PT ;  /* 0x00005f0000007a0c */ /* 0x000fe40003fa6270 */
[----:B------:R-:W-:Y:S01]  /*3dda0*/  PRMT R0, R27, 0x7632, R0 ;  /* 0x000076321b007816 */ /* 0x000fe20000000000 */
[----:B------:R-:W-:Y:S01]  /*3ddb0*/  IMAD.WIDE R26, R4, 0x2, R2 ;  /* 0x00000002041a7825 */ /* 0x000fe200078e0202 */
[----:B------:R-:W-:Y:S02]  /*3ddc0*/  ISETP.LT.AND P2, PT, R12, c[0x0][0x178], !P1 ;  /* 0x00005e000c007a0c */ /* 0x000fe40004f41270 */
[----:B------:R-:W-:Y:S02]  /*3ddd0*/  ISETP.LT.AND P3, PT, R13, c[0x0][0x178], !P1 ;  /* 0x00005e000d007a0c */ /* 0x000fe40004f61270 */
[----:B--2---:R-:W-:-:S02]  /*3dde0*/  ISETP.LT.AND P6, PT, R6, c[0x0][0x178], !P1 ;  /* 0x00005e0006007a0c */ /* 0x004fc40004fc1270 */
[----:B---3--:R-:W-:Y:S01]  /*3ddf0*/  PRMT R5, R23, 0x7632, R5 ;  /* 0x0000763217057816 */ /* 0x008fe20000000005 */
[----:B------:R-:W-:-:S10]  /*3de00*/  IMAD.WIDE R22, R4, 0x2, R16 ;  /* 0x0000000204167825 */ /* 0x000fd400078e0210 */
[----:B------:R4:W-:Y:S04]  /*3de10*/  @P6 STG.E.U16 [R26.64], R0 ;  /* 0x000000001a006986 */ /* 0x0009e8000c101506 */
[----:B------:R0:W-:Y:S01]  /*3de20*/  @P4 STG.E.U16 [R22.64], R5 ;  /* 0x0000000516004986 */ /* 0x0001e2000c101506 */
[----:B----4-:R-:W-:Y:S01]  /*3de30*/  PRMT R0, R25, 0x7632, R0 ;  /* 0x0000763219007816 */ /* 0x010fe20000000000 */
[----:B------:R-:W-:Y:S02]  /*3de40*/  IMAD.WIDE R24, R4, 0x2, R14 ;  /* 0x0000000204187825 */ /* 0x000fe400078e020e */
[----:B------:R-:W2:Y:S04]  /*3de50*/  LDL.LU R26, [R1+0x198] ;  /* 0x00019800011a7983 */ /* 0x000ea80000300800 */
[----:B------:R-:W3:Y:S04]  /*3de60*/  LDL R27, [R1+0xbec] ;  /* 0x000bec00011b7983 */ /* 0x000ee80000100800 */
[----:B------:R-:W4:Y:S04]  /*3de70*/  LDL.LU R12, [R1+0x15e0] ;  /* 0x0015e000010c7983 */ /* 0x000f280000300800 */
[----:B0-----:R-:W5:Y:S04]  /*3de80*/  LDL R22, [R1+0x14d4] ;  /* 0x0014d40001167983 */ /* 0x001f680000100800 */
[----:B------:R-:W2:Y:S04]  /*3de90*/  LDL.LU R23, [R1+0x148] ;  /* 0x0001480001177983 */ /* 0x000ea80000300800 */
[----:B------:R0:W-:Y:S04]  /*3dea0*/  @P0 STG.E.U16 [R24.64], R0 ;  /* 0x0000000018000986 */ /* 0x0001e8000c101506 */
[----:B------:R-:W4:Y:S01]  /*3deb0*/  LDL.LU R13, [R1+0x15dc] ;  /* 0x0015dc00010d7983 */ /* 0x000f220000300800 */
[----:B0-----:R-:W-:-:S03]  /*3dec0*/  PRMT R0, R29, 0x7632, R0 ;  /* 0x000076321d007816 */ /* 0x001fc60000000000 */
[----:B------:R-:W3:Y:S01]  /*3ded0*/  LDL.LU R29, [R1+0x18] ;  /* 0x00001800011d7983 */ /* 0x000ee20000300800 */
[----:B-----5:R-:W-:Y:S02]  /*3dee0*/  ISETP.LT.AND P1, PT, R22, c[0x0][0x178], !P1 ;  /* 0x00005e0016007a0c */ /* 0x020fe40004f21270 */
[----:B--2---:R-:W-:Y:S01]  /*3def0*/  PRMT R28, R23, 0x7632, R28 ;  /* 0x00007632171c7816 */ /* 0x004fe2000000001c */
[----:B----4-:R-:W-:Y:S01]  /*3df00*/  IMAD.WIDE R22, R4, 0x2, R12 ;  /* 0x0000000204167825 */ /* 0x010fe200078e020c */
[----:B---3--:R0:W-:Y:S04]  /*3df10*/  STL [R1+0x15cc], R29 ;  /* 0x0015cc1d01007387 */ /* 0x0081e80000100800 */
[----:B0-----:R-:W2:Y:S04]  /*3df20*/  LDL R29, [R1+0x14bc] ;  /* 0x0014bc00011d7983 */ /* 0x001ea80000100800 */
[----:B------:R0:W-:Y:S04]  /*3df30*/  STL [R1+0x15d4], R12 ;  /* 0x0015d40c01007387 */ /* 0x0001e80000100800 */
[----:B0-----:R-:W3:Y:S01]  /*3df40*/  LDL R12, [R1+0x14d0] ;  /* 0x0014d000010c7983 */ /* 0x001ee20000100800 */
[----:B------:R-:W-:Y:S01]  /*3df50*/  PRMT R5, R26, 0x7632, R5 ;  /* 0x000076321a057816 */ /* 0x000fe20000000005 */
[----:B------:R-:W-:Y:S01]  /*3df60*/  IMAD.WIDE R24, R4, 0x2, R10 ;  /* 0x0000000204187825 */ /* 0x000fe200078e020a */
[----:B------:R-:W-:-:S03]  /*3df70*/  ISETP.LT.AND P0, PT, R27, c[0x0][0x178], !P5 ;  /* 0x00005e001b007a0c */ /* 0x000fc60006f01270 */
[----:B------:R-:W-:Y:S01]  /*3df80*/  IMAD.WIDE R26, R4, 0x2, R8 ;  /* 0x00000002041a7825 */ /* 0x000fe200078e0208 */
[----:B------:R-:W-:Y:S04]  /*3df90*/  @P2 STG.E.U16 [R22.64], R28 ;  /* 0x0000001c16002986 */ /* 0x000fe8000c101506 */
[----:B------:R-:W-:Y:S04]  /*3dfa0*/  @P3 STG.E.U16 [R24.64], R5 ;  /* 0x0000000518003986 */ /* 0x000fe8000c101506 */
[----:B------:R-:W-:Y:S01]  /*3dfb0*/  @P1 STG.E.U16 [R26.64], R0 ;  /* 0x000000001a001986 */ /* 0x000fe2000c101506 */
[----:B--2---:R-:W-:-:S03]  /*3dfc0*/  ISETP.LT.AND P4, PT, R29, c[0x0][0x178], !P5 ;  /* 0x00005e001d007a0c */ /* 0x004fc60006f81270 */
[----:B---3--:R0:W-:Y:S04]  /*3dfd0*/  STL [R1+0x15d8], R12 ;  /* 0x0015d80c01007387 */ /* 0x0081e80000100800 */
[----:B0-----:R-:W2:Y:S04]  /*3dfe0*/  LDL R12, [R1+0x2a8] ;  /* 0x0002a800010c7983 */ /* 0x001ea80000100800 */
[----:B------:R0:W-:Y:S04]  /*3dff0*/  STL [R1+0x15d0], R13 ;  /* 0x0015d00d01007387 */ /* 0x0001e80000100800 */
[----:B------:R-:W3:Y:S04]  /*3e000*/  LDL R29, [R1+0x278] ;  /* 0x00027800011d7983 */ /* 0x000ee80000100800 */
[----:B0-----:R-:W4:Y:S04]  /*3e010*/  LDL R13, [R1+0x298] ;  /* 0x00029800010d7983 */ /* 0x001f280000100800 */
[----:B------:R0:W-:Y:S04]  /*3e020*/  STL [R1+0x15c8], R28 ;  /* 0x0015c81c01007387 */ /* 0x0001e80000100800 */
[----:B0-----:R-:W5:Y:S04]  /*3e030*/  LDL R28, [R1+0x14c4] ;  /* 0x0014c400011c7983 */ /* 0x001f680000100800 */
[----:B------:R-:W2:Y:S04]  /*3e040*/  LDL.LU R5, [R1+0x2c8] ;  /* 0x0002c80001057983 */ /* 0x000ea80000300800 */
[----:B------:R-:W2:Y:S01]  /*3e050*/  LDL R26, [R1+0x14b8] ;  /* 0x0014b800011a7983 */ /* 0x000ea20000100800 */
[----:B------:R-:W-:-:S02]  /*3e060*/  IADD3 R4, R4, c[0x0][0x198], RZ ;  /* 0x0000660004047a10 */ /* 0x000fc40007ffe0ff */
[----:B------:R-:W-:Y:S01]  /*3e070*/  ISETP.LT.AND P1, PT, R6, c[0x0][0x178], !P5 ;  /* 0x00005e0006007a0c */ /* 0x000fe20006f21270 */
[----:B------:R-:W3:Y:S01]  /*3e080*/  LDL R27, [R1+0x14cc] ;  /* 0x0014cc00011b7983 */ /* 0x000ee20000100800 */
[----:B--2---:R-:W-:-:S04]  /*3e090*/  IADD3 R0, R26, 0x33, RZ ;  /* 0x000000331a007810 */ /* 0x004fc80007ffe0ff */
[----:B------:R-:W-:Y:S02]  /*3e0a0*/  ISETP.GE.AND P2, PT, R0, c[0x0][0x17c], PT ;  /* 0x00005f0000007a0c */ /* 0x000fe40003f46270 */
[----:B------:R-:W2:Y:S01]  /*3e0b0*/  LDL R0, [R1+0x2b8] ;  /* 0x0002b80001007983 */ /* 0x000ea20000100800 */
[----:B------:R-:W-:-:S04]  /*3e0c0*/  IMAD.WIDE R22, R4, 0x2, R20 ;  /* 0x0000000204167825 */ /* 0x000fc800078e0214 */
[C---:B------:R-:W-:Y:S01]  /*3e0d0*/  IMAD.WIDE R24, R4.reuse, 0x2, R18 ;  /* 0x0000000204187825 */ /* 0x040fe200078e0212 */
[----:B------:R0:W-:Y:S03]  /*3e0e0*/  @P0 STG.E.U16 [R22.64], R5 ;  /* 0x0000000516000986 */ /* 0x0001e6000c101506 */
[----:B0-----:R-:W-:Y:S01]  /*3e0f0*/  IMAD.WIDE R22, R4, 0x2, R2 ;  /* 0x0000000204167825 */ /* 0x001fe200078e0202 */
[----:B--2---:R-:W-:Y:S04]  /*3e100*/  @P4 STG.E.U16 [R24.64], R0 ;  /* 0x0000000018004986 */ /* 0x004fe8000c101506 */
[----:B------:R0:W-:Y:S04]  /*3e110*/  @P1 STG.E.U16 [R22.64], R12 ;  /* 0x0000000c16001986 */ /* 0x0001e8000c101506 */
[----:B0-----:R-:W2:Y:S01]  /*3e120*/  LDL.LU R12, [R1+0x15d8] ;  /* 0x0015d800010c7983 */ /* 0x001ea20000300800 */
[----:B-----5:R-:W-:Y:S01]  /*3e130*/  ISETP.LT.AND P3, PT, R28, c[0x0][0x178], !P5 ;  /* 0x00005e001c007a0c */ /* 0x020fe20006f61270 */
[----:B------:R-:W-:Y:S01]  /*3e140*/  IMAD.WIDE R24, R4, 0x2, R16 ;  /* 0x0000000204187825 */ /* 0x000fe200078e0210 */
[----:B------:R-:W-:Y:S01]  /*3e150*/  IADD3 R0, R26, 0x34, RZ ;  /* 0x000000341a007810 */ /* 0x000fe20007ffe0ff */
[----:B------:R-:W5:Y:S03]  /*3e160*/  LDL R22, [R1+0x14d4] ;  /* 0x0014d40001167983 */ /* 0x000f660000100800 */
[----:B------:R-:W-:Y:S01]  /*3e170*/  ISETP.GE.AND P1, PT, R0, c[0x0][0x17c], PT ;  /* 0x00005f0000007a0c */ /* 0x000fe20003f26270 */
[----:B------:R-:W3:Y:S06]  /*3e180*/  LDL R23, [R1+0xbec] ;  /* 0x000bec0001177983 */ /* 0x000eec0000100800 */
[----:B----4-:R0:W-:Y:S01]  /*3e190*/  @P3 STG.E.U16 [R24.64], R13 ;  /* 0x0000000d18003986 */ /* 0x0101e2000c101506 */
[----:B--2---:R-:W-:-:S03]  /*3e1a0*/  ISETP.LT.AND P4, PT, R12, c[0x0][0x178], !P5 ;  /* 0x00005e000c007a0c */ /* 0x004fc60006f81270 */
[----:B------:R-:W2:Y:S04]  /*3e1b0*/  LDL.LU R12, [R1+0x15d4] ;  /* 0x0015d400010c7983 */ /* 0x000ea80000300800 */
[----:B------:R-:W4:Y:S04]  /*3e1c0*/  LDL R0, [R1+0x14b8] ;  /* 0x0014b80001007983 */ /* 0x000f280000100800 */
[----:B0-----:R-:W2:Y:S04]  /*3e1d0*/  LDL.LU R13, [R1+0x15d0] ;  /* 0x0015d000010d7983 */ /* 0x001ea80000300800 */
[----:B------:R-:W2:Y:S01]  /*3e1e0*/  LDL R25, [R1+0x288] ;  /* 0x0002880001197983 */ /* 0x000ea20000100800 */
[----:B------:R-:W-:-:S02]  /*3e1f0*/  ISETP.LT.AND P6, PT, R7, c[0x0][0x178], !P5 ;  /* 0x00005e0007007a0c */ /* 0x000fc40006fc1270 */
[----:B---3--:R-:W-:Y:S01]  /*3e200*/  ISETP.LT.AND P0, PT, R27, c[0x0][0x178], !P5 ;  /* 0x00005e001b007a0c */ /* 0x008fe20006f01270 */
[----:B------:R-:W-:Y:S01]  /*3e210*/  IMAD.WIDE R26, R4, 0x2, R14 ;  /* 0x00000002041a7825 */ /* 0x000fe200078e020e */
[----:B-----5:R-:W-:-:S09]  /*3e220*/  ISETP.LT.AND P5, PT, R22, c[0x0][0x178], !P5 ;  /* 0x00005e0016007a0c */ /* 0x020fd20006fa1270 */
[----:B--2---:R0:W-:Y:S01]  /*3e230*/  @P6 STG.E.U16 [R26.64], R25 ;  /* 0x000000191a006986 */ /* 0x0041e2000c101506 */
[----:B------:R-:W-:Y:S01]  /*3e240*/  ISETP.LT.AND P6, PT, R23, c[0x0][0x178], !P2 ;  /* 0x00005e0017007a0c */ /* 0x000fe200057c1270 */
[----:B------:R-:W-:-:S04]  /*3e250*/  IMAD.WIDE R22, R4, 0x2, R10 ;  /* 0x0000000204167825 */ /* 0x000fc800078e020a */
[----:B0-----:R-:W-:Y:S01]  /*3e260*/  IMAD.WIDE R24, R4, 0x2, R12 ;  /* 0x0000000204187825 */ /* 0x001fe200078e020c */
[----:B------:R-:W2:Y:S04]  /*3e270*/  LDL R26, [R1+0x268] ;  /* 0x00026800011a7983 */ /* 0x000ea80000100800 */
[----:B------:R-:W3:Y:S04]  /*3e280*/  LDL.LU R27, [R1+0x2b8] ;  /* 0x0002b800011b7983 */ /* 0x000ee80000300800 */
[----:B------:R0:W-:Y:S04]  /*3e290*/  STL [R1+0x15c4], R11 ;  /* 0x0015c40b01007387 */ /* 0x0001e80000100800 */
[----:B------:R1:W-:Y:S04]  /*3e2a0*/  @P0 STG.E.U16 [R24.64], R29 ;  /* 0x0000001d18000986 */ /* 0x0003e8000c101506 */
[----:B0-----:R-:W5:Y:S04]  /*3e2b0*/  LDL R11, [R1+0x14bc] ;  /* 0x0014bc00010b7983 */ /* 0x001f680000100800 */
[----:B-1----:R-:W3:Y:S01]  /*3e2c0*/  LDL.LU R29, [R1+0x15cc] ;  /* 0x0015cc00011d7983 */ /* 0x002ee20000300800 */
[----:B----4-:R-:W-:-:S02]  /*3e2d0*/  IADD3 R0, R0, 0x35, RZ ;  /* 0x0000003500007810 */ /* 0x010fc40007ffe0ff */
[----:B------:R-:W-:Y:S02]  /*3e2e0*/  IADD3 R24, R4, c[0x0][0x198], RZ ;  /* 0x0000660004187a10 */ /* 0x000fe40007ffe0ff */
[----:B------:R-:W-:Y:S02]  /*3e2f0*/  ISETP.GE.AND P3, PT, R0, c[0x0][0x17c], PT ;  /* 0x00005f0000007a0c */ /* 0x000fe40003f66270 */
[----:B------:R-:W-:Y:S01]  /*3e300*/  PRMT R0, R5, 0x7632, R0 ;  /* 0x0000763205007816 */ /* 0x000fe20000000000 */
[----:B------:R-:W-:Y:S01]  /*3e310*/  IMAD.WIDE R4, R4, 0x2, R8 ;  /* 0x0000000204047825 */ /* 0x000fe200078e0208 */
[----:B--2---:R0:W-:Y:S03]  /*3e320*/  @P4 STG.E.U16 [R22.64], R26 ;  /* 0x0000001a16004986 */ /* 0x0041e6000c101506 */
[----:B0-----:R-:W-:Y:S01]  /*3e330*/  IMAD.WIDE R22, R24, 0x2, R20 ;  /* 0x0000000218167825 */ /* 0x001fe200078e0214 */
[----:B-----5:R-:W-:-:S02]  /*3e340*/  ISETP.LT.AND P0, PT, R11, c[0x0][0x178], !P2 ;  /* 0x00005e000b007a0c */ /* 0x020fc40005701270 */
[----:B------:R-:W2:Y:S04]  /*3e350*/  LDL R11, [R1+0x14d0] ;  /* 0x0014d000010b7983 */ /* 0x000ea80000100800 */
[----:B---3--:R0:W-:Y:S01]  /*3e360*/  @P5 STG.E.U16 [R4.64], R29 ;  /* 0x0000001d04005986 */ /* 0x0081e2000c101506 */
[----:B------:R-:W-:-:S03]  /*3e370*/  ISETP.LT.AND P5, PT, R28, c[0x0][0x178], !P2 ;  /* 0x00005e001c007a0c */ /* 0x000fc600057a1270 */
[----:B------:R1:W-:Y:S04]  /*3e380*/  @P6 STG.E.U16 [R22.64], R0 ;  /* 0x0000000016006986 */ /* 0x0003e8000c101506 */
[----:B0-----:R-:W3:Y:S04]  /*3e390*/  LDL.LU R4, [R1+0x298] ;  /* 0x0002980001047983 */ /* 0x001ee80000300800 */
[----:B------:R-:W4:Y:S04]  /*3e3a0*/  LDL.LU R5, [R1+0x288] ;  /* 0x0002880001057983 */ /* 0x000f280000300800 */
[----:B-1----:R-:W5:Y:S04]  /*3e3b0*/  LDL.LU R22, [R1+0x2a8] ;  /* 0x0002a80001167983 */ /* 0x002f680000300800 */
[----:B------:R-:W2:Y:S04]  /*3e3c0*/  LDL R23, [R1+0x14cc] ;  /* 0x0014cc0001177983 */ /* 0x000ea80000100800 */
[----:B------:R-:W5:Y:S01]  /*3e3d0*/  LDL.LU R28, [R1+0x15c8] ;  /* 0x0015c800011c7983 */ /* 0x000f620000300800 */
[----:B------:R-:W-:-:S02]  /*3e3e0*/  ISETP.LT.AND P4, PT, R6, c[0x0][0x178], !P2 ;  /* 0x00005e0006007a0c */ /* 0x000fc40005781270 */
[----:B------:R-:W-:Y:S01]  /*3e3f0*/  PRMT R25, R27, 0x7632, R25 ;  /* 0x000076321b197816 */ /* 0x000fe20000000019 */
[----:B------:R-:W-:Y:S01]  /*3e400*/  IMAD.WIDE R26, R24, 0x2, R18 ;  /* 0x00000002181a7825 */ /* 0x000fe200078e0212 */
[----:B------:R-:W-:-:S04]  /*3e410*/  ISETP.LT.AND P6, PT, R7, c[0x0][0x178], !P2 ;  /* 0x00005e0007007a0c */ /* 0x000fc800057c1270 */
[----:B------:R0:W-:Y:S02]  /*3e420*/  @P0 STG.E.U16 [R26.64], R25 ;  /* 0x000000191a000986 */ /* 0x0001e4000c101506 */
[----:B0-----:R-:W-:Y:S01]  /*3e430*/  IMAD.WIDE R26, R24, 0x2, R2 ;  /* 0x00000002181a7825 */ /* 0x001fe200078e0202 */
[----:B---3--:R-:W-:Y:S02]  /*3e440*/  PRMT R0, R4, 0x7632, R0 ;  /* 0x0000763204007816 */ /* 0x008fe40000000000 */
[----:B----4-:R-:W-:Y:S01]  /*3e450*/  PRMT R25, R5, 0x7632, R25 ;  /* 0x0000763205197816 */ /* 0x010fe20000000019 */
[----:B------:R-:W-:Y:S01]  /*3e460*/  IMAD.WIDE R4, R24, 0x2, R14 ;  /* 0x0000000218047825 */ /* 0x000fe200078e020e */
[----:B--2---:R-:W-:Y:S02]  /*3e470*/  ISETP.LT.AND P0, PT, R23, c[0x0][0x178], !P2 ;  /* 0x00005e0017007a0c */ /* 0x004fe40005701270 */
[----:B-----5:R-:W-:Y:S01]  /*3e480*/  PRMT R28, R22, 0x7632, R28 ;  /* 0x00007632161c7816 */ /* 0x020fe2000000001c */
[----:B------:R-:W-:-:S04]  /*3e490*/  IMAD.WIDE R22, R24, 0x2, R16 ;  /* 0x0000000218167825 */ /* 0x000fc800078e0210 */
[----:B------:R0:W-:Y:S04]  /*3e4a0*/  @P4 STG.E.U16 [R26.64], R28 ;  /* 0x0000001c1a004986 */ /* 0x0001e8000c101506 */
[----:B------:R1:W-:Y:S04]  /*3e4b0*/  @P5 STG.E.U16 [R22.64], R0 ;  /* 0x0000000016005986 */ /* 0x0003e8000c101506 */
[----:B------:R2:W-:Y:S04]  /*3e4c0*/  @P6 STG.E.U16 [R4.64], R25 ;  /* 0x0000001904006986 */ /* 0x0005e8000c101506 */
[----:B0-----:R-:W3:Y:S04]  /*3e4d0*/  LDL.LU R27, [R1+0x278] ;  /* 0x00027800011b7983 */ /* 0x001ee80000300800 */
[----:B-1----:R-:W4:Y:S04]  /*3e4e0*/  LDL R22, [R1+0x14bc] ;  /* 0x0014bc0001167983 */ /* 0x002f280000100800 */
[----:B------:R-:W5:Y:S04]  /*3e4f0*/  LDL.LU R23, [R1+0x268] ;  /* 0x0002680001177983 */ /* 0x000f680000300800 */
[----:B--2---:R-:W2:Y:S01]  /*3e500*/  LDL R25, [R1+0x14d4] ;  /* 0x0014d40001197983 */ /* 0x004ea20000100800 */
[----:B------:R-:W-:-:S03]  /*3e510*/  ISETP.LT.AND P6, PT, R11, c[0x0][0x178], !P2 ;  /* 0x00005e000b007a0c */ /* 0x000fc600057c1270 */
[----:B------:R-:W5:Y:S04]  /*3e520*/  LDL R4, [R1+0xbec] ;  /* 0x000bec0001047983 */ /* 0x000f680000100800 */
[----:B------:R-:W5:Y:S01]  /*3e530*/  LDL.LU R11, [R1+0x15c4] ;  /* 0x0015c400010b7983 */ /* 0x000f620000300800 */
[----:B------:R-:W-:-:S03]  /*3e540*/  PRMT R5, R29, 0x7632, R5 ;  /* 0x000076321d057816 */ /* 0x000fc60000000005 */
[----:B------:R0:W-:Y:S01]  /*3e550*/  STL [R1+0x15bc], R6 ;  /* 0x0015bc0601007387 */ /* 0x0001e20000100800 */
[----:B---3--:R-:W-:Y:S01]  /*3e560*/  PRMT R28, R27, 0x7632, R28 ;  /* 0x000076321b1c7816 */ /* 0x008fe2000000001c */
[----:B------:R-:W-:Y:S01]  /*3e570*/  IMAD.WIDE R26, R24, 0x2, R12 ;  /* 0x00000002181a7825 */ /* 0x000fe200078e020c */
[----:B----4-:R-:W-:Y:S02]  /*3e580*/  ISETP.LT.AND P5, PT, R22, c[0x0][0x178], !P1 ;  /* 0x00005e0016007a0c */ /* 0x010fe40004fa1270 */
[----:B--2---:R-:W-:Y:S02]  /*3e590*/  ISETP.LT.AND P2, PT, R25, c[0x0][0x178], !P2 ;  /* 0x00005e0019007a0c */ /* 0x004fe40005741270 */
[----:B-----5:R-:W-:Y:S02]  /*3e5a0*/  PRMT R0, R23, 0x7632, R0 ;  /* 0x0000763217007816 */ /* 0x020fe40000000000 */
[----:B------:R-:W-:Y:S02]  /*3e5b0*/  ISETP.LT.AND P4, PT, R4, c[0x0][0x178], !P1 ;  /* 0x00005e0004007a0c */ /* 0x000fe40004f81270 */
[C---:B------:R-:W-:Y:S01]  /*3e5c0*/  IADD3 R4, R24.reuse, c[0x0][0x198], RZ ;  /* 0x0000660018047a10 */ /* 0x040fe20007ffe0ff */
[C---:B------:R-:W-:Y:S01]  /*3e5d0*/  IMAD.WIDE R22, R24.reuse, 0x2, R10 ;  /* 0x0000000218167825 */ /* 0x040fe200078e020a */
[----:B------:R1:W-:Y:S03]  /*3e5e0*/  @P0 STG.E.U16 [R26.64], R28 ;  /* 0x0000001c1a000986 */ /* 0x0003e6000c101506 */
[----:B------:R-:W-:Y:S01]  /*3e5f0*/  IMAD.WIDE R24, R24, 0x2, R8 ;  /* 0x0000000218187825 */ /* 0x000fe200078e0208 */
[----:B------:R-:W-:Y:S01]  /*3e600*/  ISETP.LT.AND P0, PT, R6, c[0x0][0x178], !P1 ;  /* 0x00005e0006007a0c */ /* 0x000fe20004f01270 */
[----:B------:R2:W-:Y:S04]  /*3e610*/  @P6 STG.E.U16 [R22.64], R0 ;  /* 0x0000000016006986 */ /* 0x0005e8000c101506 */
[----:B0-----:R-:W3:Y:S04]  /*3e620*/  LDL R6, [R1+0x328] ;  /* 0x0003280001067983 */ /* 0x001ee80000100800 */
[----:B------:R0:W-:Y:S04]  /*3e630*/  STL [R1+0x15c0], R19 ;  /* 0x0015c01301007387 */ /* 0x0001e80000100800 */
[----:B------:R4:W-:Y:S01]  /*3e640*/  @P2 STG.E.U16 [R24.64], R5 ;  /* 0x0000000518002986 */ /* 0x0009e2000c101506 */
[----:B-1----:R-:W-:-:S03]  /*3e650*/  IMAD.WIDE R26, R4, 0x2, R20 ;  /* 0x00000002041a7825 */ /* 0x002fc600078e0214 */
[----:B--2---:R-:W2:Y:S01]  /*3e660*/  LDL R22, [R1+0x14cc] ;  /* 0x0014cc0001167983 */ /* 0x004ea20000100800 */
[----:B------:R-:W-:-:S03]  /*3e670*/  IMAD.WIDE R28, R4, 0x2, R18 ;  /* 0x00000002041c7825 */ /* 0x000fc600078e0212 */
[----:B0-----:R-:W5:Y:S04]  /*3e680*/  LDL R19, [R1+0x14c4] ;  /* 0x0014c40001137983 */ /* 0x001f680000100800 */
[----:B----4-:R-:W4:Y:S04]  /*3e690*/  LDL R25, [R1+0x338] ;  /* 0x0003380001197983 */ /* 0x010f280000100800 */
[----:B------:R-:W2:Y:S04]  /*3e6a0*/  LDL R23, [R1+0x14d0] ;  /* 0x0014d00001177983 */ /* 0x000ea80000100800 */
[----:B------:R-:W2:Y:S04]  /*3e6b0*/  LDL R0, [R1+0x14b8] ;  /* 0x0014b80001007983 */ /* 0x000ea80000100800 */
[----:B------:R-:W2:Y:S04]  /*3e6c0*/  LDL R5, [R1+0x2e8] ;  /* 0x0002e80001057983 */ /* 0x000ea80000100800 */
[----:B----4-:R0:W-:Y:S04]  /*3e6d0*/  @P4 STG.E.U16 [R26.64], R25 ;  /* 0x000000191a004986 */ /* 0x0101e8000c101506 */
[----:B0-----:R-:W4:Y:S01]  /*3e6e0*/  LDL R26, [R1+0x318] ;  /* 0x00031800011a7983 */ /* 0x001f220000100800 */
[----:B------:R-:W-:-:S03]  /*3e6f0*/  IMAD.WIDE R24, R4, 0x2, R2 ;  /* 0x0000000204187825 */ /* 0x000fc600078e0202 */
[----:B---3--:R0:W-:Y:S01]  /*3e700*/  @P5 STG.E.U16 [R28.64], R6 ;  /* 0x000000061c005986 */ /* 0x0081e2000c101506 */
[----:B-----5:R-:W-:Y:S02]  /*3e710*/  ISETP.LT.AND P2, PT, R19, c[0x0][0x178], !P1 ;  /* 0x00005e0013007a0c */ /* 0x020fe40004f41270 */
[----:B--2---:R-:W-:Y:S01]  /*3e720*/  ISETP.LT.AND P5, PT, R22, c[0x0][0x178], !P1 ;  /* 0x00005e0016007a0c */ /* 0x004fe20004fa1270 */
[----:B------:R-:W2:Y:S01]  /*3e730*/  LDL R27, [R1+0x14d4] ;  /* 0x0014d400011b7983 */ /* 0x000ea20000100800 */
[----:B------:R-:W-:-:S03]  /*3e740*/  ISETP.LT.AND P6, PT, R23, c[0x0][0x178], !P1 ;  /* 0x00005e0017007a0c */ /* 0x000fc60004fc1270 */
[----:B0-----:R-:W3:Y:S04]  /*3e750*/  LDL R6, [R1+0x14bc] ;  /* 0x0014bc0001067983 */ /* 0x001ee80000100800 */
[----:B----4-:R0:W-:Y:S04]  /*3e760*/  @P0 STG.E.U16 [R24.64], R26 ;  /* 0x0000001a18000986 */ /* 0x0101e8000c101506 */
[----:B------:R-:W4:Y:S04]  /*3e770*/  LDL R19, [R1+0x28] ;  /* 0x0000280001137983 */ /* 0x000f280000100800 */
[----:B0-----:R-:W5:Y:S01]  /*3e780*/  LDL R24, [R1+0x308] ;  /* 0x0003080001187983 */ /* 0x001f620000100800 */
[----:B------:R-:W-:-:S03]  /*3e790*/  IMAD.WIDE R22, R4, 0x2, R16 ;  /* 0x0000000204167825 */ /* 0x000fc600078e0210 */
[----:B------:R-:W2:Y:S04]  /*3e7a0*/  LDL R25, [R1+0xbec] ;  /* 0x000bec0001197983 */ /* 0x000ea80000100800 */
[----:B------:R-:W-:Y:S04]  /*3e7b0*/  STL [R1+0x15b4], R12 ;  /* 0x0015b40c01007387 */ /* 0x000fe80000100800 */
[----:B------:R-:W-:Y:S01]  /*3e7c0*/  STL [R1+0x15ac], R13 ;  /* 0x0015ac0d01007387 */ /* 0x000fe20000100800 */
[----:B------:R-:W-:-:S03]  /*3e7d0*/  ISETP.LT.AND P4, PT, R7, c[0x0][0x178], !P1 ;  /* 0x00005e0007007a0c */ /* 0x000fc60004f81270 */
[----:B-----5:R0:W-:Y:S02]  /*3e7e0*/  @P2 STG.E.U16 [R22.64], R24 ;  /* 0x0000001816002986 */ /* 0x0201e4000c101506 */
[C---:B0-----:R-:W-:Y:S02]  /*3e7f0*/  IMAD.WIDE R22, R4.reuse, 0x2, R12 ;  /* 0x0000000204167825 */ /* 0x041fe400078e020c */
[----:B------:R-:W5:Y:S01]  /*3e800*/  LDL.LU R13, [R1+0x2f8] ;  /* 0x0002f800010d7983 */ /* 0x000f620000300800 */
[----:B--2---:R-:W-:Y:S01]  /*3e810*/  ISETP.LT.AND P1, PT, R27, c[0x0][0x178], !P1 ;  /* 0x00005e001b007a0c */ /* 0x004fe20004f21270 */
[----:B------:R-:W-:-:S05]  /*3e820*/  IMAD.WIDE R26, R4, 0x2, R14 ;  /* 0x00000002041a7825 */ /* 0x000fca00078e020e */
[----:B------:R0:W-:Y:S04]  /*3e830*/  @P4 STG.E.U16 [R26.64], R5 ;  /* 0x000000051a004986 */ /* 0x0001e8000c101506 */
[----:B0-----:R-:W2:Y:S04]  /*3e840*/  LDL.LU R26, [R1+0x308] ;  /* 0x00030800011a7983 */ /* 0x001ea80000300800 */
[----:B------:R-:W2:Y:S04]  /*3e850*/  LDL.LU R27, [R1+0x2e8] ;  /* 0x0002e800011b7983 */ /* 0x000ea80000300800 */
[----:B-----5:R0:W-:Y:S04]  /*3e860*/  @P5 STG.E.U16 [R22.64], R13 ;  /* 0x0000000d16005986 */ /* 0x0201e8000c101506 */
[----:B0-----:R-:W5:Y:S01]  /*3e870*/  LDL R22, [R1+0x2d8] ;  /* 0x0002d80001167983 */ /* 0x001f620000100800 */
[----:B------:R-:W-:-:S02]  /*3e880*/  IADD3 R0, R0, 0x36, RZ ;  /* 0x0000003600007810 */ /* 0x000fc40007ffe0ff */
[----:B------:R-:W-:Y:S01]  /*3e890*/  ISETP.LT.AND P2, PT, R25, c[0x0][0x178], !P3 ;  /* 0x00005e0019007a0c */ /* 0x000fe20005f41270 */
[----:B------:R-:W-:Y:S01]  /*3e8a0*/  IMAD.WIDE R24, R4, 0x2, R10 ;  /* 0x0000000204187825 */ /* 0x000fe200078e020a */
[----:B------:R-:W-:Y:S01]  /*3e8b0*/  ISETP.GE.AND P0, PT, R0, c[0x0][0x17c], PT ;  /* 0x00005f0000007a0c */ /* 0x000fe20003f06270 */
[----:B------:R-:W2:Y:S01]  /*3e8c0*/  LDL.LU R23, [R1+0x338] ;  /* 0x0003380001177983 */ /* 0x000ea20000300800 */
[C---:B------:R-:W-:Y:S01]  /*3e8d0*/  IADD3 R0, R4.reuse, c[0x0][0x198], RZ ;  /* 0x0000660004007a10 */ /* 0x040fe20007ffe0ff */
[----:B------:R-:W-:Y:S02]  /*3e8e0*/  IMAD.WIDE R4, R4, 0x2, R8 ;  /* 0x0000000204047825 */ /* 0x000fe400078e0208 */
[----:B-----5:R0:W-:Y:S04]  /*3e8f0*/  @P6 STG.E.U16 [R24.64], R22 ;  /* 0x0000001618006986 */ /* 0x0201e8000c101506 */
[----:B----4-:R1:W-:Y:S01]  /*3e900*/  @P1 STG.E.U16 [R4.64], R19 ;  /* 0x0000001304001986 */ /* 0x0103e2000c101506 */
[----:B---3--:R-:W-:-:S03]  /*3e910*/  ISETP.LT.AND P1, PT, R6, c[0x0][0x178], !P3 ;  /* 0x00005e0006007a0c */ /* 0x008fc60005f21270 */
[----:B0-----:R-:W3:Y:S04]  /*3e920*/  LDL.LU R25, [R1+0x318] ;  /* 0x0003180001197983 */ /* 0x001ee80000300800 */
[----:B-1----:R-:W4:Y:S04]  /*3e930*/  LDL.LU R19, [R1+0x15c0] ;  /* 0x0015c00001137983 */ /* 0x002f280000300800 */
[----:B------:R-:W5:Y:S04]  /*3e940*/  LDL R4, [R1+0x14c4] ;  /* 0x0014c40001047983 */ /* 0x000f680000100800 */
[----:B------:R-:W3:Y:S04]  /*3e950*/  LDL.LU R5, [R1+0x328] ;  /* 0x0003280001057983 */ /* 0x000ee80000300800 */
[----:B------:R-:W3:Y:S01]  /*3e960*/  LDL.LU R6, [R1+0x15bc] ;  /* 0x0015bc0001067983 */ /* 0x000ee20000300800 */
[----:B--2---:R-:W-:Y:S01]  /*3e970*/  PRMT R24, R23, 0x7632, R24 ;  /* 0x0000763217187816 */ /* 0x004fe20000000018 */
[----:B------:R-:W-:Y:S01]  /*3e980*/  IMAD.WIDE R22, R0, 0x2, R20 ;  /* 0x0000000200167825 */ /* 0x000fe200078e0214 */
[----:B---3--:R-:W-:-:S02]  /*3e990*/  ISETP.LT.AND P4, PT, R6, c[0x0][0x178], !P3 ;  /* 0x00005e0006007a0c */ /* 0x008fc40005f81270 */
[----:B------:R-:W2:Y:S01]  /*3e9a0*/  LDL.LU R6, [R1+0x15b8] ;  /* 0x0015b80001067983 */ /* 0x000ea20000300800 */
[----:B-----5:R-:W-:Y:S02]  /*3e9b0*/  ISETP.LT.AND P5, PT, R4, c[0x0][0x178], !P3 ;  /* 0x00005e0004007a0c */ /* 0x020fe40005fa1270 */
[----:B------:R-:W-:Y:S01]  /*3e9c0*/  PRMT R12, R5, 0x7632, R12 ;  /* 0x00007632050c7816 */ /* 0x000fe2000000000c */
[----:B------:R0:W-:Y:S01]  /*3e9d0*/  @P2 STG.E.U16 [R22.64], R24 ;  /* 0x0000001816002986 */ /* 0x0001e2000c101506 */
[----:B------:R-:W-:Y:S01]  /*3e9e0*/  ISETP.LT.AND P2, PT, R7, c[0x0][0x178], !P3 ;  /* 0x00005e0007007a0c */ /* 0x000fe20005f41270 */
[C---:B----4-:R-:W-:Y:S02]  /*3e9f0*/  IMAD.WIDE R4, R0.reuse, 0x2, R18 ;  /* 0x0000000200047825 */ /* 0x050fe400078e0212 */
[----:B------:R1:W-:Y:S04]  /*3ea00*/  STL [R1+0x15a8], R7 ;  /* 0x0015a80701007387 */ /* 0x0003e80000100800 */
[----:B------:R-:W-:Y:S01]  /*3ea10*/  @P1 STG.E.U16 [R4.64], R12 ;  /* 0x0000000c04001986 */ /* 0x000fe2000c101506 */
[----:B0-----:R-:W-:-:S03]  /*3ea20*/  IMAD.WIDE R22, R0, 0x2, R2 ;  /* 0x0000000200167825 */ /* 0x001fc600078e0202 */
[----:B-1----:R-:W3:Y:S04]  /*3ea30*/  LDL R7, [R1+0x14d4] ;  /* 0x0014d40001077983 */ /* 0x002ee80000100800 */
[----:B------:R0:W-:Y:S01]  /*3ea40*/  STL [R1+0x15a4], R16 ;  /* 0x0015a41001007387 */ /* 0x0001e20000100800 */
[----:B--2---:R-:W-:Y:S01]  /*3ea50*/  PRMT R6, R25, 0x7632, R6 ;  /* 0x0000763219067816 */ /* 0x004fe20000000006 */
[----:B------:R-:W-:Y:S02]  /*3ea60*/  IMAD.WIDE R24, R0, 0x2, R16 ;  /* 0x0000000200187825 */ /* 0x000fe400078e0210 */
[----:B0-----:R-:W2:Y:S04]  /*3ea70*/  LDL R16, [R1+0x14cc] ;  /* 0x0014cc0001107983 */ /* 0x001ea80000100800 */
[----:B------:R0:W-:Y:S04]  /*3ea80*/  STL [R1+0x15a0], R17 ;  /* 0x0015a01101007387 */ /* 0x0001e80000100800 */
[----:B------:R1:W-:Y:S04]  /*3ea90*/  @P4 STG.E.U16 [R22.64], R6 ;  /* 0x0000000616004986 */ /* 0x0003e8000c101506 */
[----:B0-----:R-:W4:Y:S04]  /*3eaa0*/  LDL R17, [R1+0x14bc] ;  /* 0x0014bc0001117983 */ /* 0x001f280000100800 */
[----:B------:R-:W5:Y:S04]  /*3eab0*/  LDL.LU R12, [R1+0x15b4] ;  /* 0x0015b400010c7983 */ /* 0x000f680000300800 */
[----:B-1----:R-:W2:Y:S01]  /*3eac0*/  LDL.LU R6, [R1+0x15b0] ;  /* 0x0015b00001067983 */ /* 0x002ea20000300800 */
[----:B------:R-:W-:-:S02]  /*3ead0*/  PRMT R28, R26, 0x7632, R28 ;  /* 0x000076321a1c7816 */ /* 0x000fc4000000001c */
[----:B------:R-:W-:Y:S01]  /*3eae0*/  PRMT R29, R27, 0x7632, R29 ;  /* 0x000076321b1d7816 */ /* 0x000fe2000000001d */
[----:B------:R-:W-:Y:S01]  /*3eaf0*/  IMAD.WIDE R26, R0, 0x2, R14 ;  /* 0x00000002001a7825 */ /* 0x000fe200078e020e */
[----:B------:R-:W3:Y:S04]  /*3eb00*/  LDL R22, [R1+0xbec] ;  /* 0x000bec0001167983 */ /* 0x000ee80000100800 */
[----:B------:R0:W-:Y:S04]  /*3eb10*/  @P5 STG.E.U16 [R24.64], R28 ;  /* 0x0000001c18005986 */ /* 0x0001e8000c101506 */
[----:B------:R-:W5:Y:S04]  /*3eb20*/  LDL R23, [R1+0x14c0] ;  /* 0x0014c00001177983 */ /* 0x000f680000100800 */
[----:B------:R1:W-:Y:S04]  /*3eb30*/  @P2 STG.E.U16 [R26.64], R29 ;  /* 0x0000001d1a002986 */ /* 0x0003e8000c101506 */
[----:B0-----:R-:W5:Y:S04]  /*3eb40*/  LDL R28, [R1+0x14d0] ;  /* 0x0014d000011c7983 */ /* 0x001f680000100800 */
[----:B------:R-:W5:Y:S04]  /*3eb50*/  LDL.LU R24, [R1+0x28] ;  /* 0x0000280001187983 */ /* 0x000f680000300800 */
[----:B------:R-:W5:Y:S01]  /*3eb60*/  LDL R25, [R1+0x14b8] ;  /* 0x0014b80001197983 */ /* 0x000f620000100800 */
[----:B--2---:R-:W-:-:S03]  /*3eb70*/  PRMT R6, R13, 0x7632, R6 ;  /* 0x000076320d067816 */ /* 0x004fc60000000006 */
[----:B------:R-:W2:Y:S04]  /*3eb80*/  LDL.LU R13, [R1+0x15ac] ;  /* 0x0015ac00010d7983 */ /* 0x000ea80000300800 */
[----:B-1----:R-:W2:Y:S01]  /*3eb90*/  LDL.LU R27, [R1+0x2d8] ;  /* 0x0002d800011b7983 */ /* 0x002ea20000300800 */
[----:B------:R-:W-:Y:S02]  /*3eba0*/  ISETP.LT.AND P1, PT, R16, c[0x0][0x178], !P3 ;  /* 0x00005e0010007a0c */ /* 0x000fe40005f21270 */
[----:B----4-:R-:W-:Y:S02]  /*3ebb0*/  ISETP.LT.AND P2, PT, R17, c[0x0][0x178], !P0 ;  /* 0x00005e0011007a0c */ /* 0x010fe40004741270 */
[----:B---3--:R-:W-:Y:S01]  /*3ebc0*/  ISETP.LT.AND P5, PT, R22, c[0x0][0x178], !P0 ;  /* 0x00005e0016007a0c */ /* 0x008fe200047a1270 */
[----:B------:R-:W3:Y:S01]  /*3ebd0*/  LDL R17, [R1+0x398] ;  /* 0x0003980001117983 */ /* 0x000ee20000100800 */
[----:B-----5:R-:W-:Y:S01]  /*3ebe0*/  ISETP.LT.AND P4, PT, R23, c[0x0][0x178], !P0 ;  /* 0x00005e0017007a0c */ /* 0x020fe20004781270 */
[C---:B------:R-:W-:Y:S01]  /*3ebf0*/  IMAD.WIDE R22, R0.reuse, 0x2, R10 ;  /* 0x0000000200167825 */ /* 0x040fe200078e020a */
[----:B------:R-:W-:-:S02]  /*3ec00*/  IADD3 R29, R0, c[0x0][0x198], RZ ;  /* 0x00006600001d7a10 */ /* 0x000fc40007ffe0ff */
[----:B------:R-:W-:Y:S02]  /*3ec10*/  ISETP.LT.AND P6, PT, R28, c[0x0][0x178], !P3 ;  /* 0x00005e001c007a0c */ /* 0x000fe40005fc1270 */
[----:B------:R-:W-:Y:S02]  /*3ec20*/  ISETP.LT.AND P3, PT, R7, c[0x0][0x178], !P3 ;  /* 0x00005e0007007a0c */ /* 0x000fe40005f61270 */
[----:B------:R-:W-:Y:S01]  /*3ec30*/  PRMT R5, R24, 0x7632, R5 ;  /* 0x0000763218057816 */ /* 0x000fe20000000005 */
[----:B------:R-:W4:Y:S01]  /*3ec40*/  LDL R7, [R1+0x3d8] ;  /* 0x0003d80001077983 */ /* 0x000f220000100800 */
[----:B------:R-:W-:-:S03]  /*3ec50*/  IADD3 R28, R25, 0x37, RZ ;  /* 0x00000037191c7810 */ /* 0x000fc60007ffe0ff */
[----:B------:R0:W-:Y:S04]  /*3ec60*/  STL [R1+0x159c], R11 ;  /* 0x00159c0b01007387 */ /* 0x0001e80000100800 */
[----:B0-----:R-:W5:Y:S01]  /*3ec70*/  LDL R11, [R1+0x378] ;  /* 0x00037800010b7983 */ /* 0x001f620000100800 */
[----:B--2---:R-:W-:Y:S01]  /*3ec80*/  IMAD.WIDE R24, R0, 0x2, R12 ;  /* 0x0000000200187825 */ /* 0x004fe200078e020c */
[----:B------:R-:W-:-:S03]  /*3ec90*/  PRMT R4, R27, 0x7632, R4 ;  /* 0x000076321b047816 */ /* 0x000fc60000000004 */
[----:B------:R-:W-:Y:S01]  /*3eca0*/  IMAD.WIDE R26, R0, 0x2, R8 ;  /* 0x00000002001a7825 */ /* 0x000fe200078e0208 */
[----:B------:R0:W-:Y:S04]  /*3ecb0*/  @P1 STG.E.U16 [R24.64], R6 ;  /* 0x0000000618001986 */ /* 0x0001e8000c101506 */
[----:B------:R-:W2:Y:S04]  /*3ecc0*/  LDL R0, [R1+0x14b8] ;  /* 0x0014b80001007983 */ /* 0x000ea80000100800 */
[----:B------:R1:W-:Y:S04]  /*3ecd0*/  STL [R1+0x1598], R9 ;  /* 0x0015980901007387 */ /* 0x0003e80000100800 */
[----:B0-----:R-:W2:Y:S01]  /*3ece0*/  LDL R6, [R1+0x348] ;  /* 0x0003480001067983 */ /* 0x001ea20000100800 */
[----:B------:R-:W-:-:S03]  /*3ecf0*/  ISETP.GE.AND P1, PT, R28, c[0x0][0x17c], PT ;  /* 0x00005f001c007a0c */ /* 0x000fc60003f26270 */
[----:B------:R0:W-:Y:S04]  /*3ed00*/  @P6 STG.E.U16 [R22.64], R4 ;  /* 0x0000000416006986 */ /* 0x0001e8000c101506 */
[----:B-1----:R-:W5:Y:S04]  /*3ed10*/  LDL R9, [R1+0x368] ;  /* 0x0003680001097983 */ /* 0x002f680000100800 */
[----:B------:R1:W-:Y:S01]  /*3ed20*/  @P3 STG.E.U16 [R26.64], R5 ;  /* 0x000000051a003986 */ /* 0x0003e2000c101506 */
[----:B0-----:R-:W-:Y:S01]  /*3ed30*/  IMAD.WIDE R22, R29, 0x2, R20 ;  /* 0x000000021d167825 */ /* 0x001fe200078e0214 */
[----:B------:R-:W-:-:S04]  /*3ed40*/  ISETP.LT.AND P6, PT, R16, c[0x0][0x178], !P0 ;  /* 0x00005e0010007a0c */ /* 0x000fc800047c1270 */
[----:B----4-:R-:W-:Y:S01]  /*3ed50*/  @P5 STG.E.U16 [R22.64], R7 ;  /* 0x0000000716005986 */ /* 0x010fe2000c101506 */
[----:B-1----:R-:W-:-:S05]  /*3ed60*/  IMAD.WIDE R4, R29, 0x2, R18 ;  /* 0x000000021d047825 */ /* 0x002fca00078e0212 */
[----:B---3--:R-:W-:Y:S04]  /*3ed70*/  @P2 STG.E.U16 [R4.64], R17 ;  /* 0x0000001104002986 */ /* 0x008fe8000c101506 */
[----:B--2---:R0:W-:Y:S04]  /*3ed80*/  STL [R1+0x1594], R6 ;  /* 0x0015940601007387 */ /* 0x0041e80000100800 */
[----:B0-----:R-:W2:Y:S04]  /*3ed90*/  LDL R6, [R1+0xbec] ;  /* 0x000bec0001067983 */ /* 0x001ea80000100800 */
[----:B------:R0:W-:Y:S04]  /*3eda0*/  STL [R1+0x157c], R28 ;  /* 0x00157c1c01007387 */ /* 0x0001e80000100800 */
[----:B------:R-:W3:Y:S04]  /*3edb0*/  LDL R26, [R1+0x14bc] ;  /* 0x0014bc00011a7983 */ /* 0x000ee80000100800 */
[----:B0-----:R-:W4:Y:S04]  /*3edc0*/  LDL R28, [R1+0x14c0] ;  /* 0x0014c000011c7983 */ /* 0x001f280000100800 */
[----:B------:R0:W-:Y:S04]  /*3edd0*/  STL [R1+0x158c], R27 ;  /* 0x00158c1b01007387 */ /* 0x0001e80000100800 */
[----:B0-----:R-:W2:Y:S04]  /*3ede0*/  LDL R27, [R1+0x14c4] ;  /* 0x0014c400011b7983 */ /* 0x001ea80000100800 */
[----:B------:R-:W3:Y:S04]  /*3edf0*/  LDL.LU R7, [R1+0x15a8] ;  /* 0x0015a80001077983 */ /* 0x000ee80000300800 */
[----:B------:R-:W4:Y:S04]  /*3ee00*/  LDL R22, [R1+0x14d0] ;  /* 0x0014d00001167983 */ /* 0x000f280000100800 */
[----:B------:R-:W4:Y:S04]  /*3ee10*/  LDL R23, [R1+0x14d4] ;  /* 0x0014d40001177983 */ /* 0x000f280000100800 */
[----:B------:R-:W4:Y:S04]  /*3ee20*/  LDL.LU R16, [R1+0x15a4] ;  /* 0x0015a40001107983 */ /* 0x000f280000300800 */
[----:B------:R-:W4:Y:S04]  /*3ee30*/  LDL.LU R17, [R1+0x15a0] ;  /* 0x0015a00001117983 */ /* 0x000f280000300800 */
[----:B------:R-:W4:Y:S01]  /*3ee40*/  LDL R5, [R1+0x388] ;  /* 0x0003880001057983 */ /* 0x000f220000100800 */
[----:B------:R-:W-:Y:S01]  /*3ee50*/  IMAD.WIDE R24, R29, 0x2, R2 ;  /* 0x000000021d187825 */ /* 0x000fe200078e0202 */
[----:B------:R-:W-:-:S04]  /*3ee60*/  IADD3 R0, R0, 0x38, RZ ;  /* 0x0000003800007810 */ /* 0x000fc80007ffe0ff */
[----:B------:R-:W-:Y:S02]  /*3ee70*/  ISETP.GE.AND P2, PT, R0, c[0x0][0x17c], PT ;  /* 0x00005f0000007a0c */ /* 0x000fe40003f46270 */
[----:B------:R-:W5:Y:S01]  /*3ee80*/  LDL R0, [R1+0x14b8] ;  /* 0x0014b80001007983 */ /* 0x000f620000100800 */
[----:B--2---:R-:W-:Y:S02]  /*3ee90*/  ISETP.LT.AND P3, PT, R27, c[0x0][0x178], !P0 ;  /* 0x00005e001b007a0c */ /* 0x004fe40004761270 */
[----:B---3--:R-:W-:Y:S01]  /*3eea0*/  ISETP.LT.AND P5, PT, R7, c[0x0][0x178], !P0 ;  /* 0x00005e0007007a0c */ /* 0x008fe200047a1270 */
[----:B----4-:R0:W-:Y:S02]  /*3eeb0*/  @P4 STG.E.U16 [R24.64], R5 ;  /* 0x0000000518004986 */ /* 0x0101e4000c101506 */
[----:B0-----:R-:W-:-:S04]  /*3eec0*/  IMAD.WIDE R24, R29, 0x2, R16 ;  /* 0x000000021d187825 */ /* 0x001fc800078e0210 */
[----:B------:R-:W-:-:S04]  /*3eed0*/  IMAD.WIDE R4, R29, 0x2, R14 ;  /* 0x000000021d047825 */ /* 0x000fc800078e020e */
[----:B-----5:R0:W-:Y:S04]  /*3eee0*/  @P3 STG.E.U16 [R24.64], R11 ;  /* 0x0000000b18003986 */ /* 0x0201e8000c101506 */
[----:B------:R1:W-:Y:S04]  /*3eef0*/  @P5 STG.E.U16 [R4.64], R9 ;  /* 0x0000000904005986 */ /* 0x0003e8000c101506 */
[----:B0-----:R-:W2:Y:S04]  /*3ef00*/  LDL.LU R11, [R1+0x159c] ;  /* 0x00159c00010b7983 */ /* 0x001ea80000300800 */
[----:B-1----:R-:W3:Y:S04]  /*3ef10*/  LDL.LU R9, [R1+0x1598] ;  /* 0x0015980001097983 */ /* 0x002ee80000300800 */
[----:B------:R-:W4:Y:S01]  /*3ef20*/  LDL R5, [R1+0x358] ;  /* 0x0003580001057983 */ /* 0x000f220000100800 */
[----:B------:R-:W-:-:S02]  /*3ef30*/  ISETP.LT.AND P4, PT, R22, c[0x0][0x178], !P0 ;  /* 0x00005e0016007a0c */ /* 0x000fc40004781270 */
[----:B------:R-:W-:Y:S01]  /*3ef40*/  ISETP.LT.AND P0, PT, R23, c[0x0][0x178], !P0 ;  /* 0x00005e0017007a0c */ /* 0x000fe20004701270 */
[----:B------:R-:W-:Y:S01]  /*3ef50*/  IMAD.WIDE R22, R29, 0x2, R12 ;  /* 0x000000021d167825 */ /* 0x000fe200078e020c */
[----:B------:R-:W-:-:S04]  /*3ef60*/  ISETP.LT.AND P3, PT, R6, c[0x0][0x178], !P1 ;  /* 0x00005e0006007a0c */ /* 0x000fc80004f61270 */
[----:B----4-:R0:W-:Y:S04]  /*3ef70*/  @P6 STG.E.U16 [R22.64], R5 ;  /* 0x0000000516006986 */ /* 0x0101e8000c101506 */
[----:B0-----:R-:W4:Y:S04]  /*3ef80*/  LDL.LU R22, [R1+0x3d8] ;  /* 0x0003d80001167983 */ /* 0x001f280000300800 */
[----:B------:R-:W5:Y:S04]  /*3ef90*/  LDL.LU R23, [R1+0x398] ;  /* 0x0003980001177983 */ /* 0x000f680000300800 */
[----:B------:R-:W3:Y:S01]  /*3efa0*/  LDL.LU R6, [R1+0x1594] ;  /* 0x0015940001067983 */ /* 0x000ee20000300800 */
[----:B--2---:R-:W-:-:S05]  /*3efb0*/  IMAD.WIDE R24, R29, 0x2, R10 ;  /* 0x000000021d187825 */ /* 0x004fca00078e020a */
[----:B---3--:R0:W-:Y:S04]  /*3efc0*/  @P4 STG.E.U16 [R24.64], R6 ;  /* 0x0000000618004986 */ /* 0x0081e8000c101506 */
[----:B0-----:R-:W2:Y:S01]  /*3efd0*/  LDL.LU R6, [R1+0x1590] ;  /* 0x0015900001067983 */ /* 0x001ea20000300800 */
[C---:B------:R-:W-:Y:S01]  /*3efe0*/  IMAD.WIDE R4, R29.reuse, 0x2, R8 ;  /* 0x000000021d047825 */ /* 0x040fe200078e0208 */
[----:B------:R-:W-:Y:S02]  /*3eff0*/  ISETP.LT.AND P4, PT, R26, c[0x0][0x178], !P1 ;  /* 0x00005e001a007a0c */ /* 0x000fe40004f81270 */
[----:B------:R-:W-:Y:S01]  /*3f000*/  IADD3 R26, R29, c[0x0][0x198], RZ ;  /* 0x000066001d1a7a10 */ /* 0x000fe20007ffe0ff */
[----:B------:R-:W3:Y:S01]  /*3f010*/  LDL R25, [R1+0x14cc] ;  /* 0x0014cc0001197983 */ /* 0x000ee20000100800 */
[----:B------:R-:W-:-:S03]  /*3f020*/  ISETP.LT.AND P6, PT, R27, c[0x0][0x178], !P1 ;  /* 0x00005e001b007a0c */ /* 0x000fc60004fc1270 */
[----:B------:R-:W-:Y:S04]  /*3f030*/  STL [R1+0x1580], R29 ;  /* 0x0015801d01007387 */ /* 0x000fe80000100800 */
[----:B------:R0:W-:Y:S04]  /*3f040*/  STL [R1+0x1584], R29 ;  /* 0x0015841d01007387 */ /* 0x0001e80000100800 */
[----:B0-----:R-:W3:Y:S04]  /*3f050*/  LDL R29, [R1+0x14d0] ;  /* 0x0014d000011d7983 */ /* 0x001ee80000100800 */
[----:B------:R-:W3:Y:S04]  /*3f060*/  LDL.LU R27, [R1+0x158c] ;  /* 0x00158c00011b7983 */ /* 0x000ee80000300800 */
[----:B--2---:R4:W-:Y:S02]  /*3f070*/  @P0 STG.E.U16 [R4.64], R6 ;  /* 0x0000000604000986 */ /* 0x0049e4000c101506 */
[----:B----4-:R-:W-:Y:S01]  /*3f080*/  PRMT R6, R22, 0x7632, R6 ;  /* 0x0000763216067816 */ /* 0x010fe20000000006 */
[----:B------:R-:W-:-:S05]  /*3f090*/  IMAD.WIDE R4, R26, 0x2, R20 ;  /* 0x000000021a047825 */ /* 0x000fca00078e0214 */
[----:B------:R0:W-:Y:S04]  /*3f0a0*/  @P3 STG.E.U16 [R4.64], R6 ;  /* 0x0000000604003986 */ /* 0x0001e8000c101506 */
[----:B0-----:R-:W2:Y:S04]  /*3f0b0*/  LDL.LU R4, [R1+0x388] ;  /* 0x0003880001047983 */ /* 0x001ea80000300800 */
[----:B------:R-:W4:Y:S01]  /*3f0c0*/  LDL.LU R5, [R1+0x378] ;  /* 0x0003780001057983 */ /* 0x000f220000300800 */
[----:B------:R-:W-:Y:S02]  /*3f0d0*/  ISETP.LT.AND P5, PT, R28, c[0x0][0x178], !P1 ;  /* 0x00005e001c007a0c */ /* 0x000fe40004fa1270 */
[----:B-----5:R-:W-:Y:S01]  /*3f0e0*/  PRMT R24, R23, 0x7632, R24 ;  /* 0x0000763217187816 */ /* 0x020fe20000000018 */
[----:B------:R-:W-:Y:S01]  /*3f0f0*/  IMAD.WIDE R22, R26, 0x2, R18 ;  /* 0x000000021a167825 */ /* 0x000fe200078e0212 */
[----:B------:R-:W-:-:S04]  /*3f100*/  IADD3 R0, R0, 0x39, RZ ;  /* 0x0000003900007810 */ /* 0x000fc80007ffe0ff */
[----:B------:R-:W-:Y:S01]  /*3f110*/  ISETP.GE.AND P0, PT, R0, c[0x0][0x17c], PT ;  /* 0x00005f0000007a0c */ /* 0x000fe20003f06270 */
[----:B------:R0:W-:Y:S04]  /*3f120*/  @P4 STG.E.U16 [R22.64], R24 ;  /* 0x0000001816004986 */ /* 0x0001e8000c101506 */
[----:B0-----:R-:W5:Y:S01]  /*3f130*/  LDL.LU R24, [R1+0x368] ;  /* 0x0003680001187983 */ /* 0x001f620000300800 */
[----:B------:R-:W-:-:S03]  /*3f140*/  IMAD.WIDE R22, R26, 0x2, R16 ;  /* 0x000000021a167825 */ /* 0x000fc600078e0210 */
[----:B------:R-:W-:Y:S01]  /*3f150*/  STL [R1+0x1588], R15 ;  /* 0x0015880f01007387 */ /* 0x000fe20000100800 */
[----:B--2---:R-:W-:Y:S02]  /*3f160*/  PRMT R0, R4, 0x7632, R0 ;  /* 0x0000763204007816 */ /* 0x004fe40000000000 */
[----:B----4-:R-:W-:Y:S01]  /*3f170*/  PRMT R6, R5, 0x7632, R6 ;  /* 0x0000763205067816 */ /* 0x010fe20000000006 */
[----:B------:R-:W-:-:S05]  /*3f180*/  IMAD.WIDE R4, R26, 0x2, R2 ;  /* 0x000000021a047825 */ /* 0x000fca00078e0202 */
[----:B------:R0:W-:Y:S04]  /*3f190*/  @P5 STG.E.U16 [R4.64], R0 ;  /* 0x0000000004005986 */ /* 0x0001e8000c101506 */
[----:B------:R1:W-:Y:S04]  /*3f1a0*/  @P6 STG.E.U16 [R22.64], R6 ;  /* 0x0000000616006986 */ /* 0x0003e8000c101506 */
[----:B0-----:R-:W2:Y:S04]  /*3f1b0*/  LDL.LU R4, [R1+0x348] ;  /* 0x0003480001047983 */ /* 0x001ea80000300800 */
[----:B------:R-:W4:Y:S04]  /*3f1c0*/  LDL R5, [R1+0xbec] ;  /* 0x000bec0001057983 */ /* 0x000f280000100800 */
[----:B-1----:R-:W4:Y:S04]  /*3f1d0*/  LDL R22, [R1+0x14d4] ;  /* 0x0014d40001167983 */ /* 0x002f280000100800 */
[----:B------:R-:W4:Y:S01]  /*3f1e0*/  LDL.LU R23, [R1+0x358] ;  /* 0x0003580001177983 */ /* 0x000f220000300800 */
[----:B------:R-:W-:-:S02]  /*3f1f0*/  ISETP.LT.AND P3, PT, R7, c[0x0][0x178], !P1 ;  /* 0x00005e0007007a0c */ /* 0x000fc40004f61270 */
[----:B---3--:R-:W-:Y:S02]  /*3f200*/  ISETP.LT.AND P4, PT, R25, c[0x0][0x178], !P1 ;  /* 0x00005e0019007a0c */ /* 0x008fe40004f81270 */
[----:B-----5:R-:W-:Y:S01]  /*3f210*/  PRMT R27, R24, 0x7632, R27 ;  /* 0x00007632181b7816 */ /* 0x020fe2000000001b */
[C---:B------:R-:W-:Y:S01]  /*3f220*/  IMAD.WIDE R24, R26.reuse, 0x2, R14 ;  /* 0x000000021a187825 */ /* 0x040fe200078e020e */
[----:B------:R-:W-:Y:S01]  /*3f230*/  ISETP.LT.AND P5, PT, R29, c[0x0][0x178], !P1 ;  /* 0x00005e001d007a0c */ /* 0x000fe20004fa1270 */
[----:B------:R-:W3:Y:S04]  /*3f240*/  LDL R15, [R1+0x14cc] ;  /* 0x0014cc00010f7983 */ /* 0x000ee80000100800 */
[----:B------:R-:W5:Y:S04]  /*3f250*/  LDL.LU R29, [R1+0x20c] ;  /* 0x00020c00011d7983 */ /* 0x000f680000300800 */
[----:B------:R0:W-:Y:S02]  /*3f260*/  @P3 STG.E.U16 [R24.64], R27 ;  /* 0x0000001b18003986 */ /* 0x0001e4000c101506 */
[----:B0-----:R-:W-:Y:S01]  /*3f270*/  IMAD.WIDE R24, R26, 0x2, R12 ;  /* 0x000000021a187825 */ /* 0x001fe200078e020c */
[----:B--2---:R-:W-:-:S02]  /*3f280*/  PRMT R0, R4, 0x7632, R0 ;  /* 0x0000763204007816 */ /* 0x004fc40000000000 */
[----:B----4-:R-:W-:Y:S02]  /*3f290*/  ISETP.LT.AND P3, PT, R5, c[0x0][0x178], !P2 ;  /* 0x00005e0005007a0c */ /* 0x010fe40005761270 */
[----:B------:R-:W-:Y:S01]  /*3f2a0*/  PRMT R27, R23, 0x7632, R27 ;  /* 0x00007632171b7816 */ /* 0x000fe2000000001b */
[----:B------:R-:W-:-:S04]  /*3f2b0*/  IMAD.WIDE R4, R26, 0x2, R10 ;  /* 0x000000021a047825 */ /* 0x000fc800078e020a */
[----:B------:R0:W-:Y:S04]  /*3f2c0*/  @P4 STG.E.U16 [R24.64], R27 ;  /* 0x0000001b18004986 */ /* 0x0001e8000c101506 */
[----:B------:R1:W-:Y:S04]  /*3f2d0*/  @P5 STG.E.U16 [R4.64], R0 ;  /* 0x0000000004005986 */ /* 0x0003e8000c101506 */
[----:B0-----:R-:W2:Y:S04]  /*3f2e0*/  LDL.LU R24, [R1+0x25c] ;  /* 0x00025c0001187983 */ /* 0x001ea80000300800 */
[----:B------:R-:W4:Y:S04]  /*3f2f0*/  LDL.LU R25, [R1+0x24c] ;  /* 0x00024c0001197983 */ /* 0x000f280000300800 */
[----:B------:R-:W2:Y:S04]  /*3f300*/  LDL R27, [R1+0x14bc] ;  /* 0x0014bc00011b7983 */ /* 0x000ea80000100800 */
[----:B-1----:R-:W3:Y:S04]  /*3f310*/  LDL R4, [R1+0x14b8] ;  /* 0x0014b80001047983 */ /* 0x002ee80000100800 */
[----:B------:R-:W4:Y:S01]  /*3f320*/  LDL R5, [R1+0x14c4] ;  /* 0x0014c40001057983 */ /* 0x000f220000100800 */
[----:B------:R-:W-:Y:S01]  /*3f330*/  ISETP.LT.AND P1, PT, R22, c[0x0][0x178], !P1 ;  /* 0x00005e0016007a0c */ /* 0x000fe20004f21270 */
[----:B------:R-:W-:Y:S01]  /*3f340*/  IMAD.WIDE R22, R26, 0x2, R8 ;  /* 0x000000021a167825 */ /* 0x000fe200078e0208 */
[----:B------:R-:W-:-:S02]  /*3f350*/  PRMT R6, R6, 0x7632, R6 ;  /* 0x0000763206067816 */ /* 0x000fc40000000006 */
[----:B------:R-:W-:Y:S02]  /*3f360*/  IADD3 R26, R26, c[0x0][0x198], RZ ;  /* 0x000066001a1a7a10 */ /* 0x000fe40007ffe0ff */
[----:B------:R-:W-:-:S07]  /*3f370*/  ISETP.LT.AND P5, PT, R28, c[0x0][0x178], !P2 ;  /* 0x00005e001c007a0c */ /* 0x000fce00057a1270 */
[----:B------:R0:W-:Y:S02]  /*3f380*/  @P1 STG.E.U16 [R22.64], R6 ;  /* 0x0000000616001986 */ /* 0x0001e4000c101506 */
[----:B0-----:R-:W-:Y:S01]  /*3f390*/  IMAD.WIDE R22, R26, 0x2, R20 ;  /* 0x000000021a167825 */ /* 0x001fe200078e0214 */
[----:B--2---:R-:W-:Y:S02]  /*3f3a0*/  ISETP.LT.AND P4, PT, R27, c[0x0][0x178], !P2 ;  /* 0x00005e001b007a0c */ /* 0x004fe40005781270 */
[----:B---3--:R-:W-:Y:S02]  /*3f3b0*/  IADD3 R0, R4, 0x3a, RZ ;  /* 0x0000003a04007810 */ /* 0x008fe40007ffe0ff */
[----:B----4-:R-:W-:Y:S01]  /*3f3c0*/  ISETP.LT.AND P6, PT, R5, c[0x0][0x178], !P2 ;  /* 0x00005e0005007a0c */ /* 0x010fe200057c1270 */
[----:B------:R-:W-:Y:S01]  /*3f3d0*/  IMAD.WIDE R4, R26, 0x2, R18 ;  /* 0x000000021a047825 */ /* 0x000fe200078e0212 */
[----:B------:R0:W-:Y:S01]  /*3f3e0*/  @P3 STG.E.U16 [R22.64], R24 ;  /* 0x0000001816003986 */ /* 0x0001e2000c101506 */
[----:B------:R-:W-:-:S06]  /*3f3f0*/  PRMT R6, R24, 0x7632, R6 ;  /* 0x0000763218067816 */ /* 0x000fcc0000000006 */
[----:B------:R5:W-:Y:S01]  /*3f400*/  @P4 STG.E.U16 [R4.64], R25 ;  /* 0x0000001904004986 */ /* 0x000be2000c101506 */
[----:B------:R-:W-:Y:S02]  /*3f410*/  ISETP.GE.AND P1, PT, R0, c[0x0][0x17c], PT ;  /* 0x00005f0000007a0c */ /* 0x000fe40003f26270 */
[----:B------:R-:W-:Y:S01]  /*3f420*/  ISETP.LT.AND P4, PT, R15, c[0x0][0x178], !P2 ;  /* 0x00005e000f007a0c */ /* 0x000fe20005781270 */
[----:B------:R-:W2:Y:S01]  /*3f430*/  LDL.LU R0, [R1+0x1ec] ;  /* 0x0001ec0001007983 */ /* 0x000ea20000300800 */
[----:B0-----:R-:W-:Y:S02]  /*3f440*/  PRMT R22, R25, 0x7632, R22 ;  /* 0x0000763219167816 */ /* 0x001fe40000000016 */
[----:B-----5:R-:W-:Y:S01]  /*3f450*/  PRMT R5, R29, 0x7632, R5 ;  /* 0x000076321d057816 */ /* 0x020fe20000000005 */
[C---:B------:R-:W-:Y:S02]  /*3f460*/  IMAD.WIDE R24, R26.reuse, 0x2, R2 ;  /* 0x000000021a187825 */ /* 0x040fe400078e0202 */
[----:B------:R-:W-:Y:S04]  /*3f470*/  STL.S16 [R1+0x4], R22 ;  /* 0x0000041601007387 */ /* 0x000fe80000100600 */
[----:B------:R-:W3:Y:S04]  /*3f480*/  LDL.LU R15, [R1+0x1588] ;  /* 0x00158800010f7983 */ /* 0x000ee80000300800 */
[----:B------:R0:W-:Y:S04]  /*3f490*/  STL [R1+0x1570], R5 ;  /* 0x0015700501007387 */ /* 0x0001e80000100800 */
[----:B------:R1:W-:Y:S04]  /*3f4a0*/  @P5 STG.E.U16 [R24.64], R29 ;  /* 0x0000001d18005986 */ /* 0x0003e8000c101506 */
[----:B0-----:R-:W4:Y:S04]  /*3f4b0*/  LDL R5, [R1+0x14d0] ;  /* 0x0014d00001057983 */ /* 0x001f280000100800 */
[----:B-1----:R-:W2:Y:S04]  /*3f4c0*/  LDL.LU R29, [R1+0x1584] ;  /* 0x00158400011d7983 */ /* 0x002ea80000300800 */
[----:B------:R-:W5:Y:S01]  /*3f4d0*/  LDL.LU R25, [R1+0x1fc] ;  /* 0x0001fc0001197983 */ /* 0x000f620000300800 */
[----:B------:R-:W-:Y:S01]  /*3f4e0*/  IMAD.WIDE R22, R26, 0x2, R16 ;  /* 0x000000021a167825 */ /* 0x000fe200078e0210 */
[----:B------:R-:W-:-:S02]  /*3f4f0*/  ISETP.LT.AND P3, PT, R7, c[0x0][0x178], !P2 ;  /* 0x00005e0007007a0c */ /* 0x000fc40005761270 */
[----:B-----5:R-:W-:Y:S02]  /*3f500*/  PRMT R4, R25, 0x7632, R4 ;  /* 0x0000763219047816 */ /* 0x020fe40000000004 */
[----:B------:R-:W-:Y:S04]  /*3f510*/  @P6 STG.E.U16 [R22.64], R25 ;  /* 0x0000001916006986 */ /* 0x000fe8000c101506 */
[----:B------:R0:W-:Y:S04]  /*3f520*/  STL [R1+0x1574], R4 ;  /* 0x0015740401007387 */ /* 0x0001e80000100800 */
[----:B0-----:R-:W5:Y:S04]  /*3f530*/  LDL.LU R4, [R1+0x3c] ;  /* 0x00003c0001047983 */ /* 0x001f680000300800 */
[----:B------:R-:W5:Y:S04]  /*3f540*/  LDL R22, [R1+0x14d4] ;  /* 0x0014d40001167983 */ /* 0x000f680000100800 */
[----:B------:R-:W5:Y:S01]  /*3f550*/  LDL R23, [R1+0xbec] ;  /* 0x000bec0001177983 */ /* 0x000f620000100800 */
[----:B--2---:R-:W-:Y:S01]  /*3f560*/  PRMT R29, R0, 0x7632, R29 ;  /* 0x00007632001d7816 */ /* 0x004fe2000000001d */
[----:B---3--:R-:W-:Y:S01]  /*3f570*/  IMAD.WIDE R24, R26, 0x2, R14 ;  /* 0x000000021a187825 */ /* 0x008fe200078e020e */
[----:B----4-:R-:W-:-:S02]  /*3f580*/  ISETP.LT.AND P5, PT, R5, c[0x0][0x178], !P2 ;  /* 0x00005e0005007a0c */ /* 0x010fc400057a1270 */
[----:B------:R-:W2:Y:S04]  /*3f590*/  LDL.LU.S16 R5, [R1+0x4] ;  /* 0x0000040001057983 */ /* 0x000ea80000300600 */
[----:B------:R0:W-:Y:S04]  /*3f5a0*/  STL [R1+0x1578], R13 ;  /* 0x0015780d01007387 */ /* 0x0001e80000100800 */
[----:B------:R-:W-:Y:S01]  /*3f5b0*/  @P3 STG.E.U16 [R24.64], R0 ;  /* 0x0000000018003986 */ /* 0x000fe2000c101506 */
[----:B-----5:R-:W-:Y:S02]  /*3f5c0*/  ISETP.LT.AND P2, PT, R22, c[0x0][0x178], !P2 ;  /* 0x00005e0016007a0c */ /* 0x020fe40005741270 */
[----:B------:R-:W-:Y:S01]  /*3f5d0*/  ISETP.LT.AND P6, PT, R23, c[0x0][0x178], !P0 ;  /* 0x00005e0017007a0c */ /* 0x000fe200047c1270 */
[----:B------:R-:W-:-:S02]  /*3f5e0*/  IMAD.WIDE R22, R26, 0x2, R12 ;  /* 0x000000021a167825 */ /* 0x000fc400078e020c */
[----:B0-----:R-:W3:Y:S04]  /*3f5f0*/  LDL.LU R13, [R1+0x19c] ;  /* 0x00019c00010d7983 */ /* 0x001ee80000300800 */
[----:B------:R0:W-:Y:S04]  /*3f600*/  STL.S16 [R1], R29 ;  /* 0x0000001d01007387 */ /* 0x0001e80000100600 */
[----:B0-----:R-:W4:Y:S04]  /*3f610*/  LDL.LU R29, [R1+0x1580] ;  /* 0x00158000011d7983 */ /* 0x001f280000300800 */
[----:B------:R-:W4:Y:S02]  /*3f620*/  LDL.LU R25, [R1+0x14c] ;  /* 0x00014c0001197983 */ /* 0x000f240000300800 */
[----:B----4-:R-:W-:-:S05]  /*3f630*/  PRMT R29, R25, 0x7632, R29 ;  /* 0x00007632191d7816 */ /* 0x010fca000000001d */
[----:B------:R0:W-:Y:S04]  /*3f640*/  STL [R1+0x1564], R29 ;  /* 0x0015641d01007387 */ /* 0x0001e80000100800 */
[----:B0-----:R-:W4:Y:S04]  /*3f650*/  LDL.LU.S16 R29, [R1] ;  /* 0x00000000011d7983 */ /* 0x001f280000300600 */
[----:B----4-:R0:W-:Y:S04]  /*3f660*/  STL [R1+0x1568], R29 ;  /* 0x0015681d01007387 */ /* 0x0101e80000100800 */
[----:B0-----:R-:W4:Y:S04]  /*3f670*/  LDL R29, [R1+0x14d4] ;  /* 0x0014d400011d7983 */ /* 0x001f280000100800 */
[----:B------:R0:W-:Y:S01]  /*3f680*/  @P4 STG.E.U16 [R22.64], R25 ;  /* 0x0000001916004986 */ /* 0x0001e2000c101506 */
[----:B------:R-:W-:Y:S01]  /*3f690*/  ISETP.LT.AND P4, PT, R28, c[0x0][0x178], !P0 ;  /* 0x00005e001c007a0c */ /* 0x000fe20004781270 */
[----:B0-----:R-:W-:-:S05]  /*3f6a0*/  IMAD.WIDE R22, R26, 0x2, R10 ;  /* 0x000000021a167825 */ /* 0x001fca00078e020a */
[----:B---3--:R-:W-:Y:S04]  /*3f6b0*/  @P5 STG.E.U16 [R22.64], R13 ;  /* 0x0000000d16005986 */ /* 0x008fe8000c101506 */
[----:B----4-:R0:W-:Y:S04]  /*3f6c0*/  STL [R1+0x156c], R29 ;  /* 0x00156c1d01007387 */ /* 0x0101e80000100800 */
[----:B0-----:R-:W3:Y:S04]  /*3f6d0*/  LDL R29, [R1+0x14d0] ;  /* 0x0014d000011d7983 */ /* 0x001ee80000100800 */
[----:B------:R-:W4:Y:S04]  /*3f6e0*/  LDL.LU R28, [R1+0x157c] ;  /* 0x00157c00011c7983 */ /* 0x000f280000300800 */
[----:B------:R-:W5:Y:S04]  /*3f6f0*/  LDL R22, [R1+0x14c4] ;  /* 0x0014c40001167983 */ /* 0x000f680000100800 */
[----:B------:R-:W2:Y:S01]  /*3f700*/  LDL R23, [R1+0x14cc] ;  /* 0x0014cc0001177983 */ /* 0x000ea20000100800 */
[----:B------:R-:W-:Y:S01]  /*3f710*/  ISETP.LT.AND P3, PT, R27, c[0x0][0x178], !P0 ;  /* 0x00005e001b007a0c */ /* 0x000fe20004761270 */
[C---:B------:R-:W-:Y:S01]  /*3f720*/  IMAD.WIDE R24, R26.reuse, 0x2, R8 ;  /* 0x000000021a187825 */ /* 0x040fe200078e0208 */
[----:B------:R-:W-:-:S04]  /*3f730*/  IADD3 R0, R26, c[0x0][0x198], RZ ;  /* 0x000066001a007a10 */ /* 0x000fc80007ffe0ff */
[----:B------:R-:W-:Y:S01]  /*3f740*/  @P2 STG.E.U16 [R24.64], R4 ;  /* 0x0000000418002986 */ /* 0x000fe2000c101506 */
[----:B------:R-:W-:-:S05]  /*3f750*/  IMAD.WIDE R26, R0, 0x2, R20 ;  /* 0x00000002001a7825 */ /* 0x000fca00078e0214 */
[----:B------:R0:W-:Y:S02]  /*3f760*/  @P6 STG.E.U16 [R26.64], R6 ;  /* 0x000000061a006986 */ /* 0x0001e4000c101506 */
[----:B0-----:R-:W-:Y:S02]  /*3f770*/  PRMT R6, R4, 0x7632, R6 ;  /* 0x0000763204067816 */ /* 0x001fe40000000006 */
[----:B----4-:R-:W-:Y:S02]  /*3f780*/  PRMT R28, R13, 0x7632, R28 ;  /* 0x000076320d1c7816 */ /* 0x010fe4000000001c */
[----:B------:R-:W4:Y:S01]  /*3f790*/  LDL.LU R13, [R1+0x1578] ;  /* 0x00157800010d7983 */ /* 0x000f220000300800 */
[----:B-----5:R-:W-:-:S03]  /*3f7a0*/  ISETP.LT.AND P5, PT, R22, c[0x0][0x178], !P0 ;  /* 0x00005e0016007a0c */ /* 0x020fc600047a1270 */
[----:B------:R-:W5:Y:S01]  /*3f7b0*/  LDL.LU R4, [R1+0x1574] ;  /* 0x0015740001047983 */ /* 0x000f620000300800 */
[----:B--2---:R-:W-:Y:S01]  /*3f7c0*/  ISETP.LT.AND P2, PT, R23, c[0x0][0x178], !P0 ;  /* 0x00005e0017007a0c */ /* 0x004fe20004741270 */
[----:B------:R-:W-:-:S05]  /*3f7d0*/  IMAD.WIDE R22, R0, 0x2, R18 ;  /* 0x0000000200167825 */ /* 0x000fca00078e0212 */
[----:B------:R0:W-:Y:S04]  /*3f7e0*/  @P3 STG.E.U16 [R22.64], R5 ;  /* 0x0000000516003986 */ /* 0x0001e8000c101506 */
[----:B0-----:R-:W2:Y:S01]  /*3f7f0*/  LDL.LU R5, [R1+0x1570] ;  /* 0x0015700001057983 */ /* 0x001ea20000300800 */
[----:B------:R-:W-:-:S04]  /*3f800*/  IMAD.WIDE R24, R0, 0x2, R2 ;  /* 0x0000000200187825 */ /* 0x000fc800078e0202 */
[C---:B------:R-:W-:Y:S01]  /*3f810*/  IMAD.WIDE R26, R0.reuse, 0x2, R16 ;  /* 0x00000002001a7825 */ /* 0x040fe200078e0210 */
[----:B---3--:R-:W-:Y:S01]  /*3f820*/  ISETP.LT.AND P3, PT, R29, c[0x0][0x178], !P0 ;  /* 0x00005e001d007a0c */ /* 0x008fe20004761270 */
[----:B--2---:R0:W-:Y:S04]  /*3f830*/  @P4 STG.E.U16 [R24.64], R5 ;  /* 0x0000000518004986 */ /* 0x0041e8000c101506 */
[----:B-----5:R1:W-:Y:S04]  /*3f840*/  @P5 STG.E.U16 [R26.64], R4 ;  /* 0x000000041a005986 */ /* 0x0203e8000c101506 */
[----:B0-----:R-:W2:Y:S04]  /*3f850*/  LDL R24, [R1+0xbec] ;  /* 0x000bec0001187983 */ /* 0x001ea80000100800 */
[----:B------:R-:W3:Y:S04]  /*3f860*/  LDL R25, [R1+0x14b8] ;  /* 0x0014b80001197983 */ /* 0x000ee80000100800 */
[----:B-1----:R-:W5:Y:S04]  /*3f870*/  LDL R26, [R1+0x14bc] ;  /* 0x0014bc00011a7983 */ /* 0x002f680000100800 */
[----:B------:R-:W2:Y:S04]  /*3f880*/  LDL R27, [R1+0x14c0] ;  /* 0x0014c000011b7983 */ /* 0x000ea80000100800 */
[----:B------:R-:W2:Y:S01]  /*3f890*/  LDL.LU R29, [R1+0x156c] ;  /* 0x00156c00011d7983 */ /* 0x000ea20000300800 */
[----:B------:R-:W-:Y:S01]  /*3f8a0*/  ISETP.LT.AND P6, PT, R7, c[0x0][0x178], !P0 ;  /* 0x00005e0007007a0c */ /* 0x000fe200047c1270 */
[----:B------:R-:W-:Y:S01]  /*3f8b0*/  IMAD.WIDE R22, R0, 0x2, R14 ;  /* 0x0000000200167825 */ /* 0x000fe200078e020e */
[----:B--2---:R-:W-:-:S02]  /*3f8c0*/  ISETP.LT.AND P0, PT, R29, c[0x0][0x178], !P0 ;  /* 0x00005e001d007a0c */ /* 0x004fc40004701270 */
[----:B------:R-:W2:Y:S01]  /*3f8d0*/  LDL.LU R29, [R1+0x1568] ;  /* 0x00156800011d7983 */ /* 0x000ea20000300800 */
[----:B----4-:R-:W-:-:S08]  /*3f8e0*/  IMAD.WIDE R4, R0, 0x2, R12 ;  /* 0x0000000200047825 */ /* 0x010fd000078e020c */
[----:B--2---:R0:W-:Y:S04]  /*3f8f0*/  @P6 STG.E.U16 [R22.64], R29 ;  /* 0x0000001d16006986 */ /* 0x0041e8000c101506 */
[----:B0-----:R-:W2:Y:S01]  /*3f900*/  LDL.LU R29, [R1+0x1564] ;  /* 0x00156400011d7983 */ /* 0x001ea20000300800 */
[----:B------:R-:W-:Y:S02]  /*3f910*/  ISETP.LT.AND P4, PT, R24, c[0x0][0x178], !P1 ;  /* 0x00005e0018007a0c */ /* 0x000fe40004f81270 */
[----:B------:R-:W-:Y:S02]  /*3f920*/  IADD3 R24, R0, c[0x0][0x198], RZ ;  /* 0x0000660000187a10 */ /* 0x000fe40007ffe0ff */
[----:B-----5:R-:W-:Y:S02]  /*3f930*/  ISETP.LT.AND P6, PT, R26, c[0x0][0x178], !P1 ;  /* 0x00005e001a007a0c */ /* 0x020fe40004fc1270 */
[----:B------:R-:W-:Y:S01]  /*3f940*/  ISETP.LT.AND P5, PT, R27, c[0x0][0x178], !P1 ;  /* 0x00005e001b007a0c */ /* 0x000fe20004fa1270 */
[----:B------:R-:W-:Y:S01]  /*3f950*/  IMAD.WIDE R26, R24, 0x2, R20 ;  /* 0x00000002181a7825 */ /* 0x000fe200078e0214 */
[----:B--2---:R0:W-:Y:S04]  /*3f960*/  @P2 STG.E.U16 [R4.64], R29 ;  /* 0x0000001d04002986 */ /* 0x0041e8000c101506 */
[----:B------:R1:W-:Y:S01]  /*3f970*/  STL [R1+0x1538], R29 ;  /* 0x0015381d01007387 */ /* 0x0003e20000100800 */
[----:B0-----:R-:W-:-:S03]  /*3f980*/  IMAD.WIDE R4, R0, 0x2, R10 ;  /* 0x0000000200047825 */ /* 0x001fc600078e020a */
[----:B-1----:R-:W2:Y:S04]  /*3f990*/  LDL R29, [R1+0x14d0] ;  /* 0x0014d000011d7983 */ /* 0x002ea80000100800 */
[----:B------:R0:W-:Y:S04]  /*3f9a0*/  STL [R1+0x1560], R11 ;  /* 0x0015600b01007387 */ /* 0x0001e80000100800 */
[----:B------:R-:W-:Y:S04]  /*3f9b0*/  @P3 STG.E.U16 [R4.64], R28 ;  /* 0x0000001c04003986 */ /* 0x000fe8000c101506 */
[----:B0-----:R-:W4:Y:S04]  /*3f9c0*/  LDL.LU R11, [R1+0x2cc] ;  /* 0x0002cc00010b7983 */ /* 0x001f280000300800 */
[----:B------:R0:W-:Y:S04]  /*3f9d0*/  STL [R1+0x1558], R20 ;  /* 0x0015581401007387 */ /* 0x0001e80000100800 */
[----:B0-----:R-:W5:Y:S04]  /*3f9e0*/  LDL.LU R20, [R1+0x2bc] ;  /* 0x0002bc0001147983 */ /* 0x001f680000300800 */
[----:B------:R0:W-:Y:S04]  /*3f9f0*/  STL [R1+0x1554], R21 ;  /* 0x0015541501007387 */ /* 0x0001e80000100800 */
[----:B0-----:R-:W2:Y:S04]  /*3fa00*/  LDL R21, [R1+0x14c4] ;  /* 0x0014c40001157983 */ /* 0x001ea80000100800 */
[----:B------:R0:W-:Y:S04]  /*3fa10*/  STL [R1+0x1534], R28 ;  /* 0x0015341c01007387 */ /* 0x0001e80000100800 */
[----:B0-----:R-:W2:Y:S01]  /*3fa20*/  LDL.LU R28, [R1+0x26c] ;  /* 0x00026c00011c7983 */ /* 0x001ea20000300800 */
[----:B------:R-:W-:-:S05]  /*3fa30*/  IMAD.WIDE R22, R0, 0x2, R8 ;  /* 0x0000000200167825 */ /* 0x000fca00078e0208 */
[----:B------:R-:W-:Y:S01]  /*3fa40*/  @P0 STG.E.U16 [R22.64], R6 ;  /* 0x0000000616000986 */ /* 0x000fe2000c101506 */
[----:B------:R-:W-:-:S03]  /*3fa50*/  IMAD.WIDE R4, R24, 0x2, R18 ;  /* 0x0000000218047825 */ /* 0x000fc600078e0212 */
[----:B--2---:R0:W-:Y:S04]  /*3fa60*/  STL [R1+0x155c], R28 ;  /* 0x00155c1c01007387 */ /* 0x0041e80000100800 */
[----:B0-----:R-:W2:Y:S04]  /*3fa70*/  LDL R28, [R1+0x14bc] ;  /* 0x0014bc00011c7983 */ /* 0x001ea80000100800 */
[----:B------:R0:W-:Y:S04]  /*3fa80*/  STL [R1+0x1550], R6 ;  /* 0x0015500601007387 */ /* 0x0001e80000100800 */
[----:B0-----:R-:W2:Y:S01]  /*3fa90*/  LDL.LU R6, [R1+0x2ac] ;  /* 0x0002ac0001067983 */ /* 0x001ea20000300800 */
[----:B------:R-:W-:-:S03]  /*3faa0*/  ISETP.LT.AND P3, PT, R21, c[0x0][0x178], !P1 ;  /* 0x00005e0015007a0c */ /* 0x000fc60004f61270 */
[----:B----4-:R0:W-:Y:S01]  /*3fab0*/  @P4 STG.E.U16 [R26.64], R11 ;  /* 0x0000000b1a004986 */ /* 0x0101e2000c101506 */
[----:B------:R-:W-:-:S03]  /*3fac0*/  IMAD.WIDE R22, R24, 0x2, R2 ;  /* 0x0000000218167825 */ /* 0x000fc600078e0202 */
[----:B------:R-:W4:Y:S04]  /*3fad0*/  LDL R21, [R1+0x1c] ;  /* 0x00001c0001157983 */ /* 0x000f280000100800 */
[----:B0-----:R-:W4:Y:S04]  /*3fae0*/  LDL R27, [R1+0x14b8] ;  /* 0x0014b800011b7983 */ /* 0x001f280000100800 */
[----:B------:R-:W4:Y:S04]  /*3faf0*/  LDL R26, [R1+0x14cc] ;  /* 0x0014cc00011a7983 */ /* 0x000f280000100800 */
[----:B------:R0:W-:Y:S04]  /*3fb00*/  STL [R1+0x154c], R2 ;  /* 0x00154c0201007387 */ /* 0x0001e80000100800 */
[----:B-----5:R-:W-:Y:S04]  /*3fb10*/  @P6 STG.E.U16 [R4.64], R20 ;  /* 0x0000001404006986 */ /* 0x020fe8000c101506 */
[----:B0-----:R-:W5:Y:S04]  /*3fb20*/  LDL.LU R2, [R1+0x29c] ;  /* 0x00029c0001027983 */ /* 0x001f680000300800 */
[----:B------:R0:W-:Y:S04]  /*3fb30*/  STL [R1+0x1548], R3 ;  /* 0x0015480301007387 */ /* 0x0001e80000100800 */
[----:B0-----:R-:W5:Y:S04]  /*3fb40*/  LDL.LU R3, [R1+0x28c] ;  /* 0x00028c0001037983 */ /* 0x001f680000300800 */
[----:B------:R-:W5:Y:S04]  /*3fb50*/  LDL R5, [R1+0x14d4] ;  /* 0x0014d40001057983 */ /* 0x000f680000100800 */
[----:B------:R0:W-:Y:S04]  /*3fb60*/  STL [R1+0x1540], R29 ;  /* 0x0015401d01007387 */ /* 0x0001e80000100800 */
[----:B--2---:R1:W-:Y:S01]  /*3fb70*/  @P5 STG.E.U16 [R22.64], R6 ;  /* 0x0000000616005986 */ /* 0x0043e2000c101506 */
[----:B------:R-:W-:-:S03]  /*3fb80*/  ISETP.LT.AND P5, PT, R29, c[0x0][0x178], !P1 ;  /* 0x00005e001d007a0c */ /* 0x000fc60004fa1270 */
[----:B0-----:R-:W2:Y:S01]  /*3fb90*/  LDL.LU R29, [R1+0x27c] ;  /* 0x00027c00011d7983 */ /* 0x001ea20000300800 */
[----:B------:R-:W-:Y:S02]  /*3fba0*/  ISETP.LT.AND P4, PT, R7, c[0x0][0x178], !P1 ;  /* 0x00005e0007007a0c */ /* 0x000fe40004f81270 */
[----:B---3--:R-:W-:Y:S02]  /*3fbb0*/  IADD3 R25, R25, 0x3b, RZ ;  /* 0x0000003b19197810 */ /* 0x008fe40007ffe0ff */
[C---:B----4-:R-:W-:Y:S02]  /*3fbc0*/  IADD3 R0, R27.reuse, 0x3c, RZ ;  /* 0x0000003c1b007810 */ /* 0x050fe40007ffe0ff */
[----:B------:R-:W-:Y:S02]  /*3fbd0*/  ISETP.LT.AND P6, PT, R26, c[0x0][0x178], !P1 ;  /* 0x00005e001a007a0c */ /* 0x000fe40004fc1270 */
[----:B------:R-:W-:Y:S02]  /*3fbe0*/  ISETP.GE.AND P0, PT, R0, c[0x0][0x17c], PT ;  /* 0x00005f0000007a0c */ /* 0x000fe40003f06270 */
[----:B------:R-:W-:Y:S01]  /*3fbf0*/  IADD3 R0, R27, 0x3d, RZ ;  /* 0x0000003d1b007810 */ /* 0x000fe20007ffe0ff */
[C---:B------:R-:W-:Y:S01]  /*3fc00*/  IMAD.WIDE R26, R24.reuse, 0x2, R16 ;  /* 0x00000002181a7825 */ /* 0x040fe200078e0210 */
[----:B------:R-:W-:Y:S01]  /*3fc10*/  ISETP.GE.AND P2, PT, R25, c[0x0][0x17c], PT ;  /* 0x00005f0019007a0c */ /* 0x000fe20003f46270 */
[----:B------:R0:W-:Y:S01]  /*3fc20*/  STL [R1+0x1544], R15 ;  /* 0x0015440f01007387 */ /* 0x0001e20000100800 */
[----:B------:R-:W-:Y:S01]  /*3fc30*/  PRMT R25, R11, 0x7632, R25 ;  /* 0x000076320b197816 */ /* 0x000fe20000000019 */
[----:B-1----:R-:W-:-:S02]  /*3fc40*/  IMAD.WIDE R22, R24, 0x2, R12 ;  /* 0x0000000218167825 */ /* 0x002fc400078e020c */
[----:B-----5:R-:W-:Y:S01]  /*3fc50*/  @P3 STG.E.U16 [R26.64], R2 ;  /* 0x000000021a003986 */ /* 0x020fe2000c101506 */
[----:B------:R-:W-:Y:S01]  /*3fc60*/  ISETP.LT.AND P1, PT, R5, c[0x0][0x178], !P1 ;  /* 0x00005e0005007a0c */ /* 0x000fe20004f21270 */
[----:B------:R-:W-:Y:S02]  /*3fc70*/  IMAD.WIDE R4, R24, 0x2, R14 ;  /* 0x0000000218047825 */ /* 0x000fe400078e020e */
[----:B0-----:R-:W3:Y:S04]  /*3fc80*/  LDL R15, [R1+0x14cc] ;  /* 0x0014cc00010f7983 */ /* 0x001ee80000100800 */
[----:B------:R-:W4:Y:S04]  /*3fc90*/  LDL.LU R11, [R1+0x1560] ;  /* 0x00156000010b7983 */ /* 0x000f280000300800 */
[----:B------:R0:W-:Y:S04]  /*3fca0*/  @P4 STG.E.U16 [R4.64], R3 ;  /* 0x0000000304004986 */ /* 0x0001e8000c101506 */
[----:B0-----:R-:W5:Y:S04]  /*3fcb0*/  LDL R5, [R1+0xbec] ;  /* 0x000bec0001057983 */ /* 0x001f680000100800 */
[----:B--2---:R0:W-:Y:S01]  /*3fcc0*/  @P6 STG.E.U16 [R22.64], R29 ;  /* 0x0000001d16006986 */ /* 0x0041e2000c101506 */
[----:B------:R-:W-:-:S03]  /*3fcd0*/  ISETP.LT.AND P6, PT, R28, c[0x0][0x178], !P2 ;  /* 0x00005e001c007a0c */ /* 0x000fc600057c1270 */
[----:B------:R-:W2:Y:S01]  /*3fce0*/  LDL.LU R28, [R1+0x155c] ;  /* 0x00155c00011c7983 */ /* 0x000ea20000300800 */
[----:B------:R-:W-:Y:S02]  /*3fcf0*/  PRMT R26, R20, 0x7632, R26 ;  /* 0x00007632141a7816 */ /* 0x000fe4000000001a */
[----:B------:R-:W-:Y:S01]  /*3fd00*/  ISETP.GE.AND P3, PT, R0, c[0x0][0x17c], PT ;  /* 0x00005f0000007a0c */ /* 0x000fe20003f66270 */
[----:B------:R-:W3:Y:S01]  /*3fd10*/  LDL.LU R20, [R1+0x1558] ;  /* 0x0015580001147983 */ /* 0x000ee20000300800 */
[----:B0-----:R-:W-:Y:S01]  /*3fd20*/  IMAD.WIDE R22, R24, 0x2, R8 ;  /* 0x0000000218167825 */ /* 0x001fe200078e0208 */
[----:B------:R-:W-:Y:S02]  /*3fd30*/  PRMT R0, R6, 0x7632, R0 ;  /* 0x0000763206007816 */ /* 0x000fe40000000000 */
[----:B-----5:R-:W-:Y:S01]  /*3fd40*/  ISETP.LT.AND P4, PT, R5, c[0x0][0x178], !P2 ;  /* 0x00005e0005007a0c */ /* 0x020fe20005781270 */
[----:B----4-:R-:W-:-:S05]  /*3fd50*/  IMAD.WIDE R4, R24, 0x2, R10 ;  /* 0x0000000218047825 */ /* 0x010fca00078e020a */
[----:B--2---:R0:W-:Y:S04]  /*3fd60*/  @P5 STG.E.U16 [R4.64], R28 ;  /* 0x0000001c04005986 */ /* 0x0041e8000c101506 */
[----:B------:R1:W-:Y:S04]  /*3fd70*/  @P1 STG.E.U16 [R22.64], R21 ;  /* 0x0000001516001986 */ /* 0x0003e8000c101506 */
[----:B0-----:R-:W2:Y:S04]  /*3fd80*/  LDL R4, [R1+0x14c0] ;  /* 0x0014c00001047983 */ /* 0x001ea80000100800 */
[----:B------:R-:W4:Y:S04]  /*3fd90*/  LDL R5, [R1+0x14c4] ;  /* 0x0014c40001057983 */ /* 0x000f280000100800 */
[----:B-1----:R-:W3:Y:S04]  /*3fda0*/  LDL.LU R21, [R1+0x1554] ;  /* 0x0015540001157983 */ /* 0x002ee80000300800 */
[----:B------:R-:W5:Y:S01]  /*3fdb0*/  LDL.LU R6, [R1+0x1550] ;  /* 0x0015500001067983 */ /* 0x000f620000300800 */
[----:B------:R-:W-:-:S02]  /*3fdc0*/  PRMT R27, R3, 0x7632, R27 ;  /* 0x00007632031b7816 */ /* 0x000fc4000000001b */
[----:B------:R-:W-:Y:S02]  /*3fdd0*/  IADD3 R24, R24, c[0x0][0x198], RZ ;  /* 0x0000660018187a10 */ /* 0x000fe40007ffe0ff */
[----:B-----5:R-:W-:Y:S02]  /*3fde0*/  PRMT R6, R2, 0x7632, R6 ;  /* 0x0000763202067816 */ /* 0x020fe40000000006 */
[----:B------:R-:W5:Y:S04]  /*3fdf0*/  LDL.LU R2, [R1+0x154c] ;  /* 0x00154c0001027983 */ /* 0x000f680000300800 */
[----:B------:R-:W5:Y:S01]  /*3fe00*/  LDL.LU R3, [R1+0x1548] ;  /* 0x0015480001037983 */ /* 0x000f620000300800 */
[----:B--2---:R-:W-:Y:S02]  /*3fe10*/  ISETP.LT.AND P1, PT, R4, c[0x0][0x178], !P2 ;  /* 0x00005e0004007a0c */ /* 0x004fe40005721270 */
[----:B----4-:R-:W-:Y:S01]  /*3fe20*/  ISETP.LT.AND P5, PT, R5, c[0x0][0x178], !P2 ;  /* 0x00005e0005007a0c */ /* 0x010fe200057a1270 */
[----:B---3--:R-:W-:-:S04]  /*3fe30*/  IMAD.WIDE R4, R24, 0x2, R20 ;  /* 0x0000000218047825 */ /* 0x008fc800078e0214 */
[----:B------:R-:W-:Y:S01]  /*3fe40*/  IMAD.WIDE R22, R24, 0x2, R18 ;  /* 0x0000000218167825 */ /* 0x000fe200078e0212 */
[----:B------:R0:W-:Y:S04]  /*3fe50*/  @P4 STG.E.U16 [R4.64], R25 ;  /* 0x0000001904004986 */ /* 0x0001e8000c101506 */
[----:B------:R1:W-:Y:S01]  /*3fe60*/  @P6 STG.E.U16 [R22.64], R26 ;  /* 0x0000001a16006986 */ /* 0x0003e2000c101506 */
[----:B------:R-:W-:-:S03]  /*3fe70*/  ISETP.LT.AND P6, PT, R15, c[0x0][0x178], !P2 ;  /* 0x00005e000f007a0c */ /* 0x000fc600057c1270 */
[----:B------:R2:W-:Y:S01]  /*3fe80*/  STL [R1+0x153c], R17 ;  /* 0x00153c1101007387 */ /* 0x0005e20000100800 */
[----:B0-----:R-:W-:Y:S01]  /*3fe90*/  PRMT R25, R29, 0x7632, R25 ;  /* 0x000076321d197816 */ /* 0x001fe20000000019 */
[C---:B-1----:R-:W-:Y:S02]  /*3fea0*/  IMAD.WIDE R22, R24.reuse, 0x2, R16 ;  /* 0x0000000218167825 */ /* 0x042fe400078e0210 */
[----:B--2---:R-:W2:Y:S04]  /*3feb0*/  LDL.LU R17, [R1+0x33c] ;  /* 0x00033c0001117983 */ /* 0x004ea80000300800 */
[----:B------:R-:W3:Y:S04]  /*3fec0*/  LDL.LU R15, [R1+0x1544] ;  /* 0x00154400010f7983 */ /* 0x000ee80000300800 */
[----:B------:R-:W4:Y:S01]  /*3fed0*/  LDL.LU R29, [R1+0x1540] ;  /* 0x00154000011d7983 */ /* 0x000f220000300800 */
[----:B-----5:R-:W-:-:S05]  /*3fee0*/  IMAD.WIDE R4, R24, 0x2, R2 ;  /* 0x0000000218047825 */ /* 0x020fca00078e0202 */
[----:B------:R0:W-:Y:S04]  /*3fef0*/  @P1 STG.E.U16 [R4.64], R0 ;  /* 0x0000000004001986 */ /* 0x0001e8000c101506 */
[----:B------:R1:W-:Y:S04]  /*3ff00*/  @P5 STG.E.U16 [R22.64], R6 ;  /* 0x0000000616005986 */ /* 0x0003e8000c101506 */
[----:B0-----:R-:W5:Y:S04]  /*3ff10*/  LDL R4, [R1+0x14d4] ;  /* 0x0014d40001047983 */ /* 0x001f680000100800 */
[----:B------:R-:W2:Y:S04]  /*3ff20*/  LDL R5, [R1+0xbec] ;  /* 0x000bec0001057983 */ /* 0x000ea80000100800 */
[----:B-1----:R-:W3:Y:S01]  /*3ff30*/  LDL.LU R6, [R1+0x1c] ;  /* 0x00001c0001067983 */ /* 0x002ee20000300800 */
[----:B------:R-:W-:Y:S01]  /*3ff40*/  ISETP.LT.AND P4, PT, R7, c[0x0][0x178], !P2 ;  /* 0x00005e0007007a0c */ /* 0x000fe20005781270 */
[----:B------:R-:W-:Y:S01]  /*3ff50*/  IMAD.WIDE R22, R24, 0x2, R12 ;  /* 0x0000000218167825 */ /* 0x000fe200078e020c */
[----:B------:R-:W-:Y:S01]  /*3ff60*/  PRMT R0, R28, 0x7632, R0 ;  /* 0x000076321c007816 */ /* 0x000fe20000000000 */
[----:B------:R0:W-:Y:S04]  /*3ff70*/  STL [R1+0x1530], R13 ;  /* 0x0015300d01007387 */ /* 0x0001e80000100800 */
[----:B------:R-:W3:Y:S01]  /*3ff80*/  LDL.LU R28, [R1+0x31c] ;  /* 0x00031c00011c7983 */ /* 0x000ee20000300800 */
[----:B----4-:R-:W-:-:S03]  /*3ff90*/  ISETP.LT.AND P1, PT, R29, c[0x0][0x178], !P2 ;  /* 0x00005e001d007a0c */ /* 0x010fc60005721270 */
[----:B0-----:R-:W4:Y:S01]  /*3ffa0*/  LDL.LU R13, [R1+0x30c] ;  /* 0x00030c00010d7983 */ /* 0x001f220000300800 */
[----:B-----5:R-:W-:Y:S02]  /*3ffb0*/  ISETP.LT.AND P2, PT, R4, c[0x0][0x178], !P2 ;  /* 0x00005e0004007a0c */ /* 0x020fe40005741270 */
[----:B--2---:R-:W-:Y:S01]  /*3ffc0*/  ISETP.LT.AND P5, PT, R5, c[0x0][0x178], !P0 ;  /* 0x00005e0005007a0c */ /* 0x004fe200047a1270 */
[----:B---3--:R-:W-:-:S05]  /*3ffd0*/  IMAD.WIDE R4, R24, 0x2, R14 ;  /* 0x0000000218047825 */ /* 0x008fca00078e020e */
[----:B------:R0:W-:Y:S01]  /*3ffe0*/  @P4 STG.E.U16 [R4.64], R27 ;  /* 0x0000001b04004986 */ /* 0x0001e2000c101506 */
[----:B------:R-:W-:-:S03]  /*3fff0*/  PRMT R26, R6, 0x7632, R26 ;  /* 0x00007632061a7816 */ /* 0x000fc6000000001a */
[----:B------:R1:W-:Y:S01]  /*40000*/  @P6 STG.E.U16 [R22.64], R25 ;  /* 0x0000001916006986 */ /* 0x0003e2000c101506 */
[----:B------:R-:W-:-:S03]  /*40010*/  IADD3 R6, R24, c[0x0][0x198], RZ ;  /* 0x0000660018067a10 */ /* 0x000fc60007ffe0ff */
[----:B0-----:R-:W2:Y:S01]  /*40020*/  LDL R27, [R1+0x14c0] ;  /* 0x0014c000011b7983 */ /* 0x001ea20000100800 */
[----:B------:R-:W-:-:S03]  /*40030*/  IMAD.WIDE R4, R24, 0x2, R10 ;  /* 0x0000000218047825 */ /* 0x000fc600078e020a */
[----:B------:R0:W-:Y:S01]  /*40040*/  STL [R1+0x152c], R9 ;  /* 0x00152c0901007387 */ /* 0x0001e20000100800 */
[----:B-1----:R-:W-:-:S03]  /*40050*/  IMAD.WIDE R22, R24, 0x2, R8 ;  /* 0x0000000218167825 */ /* 0x002fc600078e0208 */
[----:B------:R1:W-:Y:S04]  /*40060*/  @P1 STG.E.U16 [R4.64], R0 ;  /* 0x0000000004001986 */ /* 0x0003e8000c101506 */
[----:B0-----:R-:W3:Y:S01]  /*40070*/  LDL R9, [R1+0x14bc] ;  /* 0x0014bc0001097983 */ /* 0x001ee20000100800 */
[----:B------:R-:W-:-:S03]  /*40080*/  IMAD.WIDE R24, R6, 0x2, R20 ;  /* 0x0000000206187825 */ /* 0x000fc600078e0214 */
[----:B------:R0:W-:Y:S04]  /*40090*/  @P2 STG.E.U16 [R22.64], R26 ;  /* 0x0000001a16002986 */ /* 0x0001e8000c101506 */
[----:B-1----:R-:W5:Y:S04]  /*400a0*/  LDL R0, [R1+0x14b8] ;  /* 0x0014b80001007983 */ /* 0x002f680000100800 */
[----:B------:R-:W4:Y:S01]  /*400b0*/  LDL.LU R5, [R1+0x2ec] ;  /* 0x0002ec0001057983 */ /* 0x000f220000300800 */
[----:B------:R-:W-:-:S03]  /*400c0*/  ISETP.LT.AND P2, PT, R7, c[0x0][0x178], !P0 ;  /* 0x00005e0007007a0c */ /* 0x000fc60004741270 */
[----:B0-----:R-:W4:Y:S04]  /*400d0*/  LDL R23, [R1+0x14c4] ;  /* 0x0014c40001177983 */ /* 0x001f280000100800 */
[----:B------:R0:W-:Y:S04]  /*400e0*/  STL [R1+0x1524], R7 ;  /* 0x0015240701007387 */ /* 0x0001e80000100800 */
[----:B------:R1:W-:Y:S04]  /*400f0*/  @P5 STG.E.U16 [R24.64], R17 ;  /* 0x0000001118005986 */ /* 0x0003e8000c101506 */
[----:B0-----:R-:W4:Y:S04]  /*40100*/  LDL.LU R7, [R1+0x2fc] ;  /* 0x0002fc0001077983 */ /* 0x001f280000300800 */
[----:B------:R0:W-:Y:S01]  /*40110*/  STL [R1+0x1528], R3 ;  /* 0x0015280301007387 */ /* 0x0001e20000100800 */
[----:B-1----:R-:W-:-:S03]  /*40120*/  IMAD.WIDE R24, R6, 0x2, R2 ;  /* 0x0000000206187825 */ /* 0x002fc600078e0202 */
[----:B0-----:R-:W4:Y:S01]  /*40130*/  LDL.LU R3, [R1+0x32c] ;  /* 0x00032c0001037983 */ /* 0x001f220000300800 */
[----:B--2---:R-:W-:Y:S02]  /*40140*/  ISETP.LT.AND P4, PT, R27, c[0x0][0x178], !P0 ;  /* 0x00005e001b007a0c */ /* 0x004fe40004781270 */
[----:B---3--:R-:W-:Y:S02]  /*40150*/  ISETP.LT.AND P6, PT, R9, c[0x0][0x178], !P0 ;  /* 0x00005e0009007a0c */ /* 0x008fe400047c1270 */
[----:B-----5:R-:W-:Y:S02]  /*40160*/  IADD3 R0, R0, 0x3e, RZ ;  /* 0x0000003e00007810 */ /* 0x020fe40007ffe0ff */
[----:B----4-:R-:W-:Y:S01]  /*40170*/  ISETP.LT.AND P5, PT, R23, c[0x0][0x178], !P0 ;  /* 0x00005e0017007a0c */ /* 0x010fe200047a1270 */
[----:B------:R-:W-:Y:S01]  /*40180*/  IMAD.WIDE R22, R6, 0x2, R18 ;  /* 0x0000000206167825 */ /* 0x000fe200078e0212 */
[----:B------:R-:W-:Y:S02]  /*40190*/  ISETP.GE.AND P1, PT, R0, c[0x0][0x17c], PT ;  /* 0x00005f0000007a0c */ /* 0x000fe40003f26270 */
[----:B------:R-:W-:-:S02]  /*401a0*/  PRMT R0, R17, 0x7632, R0 ;  /* 0x0000763211007816 */ /* 0x000fc40000000000 */
[----:B------:R-:W2:Y:S04]  /*401b0*/  LDL.LU R17, [R1+0x153c] ;  /* 0x00153c0001117983 */ /* 0x000ea80000300800 */
[----:B------:R0:W-:Y:S01]  /*401c0*/  @P6 STG.E.U16 [R22.64], R3 ;  /* 0x0000000316006986 */ /* 0x0001e2000c101506 */
[----:B------:R-:W-:-:S03]  /*401d0*/  PRMT R4, R3, 0x7632, R4 ;  /* 0x0000763203047816 */ /* 0x000fc60000000004 */
[----:B------:R1:W-:Y:S01]  /*401e0*/  @P4 STG.E.U16 [R24.64], R28 ;  /* 0x0000001c18004986 */ /* 0x0003e2000c101506 */
[----:B------:R-:W-:-:S03]  /*401f0*/  ISETP.LT.AND P4, PT, R29, c[0x0][0x178], !P0 ;  /* 0x00005e001d007a0c */ /* 0x000fc60004781270 */
[----:B0-----:R-:W3:Y:S04]  /*40200*/  LDL R23, [R1+0x14cc] ;  /* 0x0014cc0001177983 */ /* 0x001ee80000100800 */
[----:B------:R-:W4:Y:S04]  /*40210*/  LDL R3, [R1+0x14c4] ;  /* 0x0014c40001037983 */ /* 0x000f280000100800 */
[----:B------:R-:W5:Y:S02]  /*40220*/  LDL.LU R29, [R1+0x1538] ;  /* 0x00153800011d7983 */ /* 0x000f640000300800 */
[----:B-----5:R-:W-:-:S02]  /*40230*/  PRMT R29, R28, 0x7632, R29 ;  /* 0x000076321c1d7816 */ /* 0x020fc4000000001d */
[----:B-1----:R-:W5:Y:S01]  /*40240*/  LDL.LU R28, [R1+0x1534] ;  /* 0x00153400011c7983 */ /* 0x002f620000300800 */
[----:B--2---:R-:W-:-:S05]  /*40250*/  IMAD.WIDE R24, R6, 0x2, R16 ;  /* 0x0000000206187825 */ /* 0x004fca00078e0210 */
[----:B------:R0:W-:Y:S01]  /*40260*/  @P5 STG.E.U16 [R24.64], R13 ;  /* 0x0000000d18005986 */ /* 0x0001e2000c101506 */
[----:B-----5:R-:W-:-:S03]  /*40270*/  PRMT R28, R13, 0x7632, R28 ;  /* 0x000076320d1c7816 */ /* 0x020fc6000000001c */
[----:B0-----:R-:W2:Y:S04]  /*40280*/  LDL.LU R13, [R1+0x1530] ;  /* 0x00153000010d7983 */ /* 0x001ea80000300800 */
[----:B------:R-:W5:Y:S04]  /*40290*/  LDL R24, [R1+0x14d4] ;  /* 0x0014d40001187983 */ /* 0x000f680000100800 */
[----:B------:R-:W4:Y:S01]  /*402a0*/  LDL R25, [R1+0xbec] ;  /* 0x000bec0001197983 */ /* 0x000f220000100800 */
[----:B---3--:R-:W-:Y:S01]  /*402b0*/  ISETP.LT.AND P6, PT, R23, c[0x0][0x178], !P0 ;  /* 0x00005e0017007a0c */ /* 0x008fe200047c1270 */
[----:B------:R-:W-:-:S05]  /*402c0*/  IMAD.WIDE R22, R6, 0x2, R14 ;  /* 0x0000000206167825 */ /* 0x000fca00078e020e */
[----:B------:R2:W-:Y:S01]  /*402d0*/  @P2 STG.E.U16 [R22.64], R5 ;  /* 0x0000000516002986 */ /* 0x0005e2000c101506 */
[----:B------:R-:W-:Y:S01]  /*402e0*/  ISETP.LT.AND P2, PT, R9, c[0x0][0x178], !P3 ;  /* 0x00005e0009007a0c */ /* 0x000fe20005f41270 */
[----:B--2---:R-:W-:Y:S02]  /*402f0*/  IMAD.WIDE R22, R6, 0x2, R12 ;  /* 0x0000000206167825 */ /* 0x004fe400078e020c */
[----:B------:R0:W-:Y:S01]  /*40300*/  STL [R1+0x1520], R13 ;  /* 0x0015200d01007387 */ /* 0x0001e20000100800 */
[----:B-----5:R-:W-:Y:S02]  /*40310*/  ISETP.LT.AND P0, PT, R24, c[0x0][0x178], !P0 ;  /* 0x00005e0018007a0c */ /* 0x020fe40004701270 */
[----:B----4-:R-:W-:Y:S01]  /*40320*/  ISETP.LT.AND P5, PT, R25, c[0x0][0x178], !P3 ;  /* 0x00005e0019007a0c */ /* 0x010fe20005fa1270 */
[----:B------:R-:W-:Y:S01]  /*40330*/  IMAD.WIDE R24, R6, 0x2, R10 ;  /* 0x0000000206187825 */ /* 0x000fe200078e020a */
[----:B0-----:R-:W2:Y:S04]  /*40340*/  LDL.LU R13, [R1+0x2dc] ;  /* 0x0002dc00010d7983 */ /* 0x001ea80000300800 */
[----:B------:R0:W-:Y:S04]  /*40350*/  STL [R1+0x151c], R11 ;  /* 0x00151c0b01007387 */ /* 0x0001e80000100800 */
[----:B0-----:R-:W3:Y:S04]  /*40360*/  LDL.LU R11, [R1+0x2c] ;  /* 0x00002c00010b7983 */ /* 0x001ee80000300800 */
[----:B------:R-:W4:Y:S01]  /*40370*/  LDL.LU R9, [R1+0x152c] ;  /* 0x00152c0001097983 */ /* 0x000f220000300800 */
[----:B------:R-:W-:-:S02]  /*40380*/  PRMT R26, R5, 0x7632, R26 ;  /* 0x00007632051a7816 */ /* 0x000fc4000000001a */
[----:B------:R-:W-:Y:S01]  /*40390*/  IADD3 R5, R6, c[0x0][0x198], RZ ;  /* 0x0000660006057a10 */ /* 0x000fe20007ffe0ff */
[----:B------:R-:W-:Y:S01]  /*403a0*/  @P6 STG.E.U16 [R22.64], R7 ;  /* 0x0000000716006986 */ /* 0x000fe2000c101506 */
[----:B------:R-:W-:-:S03]  /*403b0*/  ISETP.LT.AND P6, PT, R27, c[0x0][0x178], !P3 ;  /* 0x00005e001b007a0c */ /* 0x000fc60005fc1270 */
[----:B------:R0:W-:Y:S02]  /*403c0*/  STL.S16 [R1], R26 ;  /* 0x0000001a01007387 */ /* 0x0001e40000100600 */
[----:B0-----:R-:W-:Y:S02]  /*403d0*/  IMAD.WIDE R26, R5, 0x2, R18 ;  /* 0x00000002051a7825 */ /* 0x001fe400078e0212 */
[----:B--2---:R-:W-:Y:S01]  /*403e0*/  @P4 STG.E.U16 [R24.64], R13 ;  /* 0x0000000d18004986 */ /* 0x004fe2000c101506 */
[----:B------:R-:W-:Y:S01]  /*403f0*/  ISETP.LT.AND P4, PT, R3, c[0x0][0x178], !P3 ;  /* 0x00005e0003007a0c */ /* 0x000fe20005f81270 */
[----:B----4-:R-:W-:Y:S02]  /*40400*/  IMAD.WIDE R22, R6, 0x2, R8 ;  /* 0x0000000206167825 */ /* 0x010fe400078e0208 */
[----:B------:R0:W-:Y:S01]  /*40410*/  STL [R1+0x1518], R9 ;  /* 0x0015180901007387 */ /* 0x0001e20000100800 */
[----:B------:R-:W-:-:S03]  /*40420*/  PRMT R6, R7, 0x7632, R6 ;  /* 0x0000763207067816 */ /* 0x000fc60000000006 */
[----:B---3--:R-:W-:Y:S04]  /*40430*/  @P0 STG.E.U16 [R22.64], R11 ;  /* 0x0000000b16000986 */ /* 0x008fe8000c101506 */
[----:B0-----:R-:W2:Y:S04]  /*40440*/  LDL R9, [R1+0xbec] ;  /* 0x000bec0001097983 */ /* 0x001ea80000100800 */
[----:B------:R0:W-:Y:S04]  /*40450*/  STL [R1+0x1514], R19 ;  /* 0x0015141301007387 */ /* 0x0001e80000100800 */
[----:B0-----:R-:W3:Y:S04]  /*40460*/  LDL R19, [R1+0x14d0] ;  /* 0x0014d00001137983 */ /* 0x001ee80000100800 */
[----:B------:R-:W4:Y:S04]  /*40470*/  LDL.LU R3, [R1+0x1528] ;  /* 0x0015280001037983 */ /* 0x000f280000300800 */
[----:B------:R-:W5:Y:S04]  /*40480*/  LDL.LU R7, [R1+0x1524] ;  /* 0x0015240001077983 */ /* 0x000f680000300800 */
[----:B------:R-:W2:Y:S01]  /*40490*/  LDL R23, [R1+0x14cc] ;  /* 0x0014cc0001177983 */ /* 0x000ea20000100800 */
[----:B------:R-:W-:-:S05]  /*404a0*/  IMAD.WIDE R24, R5, 0x2, R20 ;  /* 0x0000000205187825 */ /* 0x000fca00078e0214 */
[----:B------:R0:W-:Y:S04]  /*404b0*/  @P5 STG.E.U16 [R24.64], R0 ;  /* 0x0000000018005986 */ /* 0x0001e8000c101506 */
[----:B------:R1:W-:Y:S01]  /*404c0*/  @P2 STG.E.U16 [R26.64], R4 ;  /* 0x000000041a002986 */ /* 0x0003e2000c101506 */
[----:B0-----:R-:W-:Y:S01]  /*404d0*/  IMAD.WIDE R24, R5, 0x2, R16 ;  /* 0x0000000205187825 */ /* 0x001fe200078e0210 */
[----:B------:R-:W-:Y:S02]  /*404e0*/  PRMT R0, R13, 0x7632, R0 ;  /* 0x000076320d007816 */ /* 0x000fe40000000000 */
[----:B-1----:R-:W5:Y:S01]  /*404f0*/  LDL R27, [R1+0x14d4] ;  /* 0x0014d400011b7983 */ /* 0x002f620000100800 */
[----:B------:R-:W-:Y:S02]  /*40500*/  PRMT R4, R11, 0x7632, R4 ;  /* 0x000076320b047816 */ /* 0x000fe40000000004 */
[----:B---3--:R-:W-:-:S02]  /*40510*/  ISETP.LT.AND P2, PT, R19, c[0x0][0x178], !P3 ;  /* 0x00005e0013007a0c */ /* 0x008fc40005f41270 */
[----:B------:R-:W3:Y:S04]  /*40520*/  LDL R19, [R1+0x14c0] ;  /* 0x0014c00001137983 */ /* 0x000ee80000100800 */
[----:B------:R-:W3:Y:S04]  /*40530*/  LDL.LU R13, [R1+0x1520] ;  /* 0x00152000010d7983 */ /* 0x000ee80000300800 */
[----:B------:R-:W3:Y:S01]  /*40540*/  LDL.LU R11, [R1+0x151c] ;  /* 0x00151c00010b7983 */ /* 0x000ee20000300800 */
[----:B--2---:R-:W-:Y:S01]  /*40550*/  ISETP.LT.AND P5, PT, R23, c[0x0][0x178], !P3 ;  /* 0x00005e0017007a0c */ /* 0x004fe20005fa1270 */
[----:B----4-:R-:W-:-:S05]  /*40560*/  IMAD.WIDE R22, R5, 0x2, R2 ;  /* 0x0000000205167825 */ /* 0x010fca00078e0202 */
[----:B------:R0:W-:Y:S04]  /*40570*/  @P6 STG.E.U16 [R22.64], R29 ;  /* 0x0000001d16006986 */ /* 0x0001e8000c101506 */
[----:B------:R1:W-:Y:S04]  /*40580*/  @P4 STG.E.U16 [R24.64], R28 ;  /* 0x0000001c18004986 */ /* 0x0003e8000c101506 */
[----:B0-----:R-:W2:Y:S04]  /*40590*/  LDL.LU R29, [R1+0x14b8] ;  /* 0x0014b800011d7983 */ /* 0x001ea80000300800 */
[----:B-1----:R-:W4:Y:S01]  /*405a0*/  LDL.LU R28, [R1+0x35c] ;  /* 0x00035c00011c7983 */ /* 0x002f220000300800 */
[----:B-----5:R-:W-:Y:S01]  /*405b0*/  ISETP.LT.AND P0, PT, R7, c[0x0][0x178], !P3 ;  /* 0x00005e0007007a0c */ /* 0x020fe20005f01270 */
[----:B------:R-:W-:Y:S01]  /*405c0*/  IMAD.WIDE R22, R5, 0x2, R14 ;  /* 0x0000000205167825 */ /* 0x000fe200078e020e */
[----:B------:R-:W-:-:S03]  /*405d0*/  ISETP.LT.AND P3, PT, R27, c[0x0][0x178], !P3 ;  /* 0x00005e001b007a0c */ /* 0x000fc60005f61270 */
[C---:B---3--:R-:W-:Y:S01]  /*405e0*/  IMAD.WIDE R26, R5.reuse, 0x2, R10 ;  /* 0x00000002051a7825 */ /* 0x048fe200078e020a */
[----:B----4-:R0:W-:Y:S04]  /*405f0*/  STL [R1+0x1508], R28 ;  /* 0x0015081c01007387 */ /* 0x0101e80000100800 */
[----:B0-----:R-:W3:Y:S04]  /*40600*/  LDL.LU R28, [R1+0x14bc] ;  /* 0x0014bc00011c7983 */ /* 0x001ee80000300800 */
[----:B------:R0:W-:Y:S04]  /*40610*/  STL [R1+0x1510], R15 ;  /* 0x0015100f01007387 */ /* 0x0001e80000100800 */
[----:B0-----:R-:W4:Y:S04]  /*40620*/  LDL R15, [R1+0x39c] ;  /* 0x00039c00010f7983 */ /* 0x001f280000100800 */
[----:B------:R0:W-:Y:S04]  /*40630*/  STL [R1+0x150c], R11 ;  /* 0x00150c0b01007387 */ /* 0x0001e80000100800 */
[----:B0-----:R-:W5:Y:S01]  /*40640*/  LDL.LU.S16 R11, [R1] ;  /* 0x00000000010b7983 */ /* 0x001f620000300600 */
[----:B------:R-:W-:Y:S01]  /*40650*/  IMAD.WIDE R24, R5, 0x2, R12 ;  /* 0x0000000205187825 */ /* 0x000fe200078e020c */
[----:B------:R-:W-:-:S02]  /*40660*/  ISETP.LT.AND P4, PT, R9, c[0x0][0x178], !P1 ;  /* 0x00005e0009007a0c */ /* 0x000fc40004f81270 */
[----:B------:R-:W2:Y:S04]  /*40670*/  LDL.LU R9, [R1+0x1518] ;  /* 0x0015180001097983 */ /* 0x000ea80000300800 */
[----:B-----5:R0:W-:Y:S04]  /*40680*/  @P0 STG.E.U16 [R22.64], R11 ;  /* 0x0000000b16000986 */ /* 0x0201e8000c101506 */
[----:B------:R-:W-:Y:S04]  /*40690*/  @P5 STG.E.U16 [R24.64], R6 ;  /* 0x0000000618005986 */ /* 0x000fe8000c101506 */
[----:B------:R1:W-:Y:S04]  /*406a0*/  @P2 STG.E.U16 [R26.64], R0 ;  /* 0x000000001a002986 */ /* 0x0003e8000c101506 */
[----:B0-----:R-:W5:Y:S04]  /*406b0*/  LDL R11, [R1+0x14d4] ;  /* 0x0014d400010b7983 */ /* 0x001f680000100800 */
[----:B-1----:R-:W4:Y:S01]  /*406c0*/  LDL.LU R26, [R1+0x37c] ;  /* 0x00037c00011a7983 */ /* 0x002f220000300800 */
[----:B--2---:R-:W-:-:S03]  /*406d0*/  IADD3 R0, R29, 0x3f, RZ ;  /* 0x0000003f1d007810 */ /* 0x004fc60007ffe0ff */
[----:B------:R-:W2:Y:S04]  /*406e0*/  LDL.LU R27, [R1+0x36c] ;  /* 0x00036c00011b7983 */ /* 0x000ea80000300800 */
[----:B------:R-:W2:Y:S01]  /*406f0*/  LDL.LU R29, [R1+0x34c] ;  /* 0x00034c00011d7983 */ /* 0x000ea20000300800 */
[C---:B------:R-:W-:Y:S01]  /*40700*/  IADD3 R6, R5.reuse, c[0x0][0x198], RZ ;  /* 0x0000660005067a10 */ /* 0x040fe20007ffe0ff */
[----:B------:R-:W-:Y:S01]  /*40710*/  IMAD.WIDE R22, R5, 0x2, R8 ;  /* 0x0000000205167825 */ /* 0x000fe200078e0208 */
[----:B------:R-:W-:Y:S02]  /*40720*/  ISETP.LT.AND P2, PT, R19, c[0x0][0x178], !P1 ;  /* 0x00005e0013007a0c */ /* 0x000fe40004f41270 */
[----:B---3--:R-:W-:Y:S01]  /*40730*/  ISETP.LT.AND P5, PT, R28, c[0x0][0x178], !P1 ;  /* 0x00005e001c007a0c */ /* 0x008fe20004fa1270 */
[----:B--2---:R0:W-:Y:S04]  /*40740*/  STL [R1+0x1504], R29 ;  /* 0x0015041d01007387 */ /* 0x0041e80000100800 */
[----:B0-----:R-:W2:Y:S04]  /*40750*/  LDL.LU R29, [R1+0x3dc] ;  /* 0x0003dc00011d7983 */ /* 0x001ea80000300800 */
[----:B------:R-:W3:Y:S04]  /*40760*/  LDL R5, [R1+0x14c4] ;  /* 0x0014c40001057983 */ /* 0x000ee80000100800 */
[----:B------:R-:W2:Y:S01]  /*40770*/  LDL.LU R19, [R1+0x1514] ;  /* 0x0015140001137983 */ /* 0x000ea20000300800 */
[----:B------:R-:W-:-:S03]  /*40780*/  IMAD.WIDE R24, R6, 0x2, R20 ;  /* 0x0000000206187825 */ /* 0x000fc600078e0214 */
[----:B------:R2:W-:Y:S01]  /*40790*/  @P3 STG.E.U16 [R22.64], R4 ;  /* 0x0000000416003986 */ /* 0x0005e2000c101506 */
[----:B------:R-:W-:-:S03]  /*407a0*/  ISETP.GE.AND P0, PT, R0, c[0x0][0x17c], PT ;  /* 0x00005f0000007a0c */ /* 0x000fc60003f06270 */
[----:B------:R-:W4:Y:S01]  /*407b0*/  LDL.LU R0, [R1+0x14c0] ;  /* 0x0014c00001007983 */ /* 0x000f220000300800 */
[----:B---3--:R-:W-:Y:S01]  /*407c0*/  ISETP.LT.AND P6, PT, R5, c[0x0][0x178], !P1 ;  /* 0x00005e0005007a0c */ /* 0x008fe20004fc1270 */
[C---:B--2---:R-:W-:Y:S02]  /*407d0*/  IMAD.WIDE R4, R6.reuse, 0x2, R18 ;  /* 0x0000000206047825 */ /* 0x044fe400078e0212 */
[----:B------:R-:W-:Y:S04]  /*407e0*/  @P4 STG.E.U16 [R24.64], R29 ;  /* 0x0000001d18004986 */ /* 0x000fe8000c101506 */
[----:B------:R0:W-:Y:S04]  /*407f0*/  STL [R1+0x14fc], R19 ;  /* 0x0014fc1301007387 */ /* 0x0001e80000100800 */
[----:B----4-:R1:W-:Y:S04]  /*40800*/  @P5 STG.E.U16 [R4.64], R15 ;  /* 0x0000000f04005986 */ /* 0x0103e8000c101506 */
[----:B0-----:R-:W2:Y:S04]  /*40810*/  LDL.LU R19, [R1+0x14cc] ;  /* 0x0014cc0001137983 */ /* 0x001ea80000300800 */
[----:B-1----:R-:W3:Y:S04]  /*40820*/  LDL.LU R15, [R1+0x1510] ;  /* 0x00151000010f7983 */ /* 0x002ee80000300800 */
[----:B------:R-:W4:Y:S04]  /*40830*/  LDL.LU R4, [R1+0xbec] ;  /* 0x000bec0001047983 */ /* 0x000f280000300800 */
[----:B------:R-:W2:Y:S01]  /*40840*/  LDL R5, [R1+0x38c] ;  /* 0x00038c0001057983 */ /* 0x000ea20000100800 */
[----:B------:R-:W-:-:S04]  /*40850*/  IMAD.WIDE R22, R6, 0x2, R2 ;  /* 0x0000000206167825 */ /* 0x000fc800078e0202 */
[----:B------:R-:W-:Y:S01]  /*40860*/  IMAD.WIDE R24, R6, 0x2, R16 ;  /* 0x0000000206187825 */ /* 0x000fe200078e0210 */
[----:B--2---:R0:W-:Y:S04]  /*40870*/  @P2 STG.E.U16 [R22.64], R5 ;  /* 0x0000000516002986 */ /* 0x0041e8000c101506 */
[----:B0-----:R-:W2:Y:S01]  /*40880*/  LDL R23, [R1+0x14d0] ;  /* 0x0014d00001177983 */ /* 0x001ea20000100800 */
[----:B------:R0:W-:Y:S01]  /*40890*/  @P6 STG.E.U16 [R24.64], R26 ;  /* 0x0000001a18006986 */ /* 0x0001e2000c101506 */
[----:B------:R-:W-:Y:S02]  /*408a0*/  ISETP.LT.AND P3, PT, R7, c[0x0][0x178], !P1 ;  /* 0x00005e0007007a0c */ /* 0x000fe40004f61270 */
[----:B------:R-:W-:Y:S02]  /*408b0*/  ISETP.LT.AND P4, PT, R19, c[0x0][0x178], !P1 ;  /* 0x00005e0013007a0c */ /* 0x000fe40004f81270 */
[----:B------:R-:W-:Y:S01]  /*408c0*/  ISETP.LT.AND P6, PT, R28, c[0x0][0x178], !P0 ;  /* 0x00005e001c007a0c */ /* 0x000fe200047c1270 */
[----:B0-----:R-:W3:Y:S01]  /*408d0*/  LDL.LU R24, [R1+0x39c] ;  /* 0x00039c0001187983 */ /* 0x001ee20000300800 */
[----:B------:R-:W3:Y:S01]  /*408e0*/  LDL.LU R25, [R1+0x38c] ;  /* 0x00038c0001197983 */ /* 0x000ee20000300800 */
[----:B--2---:R-:W-:Y:S01]  /*408f0*/  ISETP.LT.AND P2, PT, R23, c[0x0][0x178], !P1 ;  /* 0x00005e0017007a0c */ /* 0x004fe20004f41270 */
[----:B-----5:R-:W-:-:S02]  /*40900*/  ISETP.LT.AND P1, PT, R11, c[0x0][0x178], !P1 ;  /* 0x00005e000b007a0c */ /* 0x020fc40004f21270 */
[----:B------:R-:W2:Y:S01]  /*40910*/  LDL.LU R11, [R1+0x150c] ;  /* 0x00150c00010b7983 */ /* 0x000ea20000300800 */
[----:B------:R-:W5:Y:S01]  /*40920*/  LDL.LU R28, [R1+0x1508] ;  /* 0x00150800011c7983 */ /* 0x000f620000300800 */
[----:B----4-:R-:W-:Y:S01]  /*40930*/  ISETP.LT.AND P5, PT, R4, c[0x0][0x178], !P0 ;  /* 0x00005e0004007a0c */ /* 0x010fe200047a1270 */
[----:B---3--:R-:W-:-:S04]  /*40940*/  IMAD.WIDE R4, R6, 0x2, R14 ;  /* 0x0000000206047825 */ /* 0x008fc800078e020e */
[----:B------:R-:W-:Y:S01]  /*40950*/  IMAD.WIDE R22, R6, 0x2, R12 ;  /* 0x0000000206167825 */ /* 0x000fe200078e020c */
[----:B------:R-:W-:Y:S04]  /*40960*/  @P3 STG.E.U16 [R4.64], R27 ;  /* 0x0000001b04003986 */ /* 0x000fe8000c101506 */
[----:B-----5:R0:W-:Y:S04]  /*40970*/  @P4 STG.E.U16 [R22.64], R28 ;  /* 0x0000001c16004986 */ /* 0x0201e8000c101506 */
[----:B0-----:R-:W3:Y:S01]  /*40980*/  LDL.LU R23, [R1+0x14c4] ;  /* 0x0014c40001177983 */ /* 0x001ee20000300800 */
[----:B------:R-:W-:Y:S01]  /*40990*/  ISETP.LT.AND P3, PT, R0, c[0x0][0x178], !P0 ;  /* 0x00005e0000007a0c */ /* 0x000fe20004761270 */
[----:B------:R-:W-:-:S02]  /*409a0*/  IADD3 R0, R6, c[0x0][0x198], RZ ;  /* 0x0000660006007a10 */ /* 0x000fc40007ffe0ff */
[----:B--2---:R-:W-:Y:S01]  /*409b0*/  IMAD.WIDE R4, R6, 0x2, R10 ;  /* 0x0000000206047825 */ /* 0x004fe200078e020a */
[----:B---3--:R-:W-:-:S03]  /*409c0*/  ISETP.LT.AND P4, PT, R23, c[0x0][0x178], !P0 ;  /* 0x00005e0017007a0c */ /* 0x008fc60004781270 */
[----:B------:R-:W-:Y:S01]  /*409d0*/  IMAD.WIDE R22, R6, 0x2, R8 ;  /* 0x0000000206167825 */ /* 0x000fe200078e0208 */
[----:B------:R-:W-:Y:S02]  /*409e0*/  PRMT R6, R29, 0x7632, R6 ;  /* 0x000076321d067816 */ /* 0x000fe40000000006 */
[----:B------:R-:W2:Y:S04]  /*409f0*/  LDL.LU R29, [R1+0x1504] ;  /* 0x00150400011d7983 */ /* 0x000ea80000300800 */
[----:B--2---:R-:W-:Y:S01]  /*40a00*/  @P2 STG.E.U16 [R4.64], R29 ;  /* 0x0000001d04002986 */ /* 0x004fe2000c101506 */
[----:B------:R-:W-:Y:S02]  /*40a10*/  ISETP.LT.AND P2, PT, R7, c[0x0][0x178], !P0 ;  /* 0x00005e0007007a0c */ /* 0x000fe40004741270 */
[----:B------:R-:W2:Y:S02]  /*40a20*/  LDL.LU R7, [R1+0x1500] ;  /* 0x0015000001077983 */ /* 0x000ea40000300800 */
[----:B------:R-:W-:Y:S01]  /*40a30*/  IMAD.WIDE R20, R0, 0x2, R20 ;  /* 0x0000000200147825 */ /* 0x000fe200078e0214 */
[----:B--2---:R0:W-:Y:S01]  /*40a40*/  @P1 STG.E.U16 [R22.64], R7 ;  /* 0x0000000716001986 */ /* 0x0041e2000c101506 */
[----:B------:R-:W-:-:S03]  /*40a50*/  ISETP.LT.AND P1, PT, R19, c[0x0][0x178], !P0 ;  /* 0x00005e0013007a0c */ /* 0x000fc60004721270 */
[----:B0-----:R-:W2:Y:S01]  /*40a60*/  LDL.LU R22, [R1+0x14d0] ;  /* 0x0014d00001167983 */ /* 0x001ea20000300800 */
[----:B------:R-:W3:Y:S02]  /*40a70*/  LDL.LU R23, [R1+0x14d4] ;  /* 0x0014d40001177983 */ /* 0x000ee40000300800 */
[----:B------:R-:W4:Y:S02]  /*40a80*/  LDL.LU R19, [R1+0x14fc] ;  /* 0x0014fc0001137983 */ /* 0x000f240000300800 */
[----:B------:R0:W-:Y:S02]  /*40a90*/  @P5 STG.E.U16 [R20.64], R6 ;  /* 0x0000000614005986 */ /* 0x0001e4000c101506 */
[----:B------:R-:W-:-:S04]  /*40aa0*/  IMAD.WIDE R2, R0, 0x2, R2 ;  /* 0x0000000200027825 */ /* 0x000fc800078e0202 */
[----:B------:R-:W-:-:S04]  /*40ab0*/  IMAD.WIDE R16, R0, 0x2, R16 ;  /* 0x0000000200107825 */ /* 0x000fc800078e0210 */
[----:B------:R-:W-:-:S04]  /*40ac0*/  IMAD.WIDE R14, R0, 0x2, R14 ;  /* 0x00000002000e7825 */ /* 0x000fc800078e020e */
[----:B------:R-:W-:-:S04]  /*40ad0*/  IMAD.WIDE R12, R0, 0x2, R12 ;  /* 0x00000002000c7825 */ /* 0x000fc800078e020c */
[----:B------:R-:W-:-:S04]  /*40ae0*/  IMAD.WIDE R10, R0, 0x2, R10 ;  /* 0x00000002000a7825 */ /* 0x000fc800078e020a */
[----:B------:R-:W-:Y:S01]  /*40af0*/  IMAD.WIDE R8, R0, 0x2, R8 ;  /* 0x0000000200087825 */ /* 0x000fe200078e0208 */
[----:B------:R-:W-:Y:S02]  /*40b00*/  PRMT R4, R25, 0x7632, R4 ;  /* 0x0000763219047816 */ /* 0x000fe40000000004 */
[----:B------:R-:W-:Y:S02]  /*40b10*/  PRMT R5, R26, 0x7632, R5 ;  /* 0x000076321a057816 */ /* 0x000fe40000000005 */
[----:B0-----:R-:W-:Y:S02]  /*40b20*/  PRMT R6, R27, 0x7632, R6 ;  /* 0x000076321b067816 */ /* 0x001fe40000000006 */
[----:B------:R-:W-:Y:S02]  /*40b30*/  PRMT R20, R28, 0x7632, R20 ;  /* 0x000076321c147816 */ /* 0x000fe40000000014 */
[----:B------:R-:W-:Y:S02]  /*40b40*/  PRMT R21, R29, 0x7632, R21 ;  /* 0x000076321d157816 */ /* 0x000fe40000000015 */
[----:B--2---:R-:W-:Y:S01]  /*40b50*/  ISETP.LT.AND P5, PT, R22, c[0x0][0x178], !P0 ;  /* 0x00005e0016007a0c */ /* 0x004fe200047a1270 */
[----:B---3--:R-:W-:-:S02]  /*40b60*/  ISETP.LT.AND P0, PT, R23, c[0x0][0x178], !P0 ;  /* 0x00005e0017007a0c */ /* 0x008fc40004701270 */
[----:B----4-:R-:W-:Y:S01]  /*40b70*/  IMAD.WIDE R18, R0, 0x2, R18 ;  /* 0x0000000200127825 */ /* 0x010fe200078e0212 */
[----:B------:R-:W-:-:S05]  /*40b80*/  PRMT R0, R24, 0x7632, R0 ;  /* 0x0000763218007816 */ /* 0x000fca0000000000 */
[----:B------:R0:W-:Y:S01]  /*40b90*/  @P6 STG.E.U16 [R18.64], R0 ;  /* 0x0000000012006986 */ /* 0x0001e2000c101506 */
[----:B------:R0:W-:Y:S02]  /*40ba0*/  @P3 STG.E.U16 [R2.64], R4 ;  /* 0x0000000402003986 */ /* 0x0001e4000c101506 */
[----:B------:R0:W-:Y:S02]  /*40bb0*/  @P4 STG.E.U16 [R16.64], R5 ;  /* 0x0000000510004986 */ /* 0x0001e4000c101506 */
[----:B------:R0:W-:Y:S01]  /*40bc0*/  @P2 STG.E.U16 [R14.64], R6 ;  /* 0x000000060e002986 */ /* 0x0001e2000c101506 */
[----:B------:R0:W-:Y:S01]  /*40bd0*/  @P1 STG.E.U16 [R12.64], R20 ;  /* 0x000000140c001986 */ /* 0x0001e2000c101506 */
[----:B------:R0:W-:Y:S01]  /*40be0*/  @P5 STG.E.U16 [R10.64], R21 ;  /* 0x000000150a005986 */ /* 0x0001e2000c101506 */
[----:B------:R-:W-:Y:S05]  /*40bf0*/  @!P0 EXIT ;  /* 0x000000000000894d */ /* 0x000fea0003800000 */
[----:B0-----:R-:W-:-:S05]  /*40c00*/  PRMT R4, R7, 0x7632, R4 ;  /* 0x0000763207047816 */ /* 0x001fca0000000004 */
[----:B------:R-:W-:Y:S01]  /*40c10*/  STG.E.U16 [R8.64], R4 ;  /* 0x0000000408007986 */ /* 0x000fe2000c101506 */
[----:B------:R-:W-:Y:S05]  /*40c20*/  EXIT ;  /* 0x000000000000794d */ /* 0x000fea0003800000 */
.L_x_4:
[----:B------:R-:W-:-:S00]  /*40c30*/  BRA `(.L_x_4) ;  /* 0xfffffff000007947 */ /* 0x000fc0000383ffff */
[----:B------:R-:W-:-:S00]  /*40c40*/  NOP ;  /* 0x0000000000007918 */ /* 0x000fc00000000000 */
        /* <DEDUP_REMOVED lines=11> */
.L_x_5:


//--------------------- .nv.shared.matmul_kernel  --------------------------
	.section	.nv.shared.matmul_kernel,"aw",@nobits
	.sectionflags	@""
	.align	16
